//
// Generated by NVIDIA NVVM Compiler
//
// Compiler Build ID: CL-36424714
// Cuda compilation tools, release 13.0, V13.0.88
// Based on NVVM 20.0.0
//

.version 9.0
.target sm_100
.address_size 64

	// .globl	_ZN3cub18CUB_300001_SM_10006detail11EmptyKernelIvEEvv
// _ZZN3cub18CUB_300001_SM_10006detail6select23DeviceSelectSweepKernelINS2_10policy_hubIiNS0_8NullTypeEiLb0ELNS0_10SelectImplE0EE10Policy1000EN6thrust24THRUST_300001_SM_1000_NS6detail15normal_iteratorINSA_10device_ptrIiEEEEPS5_SF_PlNS0_13ScanTileStateIiLb1EEE7is_evenS5_iNS2_19streaming_context_tIlLb1EEELS6_0EEEvT0_T1_T2_T3_T4_T5_T6_T7_iT8_NS1_7vsmem_tEE19static_temp_storage has been demoted
// _ZZN3cub18CUB_300001_SM_10006detail6reduce28DeviceReduceSingleTileKernelINS2_10policy_hubIij8sum_funcE10Policy1000EN6thrust24THRUST_300001_SM_1000_NS6detail15normal_iteratorINS9_10device_ptrIiEEEEPijS5_iiN4cuda3std3__410__identityEEEvT0_T1_T2_T3_T4_T6_E12temp_storage has been demoted
// _ZZN3cub18CUB_300001_SM_10006detail6reduce18DeviceReduceKernelINS2_10policy_hubIij8sum_funcE10Policy1000EN6thrust24THRUST_300001_SM_1000_NS6detail15normal_iteratorINS9_10device_ptrIiEEEEjS5_iN4cuda3std3__410__identityEEEvT0_PT3_T1_NS0_13GridEvenShareISM_EET2_T4_E12temp_storage has been demoted
// _ZZN3cub18CUB_300001_SM_10006detail6reduce28DeviceReduceSingleTileKernelINS2_10policy_hubIij8sum_funcE10Policy1000EPiS8_iS5_iiN4cuda3std3__410__identityEEEvT0_T1_T2_T3_T4_T6_E12temp_storage has been demoted
// _ZZN3cub18CUB_300001_SM_10006detail6reduce28DeviceReduceSingleTileKernelINS2_10policy_hubIiy8sum_funcE10Policy1000EN6thrust24THRUST_300001_SM_1000_NS6detail15normal_iteratorINS9_10device_ptrIiEEEEPiyS5_iiN4cuda3std3__410__identityEEEvT0_T1_T2_T3_T4_T6_E12temp_storage has been demoted
// _ZZN3cub18CUB_300001_SM_10006detail6reduce18DeviceReduceKernelINS2_10policy_hubIiy8sum_funcE10Policy1000EN6thrust24THRUST_300001_SM_1000_NS6detail15normal_iteratorINS9_10device_ptrIiEEEEyS5_iN4cuda3std3__410__identityEEEvT0_PT3_T1_NS0_13GridEvenShareISM_EET2_T4_E12temp_storage has been demoted
// _ZZN3cub18CUB_300001_SM_10006detail6reduce28DeviceReduceSingleTileKernelINS2_10policy_hubIiy8sum_funcE10Policy1000EPiS8_iS5_iiN4cuda3std3__410__identityEEEvT0_T1_T2_T3_T4_T6_E12temp_storage has been demoted
.global .align 1 .b8 _ZN30_INTERNAL_672bc5dc_4_k_cu_main4cuda3std3__45__cpo5beginE[1];
.global .align 1 .b8 _ZN30_INTERNAL_672bc5dc_4_k_cu_main4cuda3std3__45__cpo3endE[1];
.global .align 1 .b8 _ZN30_INTERNAL_672bc5dc_4_k_cu_main4cuda3std3__45__cpo6cbeginE[1];
.global .align 1 .b8 _ZN30_INTERNAL_672bc5dc_4_k_cu_main4cuda3std3__45__cpo4cendE[1];
.global .align 1 .b8 _ZN30_INTERNAL_672bc5dc_4_k_cu_main4cuda3std3__45__cpo6rbeginE[1];
.global .align 1 .b8 _ZN30_INTERNAL_672bc5dc_4_k_cu_main4cuda3std3__45__cpo4rendE[1];
.global .align 1 .b8 _ZN30_INTERNAL_672bc5dc_4_k_cu_main4cuda3std3__45__cpo7crbeginE[1];
.global .align 1 .b8 _ZN30_INTERNAL_672bc5dc_4_k_cu_main4cuda3std3__45__cpo5crendE[1];
.global .align 1 .b8 _ZN30_INTERNAL_672bc5dc_4_k_cu_main4cuda3std3__432_GLOBAL__N__672bc5dc_4_k_cu_main6ignoreE[1];
.global .align 1 .b8 _ZN30_INTERNAL_672bc5dc_4_k_cu_main4cuda3std3__419piecewise_constructE[1];
.global .align 1 .b8 _ZN30_INTERNAL_672bc5dc_4_k_cu_main4cuda3std3__48in_placeE[1];
.global .align 1 .b8 _ZN30_INTERNAL_672bc5dc_4_k_cu_main4cuda3std3__420unreachable_sentinelE[1];
.global .align 1 .b8 _ZN30_INTERNAL_672bc5dc_4_k_cu_main4cuda3std3__47nulloptE[1];
.global .align 1 .b8 _ZN30_INTERNAL_672bc5dc_4_k_cu_main4cuda3std3__48unexpectE[1];
.global .align 1 .b8 _ZN30_INTERNAL_672bc5dc_4_k_cu_main4cuda3std6ranges3__45__cpo4swapE[1];
.global .align 1 .b8 _ZN30_INTERNAL_672bc5dc_4_k_cu_main4cuda3std6ranges3__45__cpo9iter_moveE[1];
.global .align 1 .b8 _ZN30_INTERNAL_672bc5dc_4_k_cu_main4cuda3std6ranges3__45__cpo5beginE[1];
.global .align 1 .b8 _ZN30_INTERNAL_672bc5dc_4_k_cu_main4cuda3std6ranges3__45__cpo3endE[1];
.global .align 1 .b8 _ZN30_INTERNAL_672bc5dc_4_k_cu_main4cuda3std6ranges3__45__cpo6cbeginE[1];
.global .align 1 .b8 _ZN30_INTERNAL_672bc5dc_4_k_cu_main4cuda3std6ranges3__45__cpo4cendE[1];
.global .align 1 .b8 _ZN30_INTERNAL_672bc5dc_4_k_cu_main4cuda3std6ranges3__45__cpo7advanceE[1];
.global .align 1 .b8 _ZN30_INTERNAL_672bc5dc_4_k_cu_main4cuda3std6ranges3__45__cpo9iter_swapE[1];
.global .align 1 .b8 _ZN30_INTERNAL_672bc5dc_4_k_cu_main4cuda3std6ranges3__45__cpo4nextE[1];
.global .align 1 .b8 _ZN30_INTERNAL_672bc5dc_4_k_cu_main4cuda3std6ranges3__45__cpo4prevE[1];
.global .align 1 .b8 _ZN30_INTERNAL_672bc5dc_4_k_cu_main4cuda3std6ranges3__45__cpo4dataE[1];
.global .align 1 .b8 _ZN30_INTERNAL_672bc5dc_4_k_cu_main4cuda3std6ranges3__45__cpo5cdataE[1];
.global .align 1 .b8 _ZN30_INTERNAL_672bc5dc_4_k_cu_main4cuda3std6ranges3__45__cpo4sizeE[1];
.global .align 1 .b8 _ZN30_INTERNAL_672bc5dc_4_k_cu_main4cuda3std6ranges3__45__cpo5ssizeE[1];
.global .align 1 .b8 _ZN30_INTERNAL_672bc5dc_4_k_cu_main4cuda3std6ranges3__45__cpo8distanceE[1];
.global .align 1 .b8 _ZN30_INTERNAL_672bc5dc_4_k_cu_main6thrust24THRUST_300001_SM_1000_NS8cuda_cub3parE[1];
.global .align 1 .b8 _ZN30_INTERNAL_672bc5dc_4_k_cu_main6thrust24THRUST_300001_SM_1000_NS8cuda_cub10par_nosyncE[1];
.global .align 1 .b8 _ZN30_INTERNAL_672bc5dc_4_k_cu_main6thrust24THRUST_300001_SM_1000_NS6system6detail10sequential3seqE[1];
.global .align 1 .b8 _ZN30_INTERNAL_672bc5dc_4_k_cu_main6thrust24THRUST_300001_SM_1000_NS12placeholders2_1E[1];
.global .align 1 .b8 _ZN30_INTERNAL_672bc5dc_4_k_cu_main6thrust24THRUST_300001_SM_1000_NS12placeholders2_2E[1];
.global .align 1 .b8 _ZN30_INTERNAL_672bc5dc_4_k_cu_main6thrust24THRUST_300001_SM_1000_NS12placeholders2_3E[1];
.global .align 1 .b8 _ZN30_INTERNAL_672bc5dc_4_k_cu_main6thrust24THRUST_300001_SM_1000_NS12placeholders2_4E[1];
.global .align 1 .b8 _ZN30_INTERNAL_672bc5dc_4_k_cu_main6thrust24THRUST_300001_SM_1000_NS12placeholders2_5E[1];
.global .align 1 .b8 _ZN30_INTERNAL_672bc5dc_4_k_cu_main6thrust24THRUST_300001_SM_1000_NS12placeholders2_6E[1];
.global .align 1 .b8 _ZN30_INTERNAL_672bc5dc_4_k_cu_main6thrust24THRUST_300001_SM_1000_NS12placeholders2_7E[1];
.global .align 1 .b8 _ZN30_INTERNAL_672bc5dc_4_k_cu_main6thrust24THRUST_300001_SM_1000_NS12placeholders2_8E[1];
.global .align 1 .b8 _ZN30_INTERNAL_672bc5dc_4_k_cu_main6thrust24THRUST_300001_SM_1000_NS12placeholders2_9E[1];
.global .align 1 .b8 _ZN30_INTERNAL_672bc5dc_4_k_cu_main6thrust24THRUST_300001_SM_1000_NS12placeholders3_10E[1];
.global .align 1 .b8 _ZN30_INTERNAL_672bc5dc_4_k_cu_main6thrust24THRUST_300001_SM_1000_NS3seqE[1];

.visible .entry _ZN3cub18CUB_300001_SM_10006detail11EmptyKernelIvEEvv()
{


	ret;

}
	// .globl	_ZN3cub18CUB_300001_SM_10006detail8for_each13static_kernelINS2_12policy_hub_t12policy_500_tEmN6thrust24THRUST_300001_SM_1000_NS8cuda_cub20__uninitialized_fill7functorINS7_10device_ptrIiEEiEEEEvT0_T1_
.visible .entry _ZN3cub18CUB_300001_SM_10006detail8for_each13static_kernelINS2_12policy_hub_t12policy_500_tEmN6thrust24THRUST_300001_SM_1000_NS8cuda_cub20__uninitialized_fill7functorINS7_10device_ptrIiEEiEEEEvT0_T1_(
	.param .u64 _ZN3cub18CUB_300001_SM_10006detail8for_each13static_kernelINS2_12policy_hub_t12policy_500_tEmN6thrust24THRUST_300001_SM_1000_NS8cuda_cub20__uninitialized_fill7functorINS7_10device_ptrIiEEiEEEEvT0_T1__param_0,
	.param .align 8 .b8 _ZN3cub18CUB_300001_SM_10006detail8for_each13static_kernelINS2_12policy_hub_t12policy_500_tEmN6thrust24THRUST_300001_SM_1000_NS8cuda_cub20__uninitialized_fill7functorINS7_10device_ptrIiEEiEEEEvT0_T1__param_1[16]
)
.maxntid 256
{
	.reg .pred 	%p<4>;
	.reg .b16 	%rs<5>;
	.reg .b32 	%r<12>;
	.reg .b64 	%rd<16>;

	ld.param.u32 	%r3, [_ZN3cub18CUB_300001_SM_10006detail8for_each13static_kernelINS2_12policy_hub_t12policy_500_tEmN6thrust24THRUST_300001_SM_1000_NS8cuda_cub20__uninitialized_fill7functorINS7_10device_ptrIiEEiEEEEvT0_T1__param_1+8];
	ld.param.u64 	%rd4, [_ZN3cub18CUB_300001_SM_10006detail8for_each13static_kernelINS2_12policy_hub_t12policy_500_tEmN6thrust24THRUST_300001_SM_1000_NS8cuda_cub20__uninitialized_fill7functorINS7_10device_ptrIiEEiEEEEvT0_T1__param_1];
	ld.param.u64 	%rd5, [_ZN3cub18CUB_300001_SM_10006detail8for_each13static_kernelINS2_12policy_hub_t12policy_500_tEmN6thrust24THRUST_300001_SM_1000_NS8cuda_cub20__uninitialized_fill7functorINS7_10device_ptrIiEEiEEEEvT0_T1__param_0];
	mov.u32 	%r9, %ctaid.x;
	mul.wide.u32 	%rd1, %r9, 512;
	sub.s64 	%rd2, %rd5, %rd1;
	setp.lt.u64 	%p1, %rd2, 512;
	@%p1 bra 	$L__BB1_2;
	mov.u32 	%r11, %tid.x;
	cvta.to.global.u64 	%rd11, %rd4;
	cvt.u64.u32 	%rd12, %r11;
	add.s64 	%rd13, %rd1, %rd12;
	shl.b64 	%rd14, %rd13, 2;
	add.s64 	%rd15, %rd11, %rd14;
	st.global.u32 	[%rd15], %r3;
	st.global.u32 	[%rd15+1024], %r3;
	bra.uni 	$L__BB1_6;
$L__BB1_2:
	cvta.to.global.u64 	%rd6, %rd4;
	mov.u32 	%r2, %tid.x;
	cvt.u64.u32 	%rd7, %r2;
	setp.le.u64 	%p2, %rd2, %rd7;
	add.s64 	%rd8, %rd1, %rd7;
	shl.b64 	%rd9, %rd8, 2;
	add.s64 	%rd3, %rd6, %rd9;
	@%p2 bra 	$L__BB1_4;
	st.global.u32 	[%rd3], %r3;
$L__BB1_4:
	add.s32 	%r10, %r2, 256;
	cvt.u64.u32 	%rd10, %r10;
	setp.le.u64 	%p3, %rd2, %rd10;
	@%p3 bra 	$L__BB1_6;
	st.global.u32 	[%rd3+1024], %r3;
$L__BB1_6:
	ret;

}
	// .globl	_ZN3cub18CUB_300001_SM_10006detail9transform16transform_kernelINS2_10policy_hubILb1EN4cuda3std3__45tupleIJN6thrust24THRUST_300001_SM_1000_NS6detail15normal_iteratorINSA_10device_ptrIiEEEEEEEE10policy1000Ei11square_funcSF_JPiEEEvT0_iT1_T2_DpNS2_10kernel_argIT3_EE
.visible .entry _ZN3cub18CUB_300001_SM_10006detail9transform16transform_kernelINS2_10policy_hubILb1EN4cuda3std3__45tupleIJN6thrust24THRUST_300001_SM_1000_NS6detail15normal_iteratorINSA_10device_ptrIiEEEEEEEE10policy1000Ei11square_funcSF_JPiEEEvT0_iT1_T2_DpNS2_10kernel_argIT3_EE(
	.param .u32 _ZN3cub18CUB_300001_SM_10006detail9transform16transform_kernelINS2_10policy_hubILb1EN4cuda3std3__45tupleIJN6thrust24THRUST_300001_SM_1000_NS6detail15normal_iteratorINSA_10device_ptrIiEEEEEEEE10policy1000Ei11square_funcSF_JPiEEEvT0_iT1_T2_DpNS2_10kernel_argIT3_EE_param_0,
	.param .u32 _ZN3cub18CUB_300001_SM_10006detail9transform16transform_kernelINS2_10policy_hubILb1EN4cuda3std3__45tupleIJN6thrust24THRUST_300001_SM_1000_NS6detail15normal_iteratorINSA_10device_ptrIiEEEEEEEE10policy1000Ei11square_funcSF_JPiEEEvT0_iT1_T2_DpNS2_10kernel_argIT3_EE_param_1,
	.param .align 1 .b8 _ZN3cub18CUB_300001_SM_10006detail9transform16transform_kernelINS2_10policy_hubILb1EN4cuda3std3__45tupleIJN6thrust24THRUST_300001_SM_1000_NS6detail15normal_iteratorINSA_10device_ptrIiEEEEEEEE10policy1000Ei11square_funcSF_JPiEEEvT0_iT1_T2_DpNS2_10kernel_argIT3_EE_param_2[1],
	.param .align 8 .b8 _ZN3cub18CUB_300001_SM_10006detail9transform16transform_kernelINS2_10policy_hubILb1EN4cuda3std3__45tupleIJN6thrust24THRUST_300001_SM_1000_NS6detail15normal_iteratorINSA_10device_ptrIiEEEEEEEE10policy1000Ei11square_funcSF_JPiEEEvT0_iT1_T2_DpNS2_10kernel_argIT3_EE_param_3[8],
	.param .align 8 .b8 _ZN3cub18CUB_300001_SM_10006detail9transform16transform_kernelINS2_10policy_hubILb1EN4cuda3std3__45tupleIJN6thrust24THRUST_300001_SM_1000_NS6detail15normal_iteratorINSA_10device_ptrIiEEEEEEEE10policy1000Ei11square_funcSF_JPiEEEvT0_iT1_T2_DpNS2_10kernel_argIT3_EE_param_4[16]
)
.maxntid 128
{
	.reg .pred 	%p<37>;
	.reg .b32 	%r<172>;
	.reg .b64 	%rd<66>;

	ld.param.u32 	%r50, [_ZN3cub18CUB_300001_SM_10006detail9transform16transform_kernelINS2_10policy_hubILb1EN4cuda3std3__45tupleIJN6thrust24THRUST_300001_SM_1000_NS6detail15normal_iteratorINSA_10device_ptrIiEEEEEEEE10policy1000Ei11square_funcSF_JPiEEEvT0_iT1_T2_DpNS2_10kernel_argIT3_EE_param_0];
	ld.param.u64 	%rd15, [_ZN3cub18CUB_300001_SM_10006detail9transform16transform_kernelINS2_10policy_hubILb1EN4cuda3std3__45tupleIJN6thrust24THRUST_300001_SM_1000_NS6detail15normal_iteratorINSA_10device_ptrIiEEEEEEEE10policy1000Ei11square_funcSF_JPiEEEvT0_iT1_T2_DpNS2_10kernel_argIT3_EE_param_4];
	ld.param.u64 	%rd16, [_ZN3cub18CUB_300001_SM_10006detail9transform16transform_kernelINS2_10policy_hubILb1EN4cuda3std3__45tupleIJN6thrust24THRUST_300001_SM_1000_NS6detail15normal_iteratorINSA_10device_ptrIiEEEEEEEE10policy1000Ei11square_funcSF_JPiEEEvT0_iT1_T2_DpNS2_10kernel_argIT3_EE_param_3];
	ld.param.u32 	%r49, [_ZN3cub18CUB_300001_SM_10006detail9transform16transform_kernelINS2_10policy_hubILb1EN4cuda3std3__45tupleIJN6thrust24THRUST_300001_SM_1000_NS6detail15normal_iteratorINSA_10device_ptrIiEEEEEEEE10policy1000Ei11square_funcSF_JPiEEEvT0_iT1_T2_DpNS2_10kernel_argIT3_EE_param_1];
	cvta.to.global.u64 	%rd1, %rd16;
	cvta.to.global.u64 	%rd2, %rd15;
	shl.b32 	%r1, %r49, 7;
	mov.u32 	%r51, %ctaid.x;
	mul.lo.s32 	%r2, %r1, %r51;
	sub.s32 	%r3, %r50, %r2;
	min.s32 	%r4, %r1, %r3;
	shl.b32 	%r5, %r4, 2;
	mov.u32 	%r6, %tid.x;
	shl.b32 	%r160, %r6, 7;
	setp.ge.s32 	%p1, %r160, %r5;
	@%p1 bra 	$L__BB2_3;
	mul.wide.u32 	%rd17, %r6, 128;
	add.s64 	%rd18, %rd2, %rd17;
	mul.wide.s32 	%rd19, %r2, 4;
	add.s64 	%rd64, %rd18, %rd19;
$L__BB2_2:
	.pragma "nounroll";
	// begin inline asm
	prefetch.global.L2 [%rd64];
	// end inline asm
	add.s32 	%r160, %r160, 16384;
	add.s64 	%rd64, %rd64, 16384;
	setp.lt.s32 	%p2, %r160, %r5;
	@%p2 bra 	$L__BB2_2;
$L__BB2_3:
	mul.wide.s32 	%rd21, %r2, 4;
	add.s64 	%rd6, %rd2, %rd21;
	add.s64 	%rd7, %rd1, %rd21;
	setp.gt.s32 	%p3, %r1, %r3;
	@%p3 bra 	$L__BB2_17;
	setp.lt.s32 	%p4, %r49, 1;
	@%p4 bra 	$L__BB2_58;
	and.b32  	%r10, %r49, 15;
	setp.lt.u32 	%p5, %r49, 16;
	mov.b32 	%r167, 0;
	@%p5 bra 	$L__BB2_8;
	and.b32  	%r167, %r49, 2147483632;
	neg.s32 	%r162, %r167;
	add.s32 	%r161, %r6, 1152;
	mul.wide.u32 	%rd22, %r6, 4;
	or.b64  	%rd65, %rd22, 4096;
$L__BB2_7:
	.pragma "nounroll";
	mul.wide.s32 	%rd23, %r161, 4;
	add.s64 	%rd24, %rd23, 1536;
	add.s64 	%rd25, %rd6, %rd65;
	ld.global.u32 	%r53, [%rd25+-4096];
	mul.lo.s32 	%r54, %r53, %r53;
	add.s64 	%rd26, %rd7, %rd65;
	st.global.u32 	[%rd26+-4096], %r54;
	ld.global.u32 	%r55, [%rd25+-3584];
	mul.lo.s32 	%r56, %r55, %r55;
	st.global.u32 	[%rd26+-3584], %r56;
	ld.global.u32 	%r57, [%rd25+-3072];
	mul.lo.s32 	%r58, %r57, %r57;
	st.global.u32 	[%rd26+-3072], %r58;
	ld.global.u32 	%r59, [%rd25+-2560];
	mul.lo.s32 	%r60, %r59, %r59;
	st.global.u32 	[%rd26+-2560], %r60;
	ld.global.u32 	%r61, [%rd25+-2048];
	mul.lo.s32 	%r62, %r61, %r61;
	st.global.u32 	[%rd26+-2048], %r62;
	ld.global.u32 	%r63, [%rd25+-1536];
	mul.lo.s32 	%r64, %r63, %r63;
	st.global.u32 	[%rd26+-1536], %r64;
	ld.global.u32 	%r65, [%rd25+-1024];
	mul.lo.s32 	%r66, %r65, %r65;
	st.global.u32 	[%rd26+-1024], %r66;
	ld.global.u32 	%r67, [%rd25+-512];
	mul.lo.s32 	%r68, %r67, %r67;
	st.global.u32 	[%rd26+-512], %r68;
	ld.global.u32 	%r69, [%rd25];
	mul.lo.s32 	%r70, %r69, %r69;
	st.global.u32 	[%rd26], %r70;
	add.s64 	%rd27, %rd6, %rd24;
	ld.global.u32 	%r71, [%rd27+-1536];
	mul.lo.s32 	%r72, %r71, %r71;
	add.s64 	%rd28, %rd7, %rd24;
	st.global.u32 	[%rd28+-1536], %r72;
	ld.global.u32 	%r73, [%rd27+-1024];
	mul.lo.s32 	%r74, %r73, %r73;
	st.global.u32 	[%rd28+-1024], %r74;
	ld.global.u32 	%r75, [%rd27+-512];
	mul.lo.s32 	%r76, %r75, %r75;
	st.global.u32 	[%rd28+-512], %r76;
	ld.global.u32 	%r77, [%rd27];
	mul.lo.s32 	%r78, %r77, %r77;
	st.global.u32 	[%rd28], %r78;
	ld.global.u32 	%r79, [%rd27+512];
	mul.lo.s32 	%r80, %r79, %r79;
	st.global.u32 	[%rd28+512], %r80;
	ld.global.u32 	%r81, [%rd27+1024];
	mul.lo.s32 	%r82, %r81, %r81;
	st.global.u32 	[%rd28+1024], %r82;
	ld.global.u32 	%r83, [%rd27+1536];
	mul.lo.s32 	%r84, %r83, %r83;
	st.global.u32 	[%rd28+1536], %r84;
	add.s32 	%r162, %r162, 16;
	add.s32 	%r161, %r161, 2048;
	add.s64 	%rd65, %rd65, 8192;
	setp.eq.s32 	%p6, %r162, 0;
	@%p6 bra 	$L__BB2_8;
	bra.uni 	$L__BB2_7;
$L__BB2_8:
	setp.eq.s32 	%p7, %r10, 0;
	@%p7 bra 	$L__BB2_58;
	and.b32  	%r37, %r49, 7;
	setp.lt.u32 	%p8, %r10, 8;
	@%p8 bra 	$L__BB2_11;
	shl.b32 	%r85, %r167, 7;
	add.s32 	%r86, %r85, %r6;
	mul.wide.s32 	%rd29, %r86, 4;
	add.s64 	%rd30, %rd6, %rd29;
	ld.global.u32 	%r87, [%rd30];
	mul.lo.s32 	%r88, %r87, %r87;
	add.s64 	%rd31, %rd7, %rd29;
	st.global.u32 	[%rd31], %r88;
	ld.global.u32 	%r89, [%rd30+512];
	mul.lo.s32 	%r90, %r89, %r89;
	st.global.u32 	[%rd31+512], %r90;
	ld.global.u32 	%r91, [%rd30+1024];
	mul.lo.s32 	%r92, %r91, %r91;
	st.global.u32 	[%rd31+1024], %r92;
	ld.global.u32 	%r93, [%rd30+1536];
	mul.lo.s32 	%r94, %r93, %r93;
	st.global.u32 	[%rd31+1536], %r94;
	ld.global.u32 	%r95, [%rd30+2048];
	mul.lo.s32 	%r96, %r95, %r95;
	st.global.u32 	[%rd31+2048], %r96;
	ld.global.u32 	%r97, [%rd30+2560];
	mul.lo.s32 	%r98, %r97, %r97;
	st.global.u32 	[%rd31+2560], %r98;
	ld.global.u32 	%r99, [%rd30+3072];
	mul.lo.s32 	%r100, %r99, %r99;
	st.global.u32 	[%rd31+3072], %r100;
	ld.global.u32 	%r101, [%rd30+3584];
	mul.lo.s32 	%r102, %r101, %r101;
	st.global.u32 	[%rd31+3584], %r102;
	add.s32 	%r167, %r167, 8;
$L__BB2_11:
	setp.eq.s32 	%p9, %r37, 0;
	@%p9 bra 	$L__BB2_58;
	and.b32  	%r40, %r49, 3;
	setp.lt.u32 	%p10, %r37, 4;
	@%p10 bra 	$L__BB2_14;
	shl.b32 	%r103, %r167, 7;
	add.s32 	%r104, %r103, %r6;
	mul.wide.s32 	%rd32, %r104, 4;
	add.s64 	%rd33, %rd6, %rd32;
	ld.global.u32 	%r105, [%rd33];
	mul.lo.s32 	%r106, %r105, %r105;
	add.s64 	%rd34, %rd7, %rd32;
	st.global.u32 	[%rd34], %r106;
	ld.global.u32 	%r107, [%rd33+512];
	mul.lo.s32 	%r108, %r107, %r107;
	st.global.u32 	[%rd34+512], %r108;
	ld.global.u32 	%r109, [%rd33+1024];
	mul.lo.s32 	%r110, %r109, %r109;
	st.global.u32 	[%rd34+1024], %r110;
	ld.global.u32 	%r111, [%rd33+1536];
	mul.lo.s32 	%r112, %r111, %r111;
	st.global.u32 	[%rd34+1536], %r112;
	add.s32 	%r167, %r167, 4;
$L__BB2_14:
	setp.eq.s32 	%p11, %r40, 0;
	@%p11 bra 	$L__BB2_58;
	shl.b32 	%r113, %r167, 7;
	add.s32 	%r171, %r6, %r113;
	neg.s32 	%r170, %r40;
$L__BB2_16:
	.pragma "nounroll";
	mul.wide.s32 	%rd36, %r171, 4;
	add.s64 	%rd37, %rd7, %rd36;
	add.s64 	%rd38, %rd6, %rd36;
	ld.global.u32 	%r114, [%rd38];
	mul.lo.s32 	%r115, %r114, %r114;
	st.global.u32 	[%rd37], %r115;
	add.s32 	%r171, %r171, 128;
	add.s32 	%r170, %r170, 1;
	setp.ne.s32 	%p12, %r170, 0;
	@%p12 bra 	$L__BB2_16;
	bra.uni 	$L__BB2_58;
$L__BB2_17:
	setp.lt.s32 	%p13, %r49, 1;
	@%p13 bra 	$L__BB2_58;
	and.b32  	%r14, %r49, 7;
	setp.lt.u32 	%p14, %r49, 8;
	mov.b32 	%r164, 0;
	@%p14 bra 	$L__BB2_37;
	and.b32  	%r164, %r49, 2147483640;
	mov.b32 	%r163, 0;
$L__BB2_20:
	.pragma "nounroll";
	shl.b32 	%r118, %r163, 7;
	add.s32 	%r21, %r118, %r6;
	setp.ge.s32 	%p15, %r21, %r4;
	@%p15 bra 	$L__BB2_22;
	mul.wide.u32 	%rd39, %r21, 4;
	add.s64 	%rd40, %rd6, %rd39;
	ld.global.u32 	%r119, [%rd40];
	mul.lo.s32 	%r120, %r119, %r119;
	add.s64 	%rd41, %rd7, %rd39;
	st.global.u32 	[%rd41], %r120;
$L__BB2_22:
	add.s32 	%r121, %r21, 128;
	setp.ge.s32 	%p16, %r121, %r4;
	mul.wide.s32 	%rd42, %r121, 4;
	add.s64 	%rd11, %rd6, %rd42;
	add.s64 	%rd12, %rd7, %rd42;
	@%p16 bra 	$L__BB2_24;
	ld.global.u32 	%r122, [%rd11];
	mul.lo.s32 	%r123, %r122, %r122;
	st.global.u32 	[%rd12], %r123;
$L__BB2_24:
	add.s32 	%r124, %r21, 256;
	setp.ge.s32 	%p17, %r124, %r4;
	@%p17 bra 	$L__BB2_26;
	ld.global.u32 	%r125, [%rd11+512];
	mul.lo.s32 	%r126, %r125, %r125;
	st.global.u32 	[%rd12+512], %r126;
$L__BB2_26:
	add.s32 	%r127, %r21, 384;
	setp.ge.s32 	%p18, %r127, %r4;
	@%p18 bra 	$L__BB2_28;
	ld.global.u32 	%r128, [%rd11+1024];
	mul.lo.s32 	%r129, %r128, %r128;
	st.global.u32 	[%rd12+1024], %r129;
$L__BB2_28:
	add.s32 	%r130, %r21, 512;
	setp.ge.s32 	%p19, %r130, %r4;
	@%p19 bra 	$L__BB2_30;
	ld.global.u32 	%r131, [%rd11+1536];
	mul.lo.s32 	%r132, %r131, %r131;
	st.global.u32 	[%rd12+1536], %r132;
$L__BB2_30:
	add.s32 	%r133, %r21, 640;
	setp.ge.s32 	%p20, %r133, %r4;
	@%p20 bra 	$L__BB2_32;
	ld.global.u32 	%r134, [%rd11+2048];
	mul.lo.s32 	%r135, %r134, %r134;
	st.global.u32 	[%rd12+2048], %r135;
$L__BB2_32:
	add.s32 	%r136, %r21, 768;
	setp.ge.s32 	%p21, %r136, %r4;
	@%p21 bra 	$L__BB2_34;
	ld.global.u32 	%r137, [%rd11+2560];
	mul.lo.s32 	%r138, %r137, %r137;
	st.global.u32 	[%rd12+2560], %r138;
$L__BB2_34:
	add.s32 	%r139, %r21, 896;
	setp.ge.s32 	%p22, %r139, %r4;
	@%p22 bra 	$L__BB2_36;
	ld.global.u32 	%r140, [%rd11+3072];
	mul.lo.s32 	%r141, %r140, %r140;
	st.global.u32 	[%rd12+3072], %r141;
$L__BB2_36:
	add.s32 	%r163, %r163, 8;
	setp.ne.s32 	%p23, %r163, %r164;
	@%p23 bra 	$L__BB2_20;
$L__BB2_37:
	setp.eq.s32 	%p24, %r14, 0;
	@%p24 bra 	$L__BB2_58;
	and.b32  	%r24, %r49, 3;
	setp.lt.u32 	%p25, %r14, 4;
	@%p25 bra 	$L__BB2_48;
	shl.b32 	%r142, %r164, 7;
	add.s32 	%r25, %r142, %r6;
	setp.ge.s32 	%p26, %r25, %r4;
	@%p26 bra 	$L__BB2_41;
	mul.wide.s32 	%rd43, %r25, 4;
	add.s64 	%rd44, %rd6, %rd43;
	ld.global.u32 	%r143, [%rd44];
	mul.lo.s32 	%r144, %r143, %r143;
	add.s64 	%rd45, %rd7, %rd43;
	st.global.u32 	[%rd45], %r144;
$L__BB2_41:
	add.s32 	%r26, %r25, 128;
	setp.ge.s32 	%p27, %r26, %r4;
	@%p27 bra 	$L__BB2_43;
	mul.wide.s32 	%rd46, %r26, 4;
	add.s64 	%rd47, %rd6, %rd46;
	ld.global.u32 	%r145, [%rd47];
	mul.lo.s32 	%r146, %r145, %r145;
	add.s64 	%rd48, %rd7, %rd46;
	st.global.u32 	[%rd48], %r146;
$L__BB2_43:
	add.s32 	%r27, %r25, 256;
	setp.ge.s32 	%p28, %r27, %r4;
	@%p28 bra 	$L__BB2_45;
	mul.wide.s32 	%rd49, %r27, 4;
	add.s64 	%rd50, %rd6, %rd49;
	ld.global.u32 	%r147, [%rd50];
	mul.lo.s32 	%r148, %r147, %r147;
	add.s64 	%rd51, %rd7, %rd49;
	st.global.u32 	[%rd51], %r148;
$L__BB2_45:
	add.s32 	%r28, %r25, 384;
	setp.ge.s32 	%p29, %r28, %r4;
	@%p29 bra 	$L__BB2_47;
	mul.wide.s32 	%rd52, %r28, 4;
	add.s64 	%rd53, %rd6, %rd52;
	ld.global.u32 	%r149, [%rd53];
	mul.lo.s32 	%r150, %r149, %r149;
	add.s64 	%rd54, %rd7, %rd52;
	st.global.u32 	[%rd54], %r150;
$L__BB2_47:
	add.s32 	%r164, %r164, 4;
$L__BB2_48:
	setp.eq.s32 	%p30, %r24, 0;
	@%p30 bra 	$L__BB2_58;
	setp.eq.s32 	%p31, %r24, 1;
	@%p31 bra 	$L__BB2_55;
	shl.b32 	%r151, %r164, 7;
	add.s32 	%r31, %r151, %r6;
	setp.ge.s32 	%p32, %r31, %r4;
	@%p32 bra 	$L__BB2_52;
	mul.wide.s32 	%rd55, %r31, 4;
	add.s64 	%rd56, %rd6, %rd55;
	ld.global.u32 	%r152, [%rd56];
	mul.lo.s32 	%r153, %r152, %r152;
	add.s64 	%rd57, %rd7, %rd55;
	st.global.u32 	[%rd57], %r153;
$L__BB2_52:
	add.s32 	%r32, %r31, 128;
	setp.ge.s32 	%p33, %r32, %r4;
	@%p33 bra 	$L__BB2_54;
	mul.wide.s32 	%rd58, %r32, 4;
	add.s64 	%rd59, %rd6, %rd58;
	ld.global.u32 	%r154, [%rd59];
	mul.lo.s32 	%r155, %r154, %r154;
	add.s64 	%rd60, %rd7, %rd58;
	st.global.u32 	[%rd60], %r155;
$L__BB2_54:
	add.s32 	%r164, %r164, 2;
$L__BB2_55:
	and.b32  	%r156, %r49, 1;
	setp.eq.b32 	%p34, %r156, 1;
	not.pred 	%p35, %p34;
	@%p35 bra 	$L__BB2_58;
	shl.b32 	%r157, %r164, 7;
	add.s32 	%r35, %r157, %r6;
	setp.ge.s32 	%p36, %r35, %r4;
	@%p36 bra 	$L__BB2_58;
	mul.wide.s32 	%rd61, %r35, 4;
	add.s64 	%rd62, %rd6, %rd61;
	ld.global.u32 	%r158, [%rd62];
	mul.lo.s32 	%r159, %r158, %r158;
	add.s64 	%rd63, %rd7, %rd61;
	st.global.u32 	[%rd63], %r159;
$L__BB2_58:
	ret;

}
	// .globl	_ZN3cub18CUB_300001_SM_10006detail9transform16transform_kernelINS2_10policy_hubILb1EN4cuda3std3__45tupleIJN6thrust24THRUST_300001_SM_1000_NS6detail15normal_iteratorINSA_10device_ptrIiEEEEEEEE10policy1000El11square_funcSF_JPiEEEvT0_iT1_T2_DpNS2_10kernel_argIT3_EE
.visible .entry _ZN3cub18CUB_300001_SM_10006detail9transform16transform_kernelINS2_10policy_hubILb1EN4cuda3std3__45tupleIJN6thrust24THRUST_300001_SM_1000_NS6detail15normal_iteratorINSA_10device_ptrIiEEEEEEEE10policy1000El11square_funcSF_JPiEEEvT0_iT1_T2_DpNS2_10kernel_argIT3_EE(
	.param .u64 _ZN3cub18CUB_300001_SM_10006detail9transform16transform_kernelINS2_10policy_hubILb1EN4cuda3std3__45tupleIJN6thrust24THRUST_300001_SM_1000_NS6detail15normal_iteratorINSA_10device_ptrIiEEEEEEEE10policy1000El11square_funcSF_JPiEEEvT0_iT1_T2_DpNS2_10kernel_argIT3_EE_param_0,
	.param .u32 _ZN3cub18CUB_300001_SM_10006detail9transform16transform_kernelINS2_10policy_hubILb1EN4cuda3std3__45tupleIJN6thrust24THRUST_300001_SM_1000_NS6detail15normal_iteratorINSA_10device_ptrIiEEEEEEEE10policy1000El11square_funcSF_JPiEEEvT0_iT1_T2_DpNS2_10kernel_argIT3_EE_param_1,
	.param .align 1 .b8 _ZN3cub18CUB_300001_SM_10006detail9transform16transform_kernelINS2_10policy_hubILb1EN4cuda3std3__45tupleIJN6thrust24THRUST_300001_SM_1000_NS6detail15normal_iteratorINSA_10device_ptrIiEEEEEEEE10policy1000El11square_funcSF_JPiEEEvT0_iT1_T2_DpNS2_10kernel_argIT3_EE_param_2[1],
	.param .align 8 .b8 _ZN3cub18CUB_300001_SM_10006detail9transform16transform_kernelINS2_10policy_hubILb1EN4cuda3std3__45tupleIJN6thrust24THRUST_300001_SM_1000_NS6detail15normal_iteratorINSA_10device_ptrIiEEEEEEEE10policy1000El11square_funcSF_JPiEEEvT0_iT1_T2_DpNS2_10kernel_argIT3_EE_param_3[8],
	.param .align 8 .b8 _ZN3cub18CUB_300001_SM_10006detail9transform16transform_kernelINS2_10policy_hubILb1EN4cuda3std3__45tupleIJN6thrust24THRUST_300001_SM_1000_NS6detail15normal_iteratorINSA_10device_ptrIiEEEEEEEE10policy1000El11square_funcSF_JPiEEEvT0_iT1_T2_DpNS2_10kernel_argIT3_EE_param_4[16]
)
.maxntid 128
{
	.reg .pred 	%p<37>;
	.reg .b32 	%r<169>;
	.reg .b64 	%rd<72>;

	ld.param.u64 	%rd16, [_ZN3cub18CUB_300001_SM_10006detail9transform16transform_kernelINS2_10policy_hubILb1EN4cuda3std3__45tupleIJN6thrust24THRUST_300001_SM_1000_NS6detail15normal_iteratorINSA_10device_ptrIiEEEEEEEE10policy1000El11square_funcSF_JPiEEEvT0_iT1_T2_DpNS2_10kernel_argIT3_EE_param_0];
	ld.param.u64 	%rd17, [_ZN3cub18CUB_300001_SM_10006detail9transform16transform_kernelINS2_10policy_hubILb1EN4cuda3std3__45tupleIJN6thrust24THRUST_300001_SM_1000_NS6detail15normal_iteratorINSA_10device_ptrIiEEEEEEEE10policy1000El11square_funcSF_JPiEEEvT0_iT1_T2_DpNS2_10kernel_argIT3_EE_param_4];
	ld.param.u64 	%rd18, [_ZN3cub18CUB_300001_SM_10006detail9transform16transform_kernelINS2_10policy_hubILb1EN4cuda3std3__45tupleIJN6thrust24THRUST_300001_SM_1000_NS6detail15normal_iteratorINSA_10device_ptrIiEEEEEEEE10policy1000El11square_funcSF_JPiEEEvT0_iT1_T2_DpNS2_10kernel_argIT3_EE_param_3];
	ld.param.u32 	%r47, [_ZN3cub18CUB_300001_SM_10006detail9transform16transform_kernelINS2_10policy_hubILb1EN4cuda3std3__45tupleIJN6thrust24THRUST_300001_SM_1000_NS6detail15normal_iteratorINSA_10device_ptrIiEEEEEEEE10policy1000El11square_funcSF_JPiEEEvT0_iT1_T2_DpNS2_10kernel_argIT3_EE_param_1];
	cvta.to.global.u64 	%rd1, %rd18;
	cvta.to.global.u64 	%rd2, %rd17;
	shl.b32 	%r1, %r47, 7;
	mov.u32 	%r48, %ctaid.x;
	cvt.u64.u32 	%rd19, %r48;
	cvt.s64.s32 	%rd20, %r1;
	mul.lo.s64 	%rd3, %rd20, %rd19;
	sub.s64 	%rd21, %rd16, %rd3;
	min.s64 	%rd22, %rd21, %rd20;
	cvt.u32.u64 	%r2, %rd22;
	shl.b32 	%r3, %r2, 2;
	mov.u32 	%r4, %tid.x;
	shl.b32 	%r157, %r4, 7;
	setp.ge.s32 	%p1, %r157, %r3;
	@%p1 bra 	$L__BB3_3;
	shl.b64 	%rd23, %rd3, 2;
	add.s64 	%rd24, %rd2, %rd23;
	mul.wide.u32 	%rd25, %r4, 128;
	add.s64 	%rd70, %rd24, %rd25;
$L__BB3_2:
	.pragma "nounroll";
	// begin inline asm
	prefetch.global.L2 [%rd70];
	// end inline asm
	add.s32 	%r157, %r157, 16384;
	add.s64 	%rd70, %rd70, 16384;
	setp.lt.s32 	%p2, %r157, %r3;
	@%p2 bra 	$L__BB3_2;
$L__BB3_3:
	shl.b64 	%rd27, %rd3, 2;
	add.s64 	%rd7, %rd2, %rd27;
	add.s64 	%rd8, %rd1, %rd27;
	setp.eq.s32 	%p3, %r1, %r2;
	@%p3 bra 	$L__BB3_45;
	setp.lt.s32 	%p4, %r47, 1;
	@%p4 bra 	$L__BB3_58;
	and.b32  	%r8, %r47, 7;
	setp.lt.u32 	%p5, %r47, 8;
	mov.b32 	%r166, 0;
	@%p5 bra 	$L__BB3_24;
	and.b32  	%r166, %r47, 2147483640;
	mov.b32 	%r160, 0;
$L__BB3_7:
	.pragma "nounroll";
	shl.b32 	%r51, %r160, 7;
	add.s32 	%r19, %r51, %r4;
	setp.ge.s32 	%p6, %r19, %r2;
	@%p6 bra 	$L__BB3_9;
	mul.wide.u32 	%rd28, %r19, 4;
	add.s64 	%rd29, %rd7, %rd28;
	ld.global.u32 	%r52, [%rd29];
	mul.lo.s32 	%r53, %r52, %r52;
	add.s64 	%rd30, %rd8, %rd28;
	st.global.u32 	[%rd30], %r53;
$L__BB3_9:
	add.s32 	%r54, %r19, 128;
	setp.ge.s32 	%p7, %r54, %r2;
	mul.wide.s32 	%rd31, %r54, 4;
	add.s64 	%rd12, %rd7, %rd31;
	add.s64 	%rd13, %rd8, %rd31;
	@%p7 bra 	$L__BB3_11;
	ld.global.u32 	%r55, [%rd12];
	mul.lo.s32 	%r56, %r55, %r55;
	st.global.u32 	[%rd13], %r56;
$L__BB3_11:
	add.s32 	%r57, %r19, 256;
	setp.ge.s32 	%p8, %r57, %r2;
	@%p8 bra 	$L__BB3_13;
	ld.global.u32 	%r58, [%rd12+512];
	mul.lo.s32 	%r59, %r58, %r58;
	st.global.u32 	[%rd13+512], %r59;
$L__BB3_13:
	add.s32 	%r60, %r19, 384;
	setp.ge.s32 	%p9, %r60, %r2;
	@%p9 bra 	$L__BB3_15;
	ld.global.u32 	%r61, [%rd12+1024];
	mul.lo.s32 	%r62, %r61, %r61;
	st.global.u32 	[%rd13+1024], %r62;
$L__BB3_15:
	add.s32 	%r63, %r19, 512;
	setp.ge.s32 	%p10, %r63, %r2;
	@%p10 bra 	$L__BB3_17;
	ld.global.u32 	%r64, [%rd12+1536];
	mul.lo.s32 	%r65, %r64, %r64;
	st.global.u32 	[%rd13+1536], %r65;
$L__BB3_17:
	add.s32 	%r66, %r19, 640;
	setp.ge.s32 	%p11, %r66, %r2;
	@%p11 bra 	$L__BB3_19;
	ld.global.u32 	%r67, [%rd12+2048];
	mul.lo.s32 	%r68, %r67, %r67;
	st.global.u32 	[%rd13+2048], %r68;
$L__BB3_19:
	add.s32 	%r69, %r19, 768;
	setp.ge.s32 	%p12, %r69, %r2;
	@%p12 bra 	$L__BB3_21;
	ld.global.u32 	%r70, [%rd12+2560];
	mul.lo.s32 	%r71, %r70, %r70;
	st.global.u32 	[%rd13+2560], %r71;
$L__BB3_21:
	add.s32 	%r72, %r19, 896;
	setp.ge.s32 	%p13, %r72, %r2;
	@%p13 bra 	$L__BB3_23;
	ld.global.u32 	%r73, [%rd12+3072];
	mul.lo.s32 	%r74, %r73, %r73;
	st.global.u32 	[%rd13+3072], %r74;
$L__BB3_23:
	add.s32 	%r160, %r160, 8;
	setp.eq.s32 	%p14, %r160, %r166;
	@%p14 bra 	$L__BB3_24;
	bra.uni 	$L__BB3_7;
$L__BB3_24:
	setp.eq.s32 	%p15, %r8, 0;
	@%p15 bra 	$L__BB3_58;
	and.b32  	%r35, %r47, 3;
	setp.lt.u32 	%p16, %r8, 4;
	@%p16 bra 	$L__BB3_35;
	shl.b32 	%r75, %r166, 7;
	add.s32 	%r36, %r75, %r4;
	setp.ge.s32 	%p17, %r36, %r2;
	@%p17 bra 	$L__BB3_28;
	mul.wide.s32 	%rd32, %r36, 4;
	add.s64 	%rd33, %rd7, %rd32;
	ld.global.u32 	%r76, [%rd33];
	mul.lo.s32 	%r77, %r76, %r76;
	add.s64 	%rd34, %rd8, %rd32;
	st.global.u32 	[%rd34], %r77;
$L__BB3_28:
	add.s32 	%r37, %r36, 128;
	setp.ge.s32 	%p18, %r37, %r2;
	@%p18 bra 	$L__BB3_30;
	mul.wide.s32 	%rd35, %r37, 4;
	add.s64 	%rd36, %rd7, %rd35;
	ld.global.u32 	%r78, [%rd36];
	mul.lo.s32 	%r79, %r78, %r78;
	add.s64 	%rd37, %rd8, %rd35;
	st.global.u32 	[%rd37], %r79;
$L__BB3_30:
	add.s32 	%r38, %r36, 256;
	setp.ge.s32 	%p19, %r38, %r2;
	@%p19 bra 	$L__BB3_32;
	mul.wide.s32 	%rd38, %r38, 4;
	add.s64 	%rd39, %rd7, %rd38;
	ld.global.u32 	%r80, [%rd39];
	mul.lo.s32 	%r81, %r80, %r80;
	add.s64 	%rd40, %rd8, %rd38;
	st.global.u32 	[%rd40], %r81;
$L__BB3_32:
	add.s32 	%r39, %r36, 384;
	setp.ge.s32 	%p20, %r39, %r2;
	@%p20 bra 	$L__BB3_34;
	mul.wide.s32 	%rd41, %r39, 4;
	add.s64 	%rd42, %rd7, %rd41;
	ld.global.u32 	%r82, [%rd42];
	mul.lo.s32 	%r83, %r82, %r82;
	add.s64 	%rd43, %rd8, %rd41;
	st.global.u32 	[%rd43], %r83;
$L__BB3_34:
	add.s32 	%r166, %r166, 4;
$L__BB3_35:
	setp.eq.s32 	%p21, %r35, 0;
	@%p21 bra 	$L__BB3_58;
	setp.eq.s32 	%p22, %r35, 1;
	@%p22 bra 	$L__BB3_42;
	shl.b32 	%r84, %r166, 7;
	add.s32 	%r42, %r84, %r4;
	setp.ge.s32 	%p23, %r42, %r2;
	@%p23 bra 	$L__BB3_39;
	mul.wide.s32 	%rd44, %r42, 4;
	add.s64 	%rd45, %rd7, %rd44;
	ld.global.u32 	%r85, [%rd45];
	mul.lo.s32 	%r86, %r85, %r85;
	add.s64 	%rd46, %rd8, %rd44;
	st.global.u32 	[%rd46], %r86;
$L__BB3_39:
	add.s32 	%r43, %r42, 128;
	setp.ge.s32 	%p24, %r43, %r2;
	@%p24 bra 	$L__BB3_41;
	mul.wide.s32 	%rd47, %r43, 4;
	add.s64 	%rd48, %rd7, %rd47;
	ld.global.u32 	%r87, [%rd48];
	mul.lo.s32 	%r88, %r87, %r87;
	add.s64 	%rd49, %rd8, %rd47;
	st.global.u32 	[%rd49], %r88;
$L__BB3_41:
	add.s32 	%r166, %r166, 2;
$L__BB3_42:
	and.b32  	%r89, %r47, 1;
	setp.eq.b32 	%p25, %r89, 1;
	not.pred 	%p26, %p25;
	@%p26 bra 	$L__BB3_58;
	shl.b32 	%r90, %r166, 7;
	add.s32 	%r46, %r90, %r4;
	setp.ge.s32 	%p27, %r46, %r2;
	@%p27 bra 	$L__BB3_58;
	mul.wide.s32 	%rd50, %r46, 4;
	add.s64 	%rd51, %rd7, %rd50;
	ld.global.u32 	%r91, [%rd51];
	mul.lo.s32 	%r92, %r91, %r91;
	add.s64 	%rd52, %rd8, %rd50;
	st.global.u32 	[%rd52], %r92;
	bra.uni 	$L__BB3_58;
$L__BB3_45:
	setp.lt.s32 	%p28, %r47, 1;
	@%p28 bra 	$L__BB3_58;
	and.b32  	%r10, %r47, 15;
	setp.lt.u32 	%p29, %r47, 16;
	mov.b32 	%r162, 0;
	@%p29 bra 	$L__BB3_49;
	and.b32  	%r162, %r47, 2147483632;
	neg.s32 	%r159, %r162;
	add.s32 	%r158, %r4, 1152;
	mul.wide.u32 	%rd53, %r4, 4;
	or.b64  	%rd71, %rd53, 4096;
$L__BB3_48:
	.pragma "nounroll";
	mul.wide.s32 	%rd54, %r158, 4;
	add.s64 	%rd55, %rd54, 1536;
	add.s64 	%rd56, %rd7, %rd71;
	ld.global.u32 	%r94, [%rd56+-4096];
	mul.lo.s32 	%r95, %r94, %r94;
	add.s64 	%rd57, %rd8, %rd71;
	st.global.u32 	[%rd57+-4096], %r95;
	ld.global.u32 	%r96, [%rd56+-3584];
	mul.lo.s32 	%r97, %r96, %r96;
	st.global.u32 	[%rd57+-3584], %r97;
	ld.global.u32 	%r98, [%rd56+-3072];
	mul.lo.s32 	%r99, %r98, %r98;
	st.global.u32 	[%rd57+-3072], %r99;
	ld.global.u32 	%r100, [%rd56+-2560];
	mul.lo.s32 	%r101, %r100, %r100;
	st.global.u32 	[%rd57+-2560], %r101;
	ld.global.u32 	%r102, [%rd56+-2048];
	mul.lo.s32 	%r103, %r102, %r102;
	st.global.u32 	[%rd57+-2048], %r103;
	ld.global.u32 	%r104, [%rd56+-1536];
	mul.lo.s32 	%r105, %r104, %r104;
	st.global.u32 	[%rd57+-1536], %r105;
	ld.global.u32 	%r106, [%rd56+-1024];
	mul.lo.s32 	%r107, %r106, %r106;
	st.global.u32 	[%rd57+-1024], %r107;
	ld.global.u32 	%r108, [%rd56+-512];
	mul.lo.s32 	%r109, %r108, %r108;
	st.global.u32 	[%rd57+-512], %r109;
	ld.global.u32 	%r110, [%rd56];
	mul.lo.s32 	%r111, %r110, %r110;
	st.global.u32 	[%rd57], %r111;
	add.s64 	%rd58, %rd7, %rd55;
	ld.global.u32 	%r112, [%rd58+-1536];
	mul.lo.s32 	%r113, %r112, %r112;
	add.s64 	%rd59, %rd8, %rd55;
	st.global.u32 	[%rd59+-1536], %r113;
	ld.global.u32 	%r114, [%rd58+-1024];
	mul.lo.s32 	%r115, %r114, %r114;
	st.global.u32 	[%rd59+-1024], %r115;
	ld.global.u32 	%r116, [%rd58+-512];
	mul.lo.s32 	%r117, %r116, %r116;
	st.global.u32 	[%rd59+-512], %r117;
	ld.global.u32 	%r118, [%rd58];
	mul.lo.s32 	%r119, %r118, %r118;
	st.global.u32 	[%rd59], %r119;
	ld.global.u32 	%r120, [%rd58+512];
	mul.lo.s32 	%r121, %r120, %r120;
	st.global.u32 	[%rd59+512], %r121;
	ld.global.u32 	%r122, [%rd58+1024];
	mul.lo.s32 	%r123, %r122, %r122;
	st.global.u32 	[%rd59+1024], %r123;
	ld.global.u32 	%r124, [%rd58+1536];
	mul.lo.s32 	%r125, %r124, %r124;
	st.global.u32 	[%rd59+1536], %r125;
	add.s32 	%r159, %r159, 16;
	add.s32 	%r158, %r158, 2048;
	add.s64 	%rd71, %rd71, 8192;
	setp.eq.s32 	%p30, %r159, 0;
	@%p30 bra 	$L__BB3_49;
	bra.uni 	$L__BB3_48;
$L__BB3_49:
	setp.eq.s32 	%p31, %r10, 0;
	@%p31 bra 	$L__BB3_58;
	and.b32  	%r22, %r47, 7;
	setp.lt.u32 	%p32, %r10, 8;
	@%p32 bra 	$L__BB3_52;
	shl.b32 	%r126, %r162, 7;
	add.s32 	%r127, %r126, %r4;
	mul.wide.s32 	%rd60, %r127, 4;
	add.s64 	%rd61, %rd7, %rd60;
	ld.global.u32 	%r128, [%rd61];
	mul.lo.s32 	%r129, %r128, %r128;
	add.s64 	%rd62, %rd8, %rd60;
	st.global.u32 	[%rd62], %r129;
	ld.global.u32 	%r130, [%rd61+512];
	mul.lo.s32 	%r131, %r130, %r130;
	st.global.u32 	[%rd62+512], %r131;
	ld.global.u32 	%r132, [%rd61+1024];
	mul.lo.s32 	%r133, %r132, %r132;
	st.global.u32 	[%rd62+1024], %r133;
	ld.global.u32 	%r134, [%rd61+1536];
	mul.lo.s32 	%r135, %r134, %r134;
	st.global.u32 	[%rd62+1536], %r135;
	ld.global.u32 	%r136, [%rd61+2048];
	mul.lo.s32 	%r137, %r136, %r136;
	st.global.u32 	[%rd62+2048], %r137;
	ld.global.u32 	%r138, [%rd61+2560];
	mul.lo.s32 	%r139, %r138, %r138;
	st.global.u32 	[%rd62+2560], %r139;
	ld.global.u32 	%r140, [%rd61+3072];
	mul.lo.s32 	%r141, %r140, %r140;
	st.global.u32 	[%rd62+3072], %r141;
	ld.global.u32 	%r142, [%rd61+3584];
	mul.lo.s32 	%r143, %r142, %r142;
	st.global.u32 	[%rd62+3584], %r143;
	add.s32 	%r162, %r162, 8;
$L__BB3_52:
	setp.eq.s32 	%p33, %r22, 0;
	@%p33 bra 	$L__BB3_58;
	and.b32  	%r25, %r47, 3;
	setp.lt.u32 	%p34, %r22, 4;
	@%p34 bra 	$L__BB3_55;
	shl.b32 	%r144, %r162, 7;
	add.s32 	%r145, %r144, %r4;
	mul.wide.s32 	%rd63, %r145, 4;
	add.s64 	%rd64, %rd7, %rd63;
	ld.global.u32 	%r146, [%rd64];
	mul.lo.s32 	%r147, %r146, %r146;
	add.s64 	%rd65, %rd8, %rd63;
	st.global.u32 	[%rd65], %r147;
	ld.global.u32 	%r148, [%rd64+512];
	mul.lo.s32 	%r149, %r148, %r148;
	st.global.u32 	[%rd65+512], %r149;
	ld.global.u32 	%r150, [%rd64+1024];
	mul.lo.s32 	%r151, %r150, %r150;
	st.global.u32 	[%rd65+1024], %r151;
	ld.global.u32 	%r152, [%rd64+1536];
	mul.lo.s32 	%r153, %r152, %r152;
	st.global.u32 	[%rd65+1536], %r153;
	add.s32 	%r162, %r162, 4;
$L__BB3_55:
	setp.eq.s32 	%p35, %r25, 0;
	@%p35 bra 	$L__BB3_58;
	shl.b32 	%r154, %r162, 7;
	add.s32 	%r165, %r4, %r154;
	neg.s32 	%r164, %r25;
$L__BB3_57:
	.pragma "nounroll";
	mul.wide.s32 	%rd67, %r165, 4;
	add.s64 	%rd68, %rd8, %rd67;
	add.s64 	%rd69, %rd7, %rd67;
	ld.global.u32 	%r155, [%rd69];
	mul.lo.s32 	%r156, %r155, %r155;
	st.global.u32 	[%rd68], %r156;
	add.s32 	%r165, %r165, 128;
	add.s32 	%r164, %r164, 1;
	setp.eq.s32 	%p36, %r164, 0;
	@%p36 bra 	$L__BB3_58;
	bra.uni 	$L__BB3_57;
$L__BB3_58:
	ret;

}
	// .globl	_ZN3cub18CUB_300001_SM_10006detail6reduce28DeviceReduceSingleTileKernelINS2_10policy_hubIij8sum_funcE10Policy1000EN6thrust24THRUST_300001_SM_1000_NS6detail15normal_iteratorINS9_10device_ptrIiEEEEPijS5_iiN4cuda3std3__410__identityEEEvT0_T1_T2_T3_T4_T6_
.visible .entry _ZN3cub18CUB_300001_SM_10006detail6reduce28DeviceReduceSingleTileKernelINS2_10policy_hubIij8sum_funcE10Policy1000EN6thrust24THRUST_300001_SM_1000_NS6detail15normal_iteratorINS9_10device_ptrIiEEEEPijS5_iiN4cuda3std3__410__identityEEEvT0_T1_T2_T3_T4_T6_(
	.param .align 8 .b8 _ZN3cub18CUB_300001_SM_10006detail6reduce28DeviceReduceSingleTileKernelINS2_10policy_hubIij8sum_funcE10Policy1000EN6thrust24THRUST_300001_SM_1000_NS6detail15normal_iteratorINS9_10device_ptrIiEEEEPijS5_iiN4cuda3std3__410__identityEEEvT0_T1_T2_T3_T4_T6__param_0[8],
	.param .u64 .ptr .align 1 _ZN3cub18CUB_300001_SM_10006detail6reduce28DeviceReduceSingleTileKernelINS2_10policy_hubIij8sum_funcE10Policy1000EN6thrust24THRUST_300001_SM_1000_NS6detail15normal_iteratorINS9_10device_ptrIiEEEEPijS5_iiN4cuda3std3__410__identityEEEvT0_T1_T2_T3_T4_T6__param_1,
	.param .u32 _ZN3cub18CUB_300001_SM_10006detail6reduce28DeviceReduceSingleTileKernelINS2_10policy_hubIij8sum_funcE10Policy1000EN6thrust24THRUST_300001_SM_1000_NS6detail15normal_iteratorINS9_10device_ptrIiEEEEPijS5_iiN4cuda3std3__410__identityEEEvT0_T1_T2_T3_T4_T6__param_2,
	.param .align 1 .b8 _ZN3cub18CUB_300001_SM_10006detail6reduce28DeviceReduceSingleTileKernelINS2_10policy_hubIij8sum_funcE10Policy1000EN6thrust24THRUST_300001_SM_1000_NS6detail15normal_iteratorINS9_10device_ptrIiEEEEPijS5_iiN4cuda3std3__410__identityEEEvT0_T1_T2_T3_T4_T6__param_3[1],
	.param .u32 _ZN3cub18CUB_300001_SM_10006detail6reduce28DeviceReduceSingleTileKernelINS2_10policy_hubIij8sum_funcE10Policy1000EN6thrust24THRUST_300001_SM_1000_NS6detail15normal_iteratorINS9_10device_ptrIiEEEEPijS5_iiN4cuda3std3__410__identityEEEvT0_T1_T2_T3_T4_T6__param_4,
	.param .align 1 .b8 _ZN3cub18CUB_300001_SM_10006detail6reduce28DeviceReduceSingleTileKernelINS2_10policy_hubIij8sum_funcE10Policy1000EN6thrust24THRUST_300001_SM_1000_NS6detail15normal_iteratorINS9_10device_ptrIiEEEEPijS5_iiN4cuda3std3__410__identityEEEvT0_T1_T2_T3_T4_T6__param_5[1]
)
.maxntid 256
.minnctapersm 1
{
	.reg .pred 	%p<60>;
	.reg .b32 	%r<512>;
	.reg .b64 	%rd<84>;
	// demoted variable
	.shared .align 4 .b8 _ZZN3cub18CUB_300001_SM_10006detail6reduce28DeviceReduceSingleTileKernelINS2_10policy_hubIij8sum_funcE10Policy1000EN6thrust24THRUST_300001_SM_1000_NS6detail15normal_iteratorINS9_10device_ptrIiEEEEPijS5_iiN4cuda3std3__410__identityEEEvT0_T1_T2_T3_T4_T6_E12temp_storage[44];
	ld.param.u64 	%rd9, [_ZN3cub18CUB_300001_SM_10006detail6reduce28DeviceReduceSingleTileKernelINS2_10policy_hubIij8sum_funcE10Policy1000EN6thrust24THRUST_300001_SM_1000_NS6detail15normal_iteratorINS9_10device_ptrIiEEEEPijS5_iiN4cuda3std3__410__identityEEEvT0_T1_T2_T3_T4_T6__param_0];
	ld.param.u64 	%rd10, [_ZN3cub18CUB_300001_SM_10006detail6reduce28DeviceReduceSingleTileKernelINS2_10policy_hubIij8sum_funcE10Policy1000EN6thrust24THRUST_300001_SM_1000_NS6detail15normal_iteratorINS9_10device_ptrIiEEEEPijS5_iiN4cuda3std3__410__identityEEEvT0_T1_T2_T3_T4_T6__param_1];
	ld.param.u32 	%r104, [_ZN3cub18CUB_300001_SM_10006detail6reduce28DeviceReduceSingleTileKernelINS2_10policy_hubIij8sum_funcE10Policy1000EN6thrust24THRUST_300001_SM_1000_NS6detail15normal_iteratorINS9_10device_ptrIiEEEEPijS5_iiN4cuda3std3__410__identityEEEvT0_T1_T2_T3_T4_T6__param_2];
	ld.param.u32 	%r105, [_ZN3cub18CUB_300001_SM_10006detail6reduce28DeviceReduceSingleTileKernelINS2_10policy_hubIij8sum_funcE10Policy1000EN6thrust24THRUST_300001_SM_1000_NS6detail15normal_iteratorINS9_10device_ptrIiEEEEPijS5_iiN4cuda3std3__410__identityEEEvT0_T1_T2_T3_T4_T6__param_4];
	cvta.to.global.u64 	%rd1, %rd10;
	setp.ne.s32 	%p1, %r104, 0;
	@%p1 bra 	$L__BB4_3;
	mov.u32 	%r470, %tid.x;
	setp.ne.s32 	%p59, %r470, 0;
	@%p59 bra 	$L__BB4_60;
	st.global.u32 	[%rd1], %r105;
	bra.uni 	$L__BB4_60;
$L__BB4_3:
	cvta.to.global.u64 	%rd2, %rd9;
	setp.gt.u32 	%p2, %r104, 4095;
	@%p2 bra 	$L__BB4_35;
	mov.u32 	%r1, %tid.x;
	setp.ge.u32 	%p24, %r1, %r104;
	mov.b32 	%r487, 0;
	mov.u32 	%r477, %r1;
	@%p24 bra 	$L__BB4_6;
	mul.wide.u32 	%rd73, %r1, 4;
	add.s64 	%rd74, %rd2, %rd73;
	ld.global.u32 	%r487, [%rd74];
	add.s32 	%r477, %r1, 256;
$L__BB4_6:
	setp.ge.u32 	%p25, %r477, %r104;
	@%p25 bra 	$L__BB4_19;
	not.b32 	%r311, %r477;
	add.s32 	%r312, %r104, %r311;
	shr.u32 	%r313, %r312, 8;
	add.s32 	%r6, %r313, 1;
	and.b32  	%r7, %r6, 15;
	setp.lt.u32 	%p26, %r312, 3840;
	@%p26 bra 	$L__BB4_10;
	and.b32  	%r314, %r6, 33554416;
	neg.s32 	%r473, %r314;
	mul.wide.u32 	%rd75, %r477, 4;
	add.s64 	%rd76, %rd75, %rd2;
	add.s64 	%rd82, %rd76, 8192;
$L__BB4_9:
	.pragma "nounroll";
	ld.global.u32 	%r315, [%rd82+-8192];
	add.s32 	%r316, %r315, %r487;
	ld.global.u32 	%r317, [%rd82+-7168];
	add.s32 	%r318, %r317, %r316;
	ld.global.u32 	%r319, [%rd82+-6144];
	add.s32 	%r320, %r319, %r318;
	ld.global.u32 	%r321, [%rd82+-5120];
	add.s32 	%r322, %r321, %r320;
	ld.global.u32 	%r323, [%rd82+-4096];
	add.s32 	%r324, %r323, %r322;
	ld.global.u32 	%r325, [%rd82+-3072];
	add.s32 	%r326, %r325, %r324;
	ld.global.u32 	%r327, [%rd82+-2048];
	add.s32 	%r328, %r327, %r326;
	ld.global.u32 	%r329, [%rd82+-1024];
	add.s32 	%r330, %r329, %r328;
	ld.global.u32 	%r331, [%rd82];
	add.s32 	%r332, %r331, %r330;
	ld.global.u32 	%r333, [%rd82+1024];
	add.s32 	%r334, %r333, %r332;
	ld.global.u32 	%r335, [%rd82+2048];
	add.s32 	%r336, %r335, %r334;
	ld.global.u32 	%r337, [%rd82+3072];
	add.s32 	%r338, %r337, %r336;
	ld.global.u32 	%r339, [%rd82+4096];
	add.s32 	%r340, %r339, %r338;
	ld.global.u32 	%r341, [%rd82+5120];
	add.s32 	%r342, %r341, %r340;
	ld.global.u32 	%r343, [%rd82+6144];
	add.s32 	%r344, %r343, %r342;
	ld.global.u32 	%r345, [%rd82+7168];
	add.s32 	%r487, %r345, %r344;
	add.s32 	%r477, %r477, 4096;
	add.s32 	%r473, %r473, 16;
	add.s64 	%rd82, %rd82, 16384;
	setp.ne.s32 	%p27, %r473, 0;
	@%p27 bra 	$L__BB4_9;
$L__BB4_10:
	setp.eq.s32 	%p28, %r7, 0;
	@%p28 bra 	$L__BB4_19;
	and.b32  	%r18, %r6, 7;
	setp.lt.u32 	%p29, %r7, 8;
	@%p29 bra 	$L__BB4_13;
	mul.wide.u32 	%rd77, %r477, 4;
	add.s64 	%rd78, %rd2, %rd77;
	ld.global.u32 	%r347, [%rd78];
	add.s32 	%r348, %r347, %r487;
	ld.global.u32 	%r349, [%rd78+1024];
	add.s32 	%r350, %r349, %r348;
	ld.global.u32 	%r351, [%rd78+2048];
	add.s32 	%r352, %r351, %r350;
	ld.global.u32 	%r353, [%rd78+3072];
	add.s32 	%r354, %r353, %r352;
	ld.global.u32 	%r355, [%rd78+4096];
	add.s32 	%r356, %r355, %r354;
	ld.global.u32 	%r357, [%rd78+5120];
	add.s32 	%r358, %r357, %r356;
	ld.global.u32 	%r359, [%rd78+6144];
	add.s32 	%r360, %r359, %r358;
	ld.global.u32 	%r361, [%rd78+7168];
	add.s32 	%r487, %r361, %r360;
	add.s32 	%r477, %r477, 2048;
$L__BB4_13:
	setp.eq.s32 	%p30, %r18, 0;
	@%p30 bra 	$L__BB4_19;
	and.b32  	%r24, %r6, 3;
	setp.lt.u32 	%p31, %r18, 4;
	@%p31 bra 	$L__BB4_16;
	mul.wide.u32 	%rd79, %r477, 4;
	add.s64 	%rd80, %rd2, %rd79;
	ld.global.u32 	%r363, [%rd80];
	add.s32 	%r364, %r363, %r487;
	ld.global.u32 	%r365, [%rd80+1024];
	add.s32 	%r366, %r365, %r364;
	ld.global.u32 	%r367, [%rd80+2048];
	add.s32 	%r368, %r367, %r366;
	ld.global.u32 	%r369, [%rd80+3072];
	add.s32 	%r487, %r369, %r368;
	add.s32 	%r477, %r477, 1024;
$L__BB4_16:
	setp.eq.s32 	%p32, %r24, 0;
	@%p32 bra 	$L__BB4_19;
	mul.wide.u32 	%rd81, %r477, 4;
	add.s64 	%rd83, %rd2, %rd81;
	neg.s32 	%r485, %r24;
$L__BB4_18:
	.pragma "nounroll";
	ld.global.u32 	%r370, [%rd83];
	add.s32 	%r487, %r370, %r487;
	add.s64 	%rd83, %rd83, 1024;
	add.s32 	%r485, %r485, 1;
	setp.ne.s32 	%p33, %r485, 0;
	@%p33 bra 	$L__BB4_18;
$L__BB4_19:
	setp.lt.u32 	%p34, %r104, 256;
	@%p34 bra 	$L__BB4_25;
	// begin inline asm
	mov.u32 %r421, %laneid;
	// end inline asm
	mov.b32 	%r424, 1;
	mov.b32 	%r445, 31;
	mov.b32 	%r446, -1;
	// begin inline asm
	shfl.sync.down.b32 %r422, %r487, %r424, %r445, %r446;
	// end inline asm
	setp.gt.s32 	%p51, %r421, 30;
	selp.b32 	%r447, 0, %r422, %p51;
	add.s32 	%r428, %r447, %r487;
	mov.b32 	%r429, 2;
	// begin inline asm
	shfl.sync.down.b32 %r427, %r428, %r429, %r445, %r446;
	// end inline asm
	setp.gt.s32 	%p52, %r421, 29;
	selp.b32 	%r448, 0, %r427, %p52;
	add.s32 	%r433, %r428, %r448;
	mov.b32 	%r434, 4;
	// begin inline asm
	shfl.sync.down.b32 %r432, %r433, %r434, %r445, %r446;
	// end inline asm
	setp.gt.s32 	%p53, %r421, 27;
	selp.b32 	%r449, 0, %r432, %p53;
	add.s32 	%r438, %r433, %r449;
	mov.b32 	%r439, 8;
	// begin inline asm
	shfl.sync.down.b32 %r437, %r438, %r439, %r445, %r446;
	// end inline asm
	setp.gt.s32 	%p54, %r421, 23;
	selp.b32 	%r450, 0, %r437, %p54;
	add.s32 	%r511, %r438, %r450;
	mov.b32 	%r444, 16;
	// begin inline asm
	shfl.sync.down.b32 %r442, %r511, %r444, %r445, %r446;
	// end inline asm
	setp.gt.s32 	%p55, %r421, 15;
	@%p55 bra 	$L__BB4_23;
	add.s32 	%r511, %r511, %r442;
	setp.ne.s32 	%p56, %r421, 0;
	@%p56 bra 	$L__BB4_23;
	shr.u32 	%r451, %r1, 3;
	and.b32  	%r452, %r451, 124;
	mov.u32 	%r453, _ZZN3cub18CUB_300001_SM_10006detail6reduce28DeviceReduceSingleTileKernelINS2_10policy_hubIij8sum_funcE10Policy1000EN6thrust24THRUST_300001_SM_1000_NS6detail15normal_iteratorINS9_10device_ptrIiEEEEPijS5_iiN4cuda3std3__410__identityEEEvT0_T1_T2_T3_T4_T6_E12temp_storage;
	add.s32 	%r454, %r453, %r452;
	st.shared.u32 	[%r454+8], %r511;
$L__BB4_23:
	bar.sync 	0;
	setp.ne.s32 	%p57, %r1, 0;
	@%p57 bra 	$L__BB4_58;
	ld.shared.u32 	%r455, [_ZZN3cub18CUB_300001_SM_10006detail6reduce28DeviceReduceSingleTileKernelINS2_10policy_hubIij8sum_funcE10Policy1000EN6thrust24THRUST_300001_SM_1000_NS6detail15normal_iteratorINS9_10device_ptrIiEEEEPijS5_iiN4cuda3std3__410__identityEEEvT0_T1_T2_T3_T4_T6_E12temp_storage+12];
	add.s32 	%r456, %r455, %r511;
	ld.shared.u32 	%r457, [_ZZN3cub18CUB_300001_SM_10006detail6reduce28DeviceReduceSingleTileKernelINS2_10policy_hubIij8sum_funcE10Policy1000EN6thrust24THRUST_300001_SM_1000_NS6detail15normal_iteratorINS9_10device_ptrIiEEEEPijS5_iiN4cuda3std3__410__identityEEEvT0_T1_T2_T3_T4_T6_E12temp_storage+16];
	add.s32 	%r458, %r456, %r457;
	ld.shared.u32 	%r459, [_ZZN3cub18CUB_300001_SM_10006detail6reduce28DeviceReduceSingleTileKernelINS2_10policy_hubIij8sum_funcE10Policy1000EN6thrust24THRUST_300001_SM_1000_NS6detail15normal_iteratorINS9_10device_ptrIiEEEEPijS5_iiN4cuda3std3__410__identityEEEvT0_T1_T2_T3_T4_T6_E12temp_storage+20];
	add.s32 	%r460, %r458, %r459;
	ld.shared.u32 	%r461, [_ZZN3cub18CUB_300001_SM_10006detail6reduce28DeviceReduceSingleTileKernelINS2_10policy_hubIij8sum_funcE10Policy1000EN6thrust24THRUST_300001_SM_1000_NS6detail15normal_iteratorINS9_10device_ptrIiEEEEPijS5_iiN4cuda3std3__410__identityEEEvT0_T1_T2_T3_T4_T6_E12temp_storage+24];
	add.s32 	%r462, %r460, %r461;
	ld.shared.u32 	%r463, [_ZZN3cub18CUB_300001_SM_10006detail6reduce28DeviceReduceSingleTileKernelINS2_10policy_hubIij8sum_funcE10Policy1000EN6thrust24THRUST_300001_SM_1000_NS6detail15normal_iteratorINS9_10device_ptrIiEEEEPijS5_iiN4cuda3std3__410__identityEEEvT0_T1_T2_T3_T4_T6_E12temp_storage+28];
	add.s32 	%r464, %r462, %r463;
	ld.shared.u32 	%r465, [_ZZN3cub18CUB_300001_SM_10006detail6reduce28DeviceReduceSingleTileKernelINS2_10policy_hubIij8sum_funcE10Policy1000EN6thrust24THRUST_300001_SM_1000_NS6detail15normal_iteratorINS9_10device_ptrIiEEEEPijS5_iiN4cuda3std3__410__identityEEEvT0_T1_T2_T3_T4_T6_E12temp_storage+32];
	add.s32 	%r466, %r464, %r465;
	ld.shared.u32 	%r467, [_ZZN3cub18CUB_300001_SM_10006detail6reduce28DeviceReduceSingleTileKernelINS2_10policy_hubIij8sum_funcE10Policy1000EN6thrust24THRUST_300001_SM_1000_NS6detail15normal_iteratorINS9_10device_ptrIiEEEEPijS5_iiN4cuda3std3__410__identityEEEvT0_T1_T2_T3_T4_T6_E12temp_storage+36];
	add.s32 	%r511, %r466, %r467;
	bra.uni 	$L__BB4_58;
$L__BB4_25:
	// begin inline asm
	mov.u32 %r371, %laneid;
	// end inline asm
	and.b32  	%r397, %r1, 992;
	add.s32 	%r398, %r397, 32;
	setp.gt.u32 	%p35, %r398, %r104;
	not.b32 	%r399, %r397;
	add.s32 	%r400, %r104, %r399;
	selp.b32 	%r395, %r400, 31, %p35;
	mov.b32 	%r374, 1;
	mov.b32 	%r396, -1;
	// begin inline asm
	shfl.sync.down.b32 %r372, %r487, %r374, %r395, %r396;
	// end inline asm
	setp.lt.s32 	%p36, %r371, %r395;
	selp.b32 	%r401, %r372, 0, %p36;
	add.s32 	%r378, %r401, %r487;
	mov.b32 	%r379, 2;
	// begin inline asm
	shfl.sync.down.b32 %r377, %r378, %r379, %r395, %r396;
	// end inline asm
	add.s32 	%r402, %r371, 2;
	setp.gt.s32 	%p37, %r402, %r395;
	selp.b32 	%r403, 0, %r377, %p37;
	add.s32 	%r383, %r378, %r403;
	mov.b32 	%r384, 4;
	// begin inline asm
	shfl.sync.down.b32 %r382, %r383, %r384, %r395, %r396;
	// end inline asm
	add.s32 	%r404, %r371, 4;
	setp.gt.s32 	%p38, %r404, %r395;
	selp.b32 	%r405, 0, %r382, %p38;
	add.s32 	%r388, %r383, %r405;
	mov.b32 	%r389, 8;
	// begin inline asm
	shfl.sync.down.b32 %r387, %r388, %r389, %r395, %r396;
	// end inline asm
	add.s32 	%r406, %r371, 8;
	setp.gt.s32 	%p39, %r406, %r395;
	selp.b32 	%r407, 0, %r387, %p39;
	add.s32 	%r393, %r388, %r407;
	mov.b32 	%r394, 16;
	// begin inline asm
	shfl.sync.down.b32 %r392, %r393, %r394, %r395, %r396;
	// end inline asm
	add.s32 	%r408, %r371, 16;
	setp.gt.s32 	%p40, %r408, %r395;
	selp.b32 	%r409, 0, %r392, %p40;
	add.s32 	%r511, %r393, %r409;
	setp.ne.s32 	%p41, %r371, 0;
	@%p41 bra 	$L__BB4_27;
	shr.u32 	%r410, %r1, 3;
	and.b32  	%r411, %r410, 124;
	mov.u32 	%r412, _ZZN3cub18CUB_300001_SM_10006detail6reduce28DeviceReduceSingleTileKernelINS2_10policy_hubIij8sum_funcE10Policy1000EN6thrust24THRUST_300001_SM_1000_NS6detail15normal_iteratorINS9_10device_ptrIiEEEEPijS5_iiN4cuda3std3__410__identityEEEvT0_T1_T2_T3_T4_T6_E12temp_storage;
	add.s32 	%r413, %r412, %r411;
	st.shared.u32 	[%r413+8], %r511;
$L__BB4_27:
	bar.sync 	0;
	setp.ne.s32 	%p42, %r1, 0;
	setp.lt.u32 	%p43, %r104, 33;
	or.pred  	%p44, %p42, %p43;
	@%p44 bra 	$L__BB4_58;
	ld.shared.u32 	%r414, [_ZZN3cub18CUB_300001_SM_10006detail6reduce28DeviceReduceSingleTileKernelINS2_10policy_hubIij8sum_funcE10Policy1000EN6thrust24THRUST_300001_SM_1000_NS6detail15normal_iteratorINS9_10device_ptrIiEEEEPijS5_iiN4cuda3std3__410__identityEEEvT0_T1_T2_T3_T4_T6_E12temp_storage+12];
	add.s32 	%r511, %r414, %r511;
	setp.lt.u32 	%p45, %r104, 65;
	@%p45 bra 	$L__BB4_58;
	ld.shared.u32 	%r415, [_ZZN3cub18CUB_300001_SM_10006detail6reduce28DeviceReduceSingleTileKernelINS2_10policy_hubIij8sum_funcE10Policy1000EN6thrust24THRUST_300001_SM_1000_NS6detail15normal_iteratorINS9_10device_ptrIiEEEEPijS5_iiN4cuda3std3__410__identityEEEvT0_T1_T2_T3_T4_T6_E12temp_storage+16];
	add.s32 	%r511, %r415, %r511;
	setp.lt.u32 	%p46, %r104, 97;
	@%p46 bra 	$L__BB4_58;
	ld.shared.u32 	%r416, [_ZZN3cub18CUB_300001_SM_10006detail6reduce28DeviceReduceSingleTileKernelINS2_10policy_hubIij8sum_funcE10Policy1000EN6thrust24THRUST_300001_SM_1000_NS6detail15normal_iteratorINS9_10device_ptrIiEEEEPijS5_iiN4cuda3std3__410__identityEEEvT0_T1_T2_T3_T4_T6_E12temp_storage+20];
	add.s32 	%r511, %r416, %r511;
	setp.lt.u32 	%p47, %r104, 129;
	@%p47 bra 	$L__BB4_58;
	ld.shared.u32 	%r417, [_ZZN3cub18CUB_300001_SM_10006detail6reduce28DeviceReduceSingleTileKernelINS2_10policy_hubIij8sum_funcE10Policy1000EN6thrust24THRUST_300001_SM_1000_NS6detail15normal_iteratorINS9_10device_ptrIiEEEEPijS5_iiN4cuda3std3__410__identityEEEvT0_T1_T2_T3_T4_T6_E12temp_storage+24];
	add.s32 	%r511, %r417, %r511;
	setp.lt.u32 	%p48, %r104, 161;
	@%p48 bra 	$L__BB4_58;
	ld.shared.u32 	%r418, [_ZZN3cub18CUB_300001_SM_10006detail6reduce28DeviceReduceSingleTileKernelINS2_10policy_hubIij8sum_funcE10Policy1000EN6thrust24THRUST_300001_SM_1000_NS6detail15normal_iteratorINS9_10device_ptrIiEEEEPijS5_iiN4cuda3std3__410__identityEEEvT0_T1_T2_T3_T4_T6_E12temp_storage+28];
	add.s32 	%r511, %r418, %r511;
	setp.lt.u32 	%p49, %r104, 193;
	@%p49 bra 	$L__BB4_58;
	ld.shared.u32 	%r419, [_ZZN3cub18CUB_300001_SM_10006detail6reduce28DeviceReduceSingleTileKernelINS2_10policy_hubIij8sum_funcE10Policy1000EN6thrust24THRUST_300001_SM_1000_NS6detail15normal_iteratorINS9_10device_ptrIiEEEEPijS5_iiN4cuda3std3__410__identityEEEvT0_T1_T2_T3_T4_T6_E12temp_storage+32];
	add.s32 	%r511, %r419, %r511;
	setp.lt.u32 	%p50, %r104, 225;
	@%p50 bra 	$L__BB4_58;
	ld.shared.u32 	%r420, [_ZZN3cub18CUB_300001_SM_10006detail6reduce28DeviceReduceSingleTileKernelINS2_10policy_hubIij8sum_funcE10Policy1000EN6thrust24THRUST_300001_SM_1000_NS6detail15normal_iteratorINS9_10device_ptrIiEEEEPijS5_iiN4cuda3std3__410__identityEEEvT0_T1_T2_T3_T4_T6_E12temp_storage+36];
	add.s32 	%r511, %r420, %r511;
	bra.uni 	$L__BB4_58;
$L__BB4_35:
	mov.u32 	%r50, %tid.x;
	mul.wide.u32 	%rd11, %r50, 4;
	add.s64 	%rd12, %rd2, %rd11;
	ld.global.u32 	%r107, [%rd12];
	ld.global.u32 	%r108, [%rd12+1024];
	ld.global.u32 	%r109, [%rd12+2048];
	ld.global.u32 	%r110, [%rd12+3072];
	ld.global.u32 	%r111, [%rd12+4096];
	ld.global.u32 	%r112, [%rd12+5120];
	ld.global.u32 	%r113, [%rd12+6144];
	ld.global.u32 	%r114, [%rd12+7168];
	ld.global.u32 	%r115, [%rd12+8192];
	ld.global.u32 	%r116, [%rd12+9216];
	ld.global.u32 	%r117, [%rd12+10240];
	ld.global.u32 	%r118, [%rd12+11264];
	ld.global.u32 	%r119, [%rd12+12288];
	ld.global.u32 	%r120, [%rd12+13312];
	ld.global.u32 	%r121, [%rd12+14336];
	ld.global.u32 	%r122, [%rd12+15360];
	add.s32 	%r123, %r108, %r107;
	add.s32 	%r124, %r109, %r123;
	add.s32 	%r125, %r110, %r124;
	add.s32 	%r126, %r111, %r125;
	add.s32 	%r127, %r112, %r126;
	add.s32 	%r128, %r113, %r127;
	add.s32 	%r129, %r114, %r128;
	add.s32 	%r130, %r115, %r129;
	add.s32 	%r131, %r116, %r130;
	add.s32 	%r132, %r117, %r131;
	add.s32 	%r133, %r118, %r132;
	add.s32 	%r134, %r119, %r133;
	add.s32 	%r135, %r120, %r134;
	add.s32 	%r136, %r121, %r135;
	add.s32 	%r509, %r122, %r136;
	add.s32 	%r52, %r104, -4096;
	setp.lt.u32 	%p3, %r52, 4096;
	mov.b32 	%r491, 4096;
	@%p3 bra 	$L__BB4_39;
	mov.b32 	%r491, 4096;
$L__BB4_37:
	add.s32 	%r138, %r50, %r491;
	mul.wide.u32 	%rd13, %r138, 4;
	add.s64 	%rd14, %rd2, %rd13;
	ld.global.u32 	%r139, [%rd14];
	ld.global.u32 	%r140, [%rd14+1024];
	ld.global.u32 	%r141, [%rd14+2048];
	ld.global.u32 	%r142, [%rd14+3072];
	ld.global.u32 	%r143, [%rd14+4096];
	ld.global.u32 	%r144, [%rd14+5120];
	ld.global.u32 	%r145, [%rd14+6144];
	ld.global.u32 	%r146, [%rd14+7168];
	ld.global.u32 	%r147, [%rd14+8192];
	ld.global.u32 	%r148, [%rd14+9216];
	ld.global.u32 	%r149, [%rd14+10240];
	ld.global.u32 	%r150, [%rd14+11264];
	ld.global.u32 	%r151, [%rd14+12288];
	ld.global.u32 	%r152, [%rd14+13312];
	ld.global.u32 	%r153, [%rd14+14336];
	ld.global.u32 	%r154, [%rd14+15360];
	add.s32 	%r155, %r139, %r509;
	add.s32 	%r156, %r140, %r155;
	add.s32 	%r157, %r141, %r156;
	add.s32 	%r158, %r142, %r157;
	add.s32 	%r159, %r143, %r158;
	add.s32 	%r160, %r144, %r159;
	add.s32 	%r161, %r145, %r160;
	add.s32 	%r162, %r146, %r161;
	add.s32 	%r163, %r147, %r162;
	add.s32 	%r164, %r148, %r163;
	add.s32 	%r165, %r149, %r164;
	add.s32 	%r166, %r150, %r165;
	add.s32 	%r167, %r151, %r166;
	add.s32 	%r168, %r152, %r167;
	add.s32 	%r169, %r153, %r168;
	add.s32 	%r509, %r154, %r169;
	sub.s32 	%r170, %r104, %r491;
	setp.lt.u32 	%p4, %r170, 4096;
	@%p4 bra 	$L__BB4_53;
	add.s32 	%r491, %r491, 4096;
	setp.le.u32 	%p5, %r491, %r52;
	@%p5 bra 	$L__BB4_37;
$L__BB4_39:
	setp.le.u32 	%p6, %r104, %r491;
	sub.s32 	%r171, %r104, %r491;
	setp.ge.s32 	%p7, %r50, %r171;
	or.pred  	%p8, %p6, %p7;
	@%p8 bra 	$L__BB4_53;
	not.b32 	%r174, %r50;
	add.s32 	%r175, %r104, %r174;
	sub.s32 	%r176, %r175, %r491;
	shr.u32 	%r177, %r176, 8;
	add.s32 	%r59, %r177, 1;
	and.b32  	%r60, %r59, 15;
	setp.lt.u32 	%p9, %r176, 3840;
	mov.u32 	%r501, %r50;
	@%p9 bra 	$L__BB4_44;
	or.b32  	%r495, %r50, 2048;
	add.s32 	%r494, %r50, %r491;
	and.b32  	%r178, %r59, 33554416;
	neg.s32 	%r493, %r178;
$L__BB4_42:
	.pragma "nounroll";
	mul.wide.u32 	%rd15, %r494, 4;
	add.s64 	%rd16, %rd2, %rd15;
	ld.global.u32 	%r179, [%rd16];
	add.s32 	%r180, %r179, %r509;
	add.s32 	%r181, %r494, 256;
	mul.wide.u32 	%rd17, %r181, 4;
	add.s64 	%rd18, %rd2, %rd17;
	ld.global.u32 	%r182, [%rd18];
	add.s32 	%r183, %r182, %r180;
	add.s32 	%r184, %r494, 512;
	mul.wide.u32 	%rd19, %r184, 4;
	add.s64 	%rd20, %rd2, %rd19;
	ld.global.u32 	%r185, [%rd20];
	add.s32 	%r186, %r185, %r183;
	add.s32 	%r187, %r494, 768;
	mul.wide.u32 	%rd21, %r187, 4;
	add.s64 	%rd22, %rd2, %rd21;
	ld.global.u32 	%r188, [%rd22];
	add.s32 	%r189, %r188, %r186;
	add.s32 	%r190, %r494, 1024;
	mul.wide.u32 	%rd23, %r190, 4;
	add.s64 	%rd24, %rd2, %rd23;
	ld.global.u32 	%r191, [%rd24];
	add.s32 	%r192, %r191, %r189;
	add.s32 	%r193, %r494, 1280;
	mul.wide.u32 	%rd25, %r193, 4;
	add.s64 	%rd26, %rd2, %rd25;
	ld.global.u32 	%r194, [%rd26];
	add.s32 	%r195, %r194, %r192;
	add.s32 	%r196, %r494, 1536;
	mul.wide.u32 	%rd27, %r196, 4;
	add.s64 	%rd28, %rd2, %rd27;
	ld.global.u32 	%r197, [%rd28];
	add.s32 	%r198, %r197, %r195;
	add.s32 	%r199, %r494, 1792;
	mul.wide.u32 	%rd29, %r199, 4;
	add.s64 	%rd30, %rd2, %rd29;
	ld.global.u32 	%r200, [%rd30];
	add.s32 	%r201, %r200, %r198;
	add.s32 	%r202, %r494, 2048;
	mul.wide.u32 	%rd31, %r202, 4;
	add.s64 	%rd32, %rd2, %rd31;
	ld.global.u32 	%r203, [%rd32];
	add.s32 	%r204, %r203, %r201;
	add.s32 	%r205, %r494, 2304;
	mul.wide.u32 	%rd33, %r205, 4;
	add.s64 	%rd34, %rd2, %rd33;
	ld.global.u32 	%r206, [%rd34];
	add.s32 	%r207, %r206, %r204;
	add.s32 	%r208, %r494, 2560;
	mul.wide.u32 	%rd35, %r208, 4;
	add.s64 	%rd36, %rd2, %rd35;
	ld.global.u32 	%r209, [%rd36];
	add.s32 	%r210, %r209, %r207;
	add.s32 	%r211, %r494, 2816;
	mul.wide.u32 	%rd37, %r211, 4;
	add.s64 	%rd38, %rd2, %rd37;
	ld.global.u32 	%r212, [%rd38];
	add.s32 	%r213, %r212, %r210;
	add.s32 	%r214, %r494, 3072;
	mul.wide.u32 	%rd39, %r214, 4;
	add.s64 	%rd40, %rd2, %rd39;
	ld.global.u32 	%r215, [%rd40];
	add.s32 	%r216, %r215, %r213;
	add.s32 	%r217, %r494, 3328;
	mul.wide.u32 	%rd41, %r217, 4;
	add.s64 	%rd42, %rd2, %rd41;
	ld.global.u32 	%r218, [%rd42];
	add.s32 	%r219, %r218, %r216;
	add.s32 	%r220, %r494, 3584;
	mul.wide.u32 	%rd43, %r220, 4;
	add.s64 	%rd44, %rd2, %rd43;
	ld.global.u32 	%r221, [%rd44];
	add.s32 	%r222, %r221, %r219;
	add.s32 	%r223, %r494, 3840;
	mul.wide.u32 	%rd45, %r223, 4;
	add.s64 	%rd46, %rd2, %rd45;
	ld.global.u32 	%r224, [%rd46];
	add.s32 	%r509, %r224, %r222;
	add.s32 	%r495, %r495, 4096;
	add.s32 	%r494, %r494, 4096;
	add.s32 	%r493, %r493, 16;
	setp.ne.s32 	%p10, %r493, 0;
	@%p10 bra 	$L__BB4_42;
	add.s32 	%r501, %r495, -2048;
$L__BB4_44:
	setp.eq.s32 	%p11, %r60, 0;
	@%p11 bra 	$L__BB4_53;
	and.b32  	%r76, %r59, 7;
	setp.lt.u32 	%p12, %r60, 8;
	@%p12 bra 	$L__BB4_47;
	add.s32 	%r226, %r501, %r491;
	mul.wide.u32 	%rd47, %r226, 4;
	add.s64 	%rd48, %rd2, %rd47;
	ld.global.u32 	%r227, [%rd48];
	add.s32 	%r228, %r227, %r509;
	add.s32 	%r229, %r226, 256;
	mul.wide.u32 	%rd49, %r229, 4;
	add.s64 	%rd50, %rd2, %rd49;
	ld.global.u32 	%r230, [%rd50];
	add.s32 	%r231, %r230, %r228;
	add.s32 	%r232, %r226, 512;
	mul.wide.u32 	%rd51, %r232, 4;
	add.s64 	%rd52, %rd2, %rd51;
	ld.global.u32 	%r233, [%rd52];
	add.s32 	%r234, %r233, %r231;
	add.s32 	%r235, %r226, 768;
	mul.wide.u32 	%rd53, %r235, 4;
	add.s64 	%rd54, %rd2, %rd53;
	ld.global.u32 	%r236, [%rd54];
	add.s32 	%r237, %r236, %r234;
	add.s32 	%r238, %r226, 1024;
	mul.wide.u32 	%rd55, %r238, 4;
	add.s64 	%rd56, %rd2, %rd55;
	ld.global.u32 	%r239, [%rd56];
	add.s32 	%r240, %r239, %r237;
	add.s32 	%r241, %r226, 1280;
	mul.wide.u32 	%rd57, %r241, 4;
	add.s64 	%rd58, %rd2, %rd57;
	ld.global.u32 	%r242, [%rd58];
	add.s32 	%r243, %r242, %r240;
	add.s32 	%r244, %r226, 1536;
	mul.wide.u32 	%rd59, %r244, 4;
	add.s64 	%rd60, %rd2, %rd59;
	ld.global.u32 	%r245, [%rd60];
	add.s32 	%r246, %r245, %r243;
	add.s32 	%r247, %r226, 1792;
	mul.wide.u32 	%rd61, %r247, 4;
	add.s64 	%rd62, %rd2, %rd61;
	ld.global.u32 	%r248, [%rd62];
	add.s32 	%r509, %r248, %r246;
	add.s32 	%r501, %r501, 2048;
$L__BB4_47:
	setp.eq.s32 	%p13, %r76, 0;
	@%p13 bra 	$L__BB4_53;
	and.b32  	%r82, %r59, 3;
	setp.lt.u32 	%p14, %r76, 4;
	@%p14 bra 	$L__BB4_50;
	add.s32 	%r250, %r501, %r491;
	mul.wide.u32 	%rd63, %r250, 4;
	add.s64 	%rd64, %rd2, %rd63;
	ld.global.u32 	%r251, [%rd64];
	add.s32 	%r252, %r251, %r509;
	add.s32 	%r253, %r250, 256;
	mul.wide.u32 	%rd65, %r253, 4;
	add.s64 	%rd66, %rd2, %rd65;
	ld.global.u32 	%r254, [%rd66];
	add.s32 	%r255, %r254, %r252;
	add.s32 	%r256, %r250, 512;
	mul.wide.u32 	%rd67, %r256, 4;
	add.s64 	%rd68, %rd2, %rd67;
	ld.global.u32 	%r257, [%rd68];
	add.s32 	%r258, %r257, %r255;
	add.s32 	%r259, %r250, 768;
	mul.wide.u32 	%rd69, %r259, 4;
	add.s64 	%rd70, %rd2, %rd69;
	ld.global.u32 	%r260, [%rd70];
	add.s32 	%r509, %r260, %r258;
	add.s32 	%r501, %r501, 1024;
$L__BB4_50:
	setp.eq.s32 	%p15, %r82, 0;
	@%p15 bra 	$L__BB4_53;
	add.s32 	%r507, %r501, %r491;
	neg.s32 	%r506, %r82;
$L__BB4_52:
	.pragma "nounroll";
	mul.wide.u32 	%rd71, %r507, 4;
	add.s64 	%rd72, %rd2, %rd71;
	ld.global.u32 	%r261, [%rd72];
	add.s32 	%r509, %r261, %r509;
	add.s32 	%r507, %r507, 256;
	add.s32 	%r506, %r506, 1;
	setp.ne.s32 	%p16, %r506, 0;
	@%p16 bra 	$L__BB4_52;
$L__BB4_53:
	// begin inline asm
	mov.u32 %r262, %laneid;
	// end inline asm
	mov.b32 	%r265, 1;
	mov.b32 	%r286, 31;
	mov.b32 	%r287, -1;
	// begin inline asm
	shfl.sync.down.b32 %r263, %r509, %r265, %r286, %r287;
	// end inline asm
	setp.gt.s32 	%p17, %r262, 30;
	selp.b32 	%r288, 0, %r263, %p17;
	add.s32 	%r269, %r288, %r509;
	mov.b32 	%r270, 2;
	// begin inline asm
	shfl.sync.down.b32 %r268, %r269, %r270, %r286, %r287;
	// end inline asm
	setp.gt.s32 	%p18, %r262, 29;
	selp.b32 	%r289, 0, %r268, %p18;
	add.s32 	%r274, %r269, %r289;
	mov.b32 	%r275, 4;
	// begin inline asm
	shfl.sync.down.b32 %r273, %r274, %r275, %r286, %r287;
	// end inline asm
	setp.gt.s32 	%p19, %r262, 27;
	selp.b32 	%r290, 0, %r273, %p19;
	add.s32 	%r279, %r274, %r290;
	mov.b32 	%r280, 8;
	// begin inline asm
	shfl.sync.down.b32 %r278, %r279, %r280, %r286, %r287;
	// end inline asm
	setp.gt.s32 	%p20, %r262, 23;
	selp.b32 	%r291, 0, %r278, %p20;
	add.s32 	%r511, %r279, %r291;
	mov.b32 	%r285, 16;
	// begin inline asm
	shfl.sync.down.b32 %r283, %r511, %r285, %r286, %r287;
	// end inline asm
	setp.gt.s32 	%p21, %r262, 15;
	@%p21 bra 	$L__BB4_56;
	add.s32 	%r511, %r511, %r283;
	setp.ne.s32 	%p22, %r262, 0;
	@%p22 bra 	$L__BB4_56;
	shr.u32 	%r292, %r50, 3;
	and.b32  	%r293, %r292, 124;
	mov.u32 	%r294, _ZZN3cub18CUB_300001_SM_10006detail6reduce28DeviceReduceSingleTileKernelINS2_10policy_hubIij8sum_funcE10Policy1000EN6thrust24THRUST_300001_SM_1000_NS6detail15normal_iteratorINS9_10device_ptrIiEEEEPijS5_iiN4cuda3std3__410__identityEEEvT0_T1_T2_T3_T4_T6_E12temp_storage;
	add.s32 	%r295, %r294, %r293;
	st.shared.u32 	[%r295+8], %r511;
$L__BB4_56:
	bar.sync 	0;
	setp.ne.s32 	%p23, %r50, 0;
	@%p23 bra 	$L__BB4_58;
	ld.shared.u32 	%r296, [_ZZN3cub18CUB_300001_SM_10006detail6reduce28DeviceReduceSingleTileKernelINS2_10policy_hubIij8sum_funcE10Policy1000EN6thrust24THRUST_300001_SM_1000_NS6detail15normal_iteratorINS9_10device_ptrIiEEEEPijS5_iiN4cuda3std3__410__identityEEEvT0_T1_T2_T3_T4_T6_E12temp_storage+12];
	add.s32 	%r297, %r296, %r511;
	ld.shared.u32 	%r298, [_ZZN3cub18CUB_300001_SM_10006detail6reduce28DeviceReduceSingleTileKernelINS2_10policy_hubIij8sum_funcE10Policy1000EN6thrust24THRUST_300001_SM_1000_NS6detail15normal_iteratorINS9_10device_ptrIiEEEEPijS5_iiN4cuda3std3__410__identityEEEvT0_T1_T2_T3_T4_T6_E12temp_storage+16];
	add.s32 	%r299, %r297, %r298;
	ld.shared.u32 	%r300, [_ZZN3cub18CUB_300001_SM_10006detail6reduce28DeviceReduceSingleTileKernelINS2_10policy_hubIij8sum_funcE10Policy1000EN6thrust24THRUST_300001_SM_1000_NS6detail15normal_iteratorINS9_10device_ptrIiEEEEPijS5_iiN4cuda3std3__410__identityEEEvT0_T1_T2_T3_T4_T6_E12temp_storage+20];
	add.s32 	%r301, %r299, %r300;
	ld.shared.u32 	%r302, [_ZZN3cub18CUB_300001_SM_10006detail6reduce28DeviceReduceSingleTileKernelINS2_10policy_hubIij8sum_funcE10Policy1000EN6thrust24THRUST_300001_SM_1000_NS6detail15normal_iteratorINS9_10device_ptrIiEEEEPijS5_iiN4cuda3std3__410__identityEEEvT0_T1_T2_T3_T4_T6_E12temp_storage+24];
	add.s32 	%r303, %r301, %r302;
	ld.shared.u32 	%r304, [_ZZN3cub18CUB_300001_SM_10006detail6reduce28DeviceReduceSingleTileKernelINS2_10policy_hubIij8sum_funcE10Policy1000EN6thrust24THRUST_300001_SM_1000_NS6detail15normal_iteratorINS9_10device_ptrIiEEEEPijS5_iiN4cuda3std3__410__identityEEEvT0_T1_T2_T3_T4_T6_E12temp_storage+28];
	add.s32 	%r305, %r303, %r304;
	ld.shared.u32 	%r306, [_ZZN3cub18CUB_300001_SM_10006detail6reduce28DeviceReduceSingleTileKernelINS2_10policy_hubIij8sum_funcE10Policy1000EN6thrust24THRUST_300001_SM_1000_NS6detail15normal_iteratorINS9_10device_ptrIiEEEEPijS5_iiN4cuda3std3__410__identityEEEvT0_T1_T2_T3_T4_T6_E12temp_storage+32];
	add.s32 	%r307, %r305, %r306;
	ld.shared.u32 	%r308, [_ZZN3cub18CUB_300001_SM_10006detail6reduce28DeviceReduceSingleTileKernelINS2_10policy_hubIij8sum_funcE10Policy1000EN6thrust24THRUST_300001_SM_1000_NS6detail15normal_iteratorINS9_10device_ptrIiEEEEPijS5_iiN4cuda3std3__410__identityEEEvT0_T1_T2_T3_T4_T6_E12temp_storage+36];
	add.s32 	%r511, %r307, %r308;
$L__BB4_58:
	mov.u32 	%r468, %tid.x;
	setp.ne.s32 	%p58, %r468, 0;
	@%p58 bra 	$L__BB4_60;
	add.s32 	%r469, %r511, %r105;
	st.global.u32 	[%rd1], %r469;
$L__BB4_60:
	ret;

}
	// .globl	_ZN3cub18CUB_300001_SM_10006detail6reduce18DeviceReduceKernelINS2_10policy_hubIij8sum_funcE10Policy1000EN6thrust24THRUST_300001_SM_1000_NS6detail15normal_iteratorINS9_10device_ptrIiEEEEjS5_iN4cuda3std3__410__identityEEEvT0_PT3_T1_NS0_13GridEvenShareISM_EET2_T4_
.visible .entry _ZN3cub18CUB_300001_SM_10006detail6reduce18DeviceReduceKernelINS2_10policy_hubIij8sum_funcE10Policy1000EN6thrust24THRUST_300001_SM_1000_NS6detail15normal_iteratorINS9_10device_ptrIiEEEEjS5_iN4cuda3std3__410__identityEEEvT0_PT3_T1_NS0_13GridEvenShareISM_EET2_T4_(
	.param .align 8 .b8 _ZN3cub18CUB_300001_SM_10006detail6reduce18DeviceReduceKernelINS2_10policy_hubIij8sum_funcE10Policy1000EN6thrust24THRUST_300001_SM_1000_NS6detail15normal_iteratorINS9_10device_ptrIiEEEEjS5_iN4cuda3std3__410__identityEEEvT0_PT3_T1_NS0_13GridEvenShareISM_EET2_T4__param_0[8],
	.param .u64 .ptr .align 1 _ZN3cub18CUB_300001_SM_10006detail6reduce18DeviceReduceKernelINS2_10policy_hubIij8sum_funcE10Policy1000EN6thrust24THRUST_300001_SM_1000_NS6detail15normal_iteratorINS9_10device_ptrIiEEEEjS5_iN4cuda3std3__410__identityEEEvT0_PT3_T1_NS0_13GridEvenShareISM_EET2_T4__param_1,
	.param .u32 _ZN3cub18CUB_300001_SM_10006detail6reduce18DeviceReduceKernelINS2_10policy_hubIij8sum_funcE10Policy1000EN6thrust24THRUST_300001_SM_1000_NS6detail15normal_iteratorINS9_10device_ptrIiEEEEjS5_iN4cuda3std3__410__identityEEEvT0_PT3_T1_NS0_13GridEvenShareISM_EET2_T4__param_2,
	.param .align 4 .b8 _ZN3cub18CUB_300001_SM_10006detail6reduce18DeviceReduceKernelINS2_10policy_hubIij8sum_funcE10Policy1000EN6thrust24THRUST_300001_SM_1000_NS6detail15normal_iteratorINS9_10device_ptrIiEEEEjS5_iN4cuda3std3__410__identityEEEvT0_PT3_T1_NS0_13GridEvenShareISM_EET2_T4__param_3[40],
	.param .align 1 .b8 _ZN3cub18CUB_300001_SM_10006detail6reduce18DeviceReduceKernelINS2_10policy_hubIij8sum_funcE10Policy1000EN6thrust24THRUST_300001_SM_1000_NS6detail15normal_iteratorINS9_10device_ptrIiEEEEjS5_iN4cuda3std3__410__identityEEEvT0_PT3_T1_NS0_13GridEvenShareISM_EET2_T4__param_4[1],
	.param .align 1 .b8 _ZN3cub18CUB_300001_SM_10006detail6reduce18DeviceReduceKernelINS2_10policy_hubIij8sum_funcE10Policy1000EN6thrust24THRUST_300001_SM_1000_NS6detail15normal_iteratorINS9_10device_ptrIiEEEEjS5_iN4cuda3std3__410__identityEEEvT0_PT3_T1_NS0_13GridEvenShareISM_EET2_T4__param_5[1]
)
.maxntid 256
{
	.reg .pred 	%p<58>;
	.reg .b16 	%rs<4>;
	.reg .b32 	%r<576>;
	.reg .b64 	%rd<130>;
	// demoted variable
	.shared .align 4 .b8 _ZZN3cub18CUB_300001_SM_10006detail6reduce18DeviceReduceKernelINS2_10policy_hubIij8sum_funcE10Policy1000EN6thrust24THRUST_300001_SM_1000_NS6detail15normal_iteratorINS9_10device_ptrIiEEEEjS5_iN4cuda3std3__410__identityEEEvT0_PT3_T1_NS0_13GridEvenShareISM_EET2_T4_E12temp_storage[44];
	ld.param.u32 	%r1, [_ZN3cub18CUB_300001_SM_10006detail6reduce18DeviceReduceKernelINS2_10policy_hubIij8sum_funcE10Policy1000EN6thrust24THRUST_300001_SM_1000_NS6detail15normal_iteratorINS9_10device_ptrIiEEEEjS5_iN4cuda3std3__410__identityEEEvT0_PT3_T1_NS0_13GridEvenShareISM_EET2_T4__param_3+20];
	ld.param.u32 	%r2, [_ZN3cub18CUB_300001_SM_10006detail6reduce18DeviceReduceKernelINS2_10policy_hubIij8sum_funcE10Policy1000EN6thrust24THRUST_300001_SM_1000_NS6detail15normal_iteratorINS9_10device_ptrIiEEEEjS5_iN4cuda3std3__410__identityEEEvT0_PT3_T1_NS0_13GridEvenShareISM_EET2_T4__param_3+24];
	ld.param.u64 	%rd3, [_ZN3cub18CUB_300001_SM_10006detail6reduce18DeviceReduceKernelINS2_10policy_hubIij8sum_funcE10Policy1000EN6thrust24THRUST_300001_SM_1000_NS6detail15normal_iteratorINS9_10device_ptrIiEEEEjS5_iN4cuda3std3__410__identityEEEvT0_PT3_T1_NS0_13GridEvenShareISM_EET2_T4__param_0];
	cvta.to.global.u64 	%rd1, %rd3;
	mov.u32 	%r3, %ctaid.x;
	shl.b32 	%r4, %r2, 12;
	shl.b32 	%r555, %r3, 12;
	sub.s32 	%r6, %r1, %r555;
	setp.gt.u32 	%p1, %r6, 4095;
	@%p1 bra 	$L__BB5_33;
	mov.u32 	%r7, %tid.x;
	setp.ge.u32 	%p23, %r7, %r6;
	mov.b32 	%r549, 0;
	mov.u32 	%r538, %r7;
	@%p23 bra 	$L__BB5_3;
	add.s32 	%r343, %r555, %r7;
	mul.wide.u32 	%rd66, %r343, 4;
	add.s64 	%rd67, %rd1, %rd66;
	ld.global.u32 	%r549, [%rd67];
	add.s32 	%r538, %r7, 256;
$L__BB5_3:
	setp.ge.u32 	%p24, %r538, %r6;
	@%p24 bra 	$L__BB5_17;
	not.b32 	%r345, %r538;
	add.s32 	%r346, %r1, %r345;
	sub.s32 	%r347, %r346, %r555;
	shr.u32 	%r348, %r347, 8;
	add.s32 	%r12, %r348, 1;
	and.b32  	%r13, %r12, 15;
	setp.lt.u32 	%p25, %r347, 3840;
	@%p25 bra 	$L__BB5_8;
	or.b32  	%r535, %r538, 2048;
	add.s32 	%r534, %r538, %r555;
	and.b32  	%r349, %r12, 33554416;
	neg.s32 	%r533, %r349;
$L__BB5_6:
	.pragma "nounroll";
	mul.wide.u32 	%rd68, %r534, 4;
	add.s64 	%rd69, %rd1, %rd68;
	ld.global.u32 	%r350, [%rd69];
	add.s32 	%r351, %r350, %r549;
	add.s32 	%r352, %r534, 256;
	mul.wide.u32 	%rd70, %r352, 4;
	add.s64 	%rd71, %rd1, %rd70;
	ld.global.u32 	%r353, [%rd71];
	add.s32 	%r354, %r353, %r351;
	add.s32 	%r355, %r534, 512;
	mul.wide.u32 	%rd72, %r355, 4;
	add.s64 	%rd73, %rd1, %rd72;
	ld.global.u32 	%r356, [%rd73];
	add.s32 	%r357, %r356, %r354;
	add.s32 	%r358, %r534, 768;
	mul.wide.u32 	%rd74, %r358, 4;
	add.s64 	%rd75, %rd1, %rd74;
	ld.global.u32 	%r359, [%rd75];
	add.s32 	%r360, %r359, %r357;
	add.s32 	%r361, %r534, 1024;
	mul.wide.u32 	%rd76, %r361, 4;
	add.s64 	%rd77, %rd1, %rd76;
	ld.global.u32 	%r362, [%rd77];
	add.s32 	%r363, %r362, %r360;
	add.s32 	%r364, %r534, 1280;
	mul.wide.u32 	%rd78, %r364, 4;
	add.s64 	%rd79, %rd1, %rd78;
	ld.global.u32 	%r365, [%rd79];
	add.s32 	%r366, %r365, %r363;
	add.s32 	%r367, %r534, 1536;
	mul.wide.u32 	%rd80, %r367, 4;
	add.s64 	%rd81, %rd1, %rd80;
	ld.global.u32 	%r368, [%rd81];
	add.s32 	%r369, %r368, %r366;
	add.s32 	%r370, %r534, 1792;
	mul.wide.u32 	%rd82, %r370, 4;
	add.s64 	%rd83, %rd1, %rd82;
	ld.global.u32 	%r371, [%rd83];
	add.s32 	%r372, %r371, %r369;
	add.s32 	%r373, %r534, 2048;
	mul.wide.u32 	%rd84, %r373, 4;
	add.s64 	%rd85, %rd1, %rd84;
	ld.global.u32 	%r374, [%rd85];
	add.s32 	%r375, %r374, %r372;
	add.s32 	%r376, %r534, 2304;
	mul.wide.u32 	%rd86, %r376, 4;
	add.s64 	%rd87, %rd1, %rd86;
	ld.global.u32 	%r377, [%rd87];
	add.s32 	%r378, %r377, %r375;
	add.s32 	%r379, %r534, 2560;
	mul.wide.u32 	%rd88, %r379, 4;
	add.s64 	%rd89, %rd1, %rd88;
	ld.global.u32 	%r380, [%rd89];
	add.s32 	%r381, %r380, %r378;
	add.s32 	%r382, %r534, 2816;
	mul.wide.u32 	%rd90, %r382, 4;
	add.s64 	%rd91, %rd1, %rd90;
	ld.global.u32 	%r383, [%rd91];
	add.s32 	%r384, %r383, %r381;
	add.s32 	%r385, %r534, 3072;
	mul.wide.u32 	%rd92, %r385, 4;
	add.s64 	%rd93, %rd1, %rd92;
	ld.global.u32 	%r386, [%rd93];
	add.s32 	%r387, %r386, %r384;
	add.s32 	%r388, %r534, 3328;
	mul.wide.u32 	%rd94, %r388, 4;
	add.s64 	%rd95, %rd1, %rd94;
	ld.global.u32 	%r389, [%rd95];
	add.s32 	%r390, %r389, %r387;
	add.s32 	%r391, %r534, 3584;
	mul.wide.u32 	%rd96, %r391, 4;
	add.s64 	%rd97, %rd1, %rd96;
	ld.global.u32 	%r392, [%rd97];
	add.s32 	%r393, %r392, %r390;
	add.s32 	%r394, %r534, 3840;
	mul.wide.u32 	%rd98, %r394, 4;
	add.s64 	%rd99, %rd1, %rd98;
	ld.global.u32 	%r395, [%rd99];
	add.s32 	%r549, %r395, %r393;
	add.s32 	%r535, %r535, 4096;
	add.s32 	%r534, %r534, 4096;
	add.s32 	%r533, %r533, 16;
	setp.ne.s32 	%p26, %r533, 0;
	@%p26 bra 	$L__BB5_6;
	add.s32 	%r538, %r535, -2048;
$L__BB5_8:
	setp.eq.s32 	%p27, %r13, 0;
	@%p27 bra 	$L__BB5_17;
	and.b32  	%r29, %r12, 7;
	setp.lt.u32 	%p28, %r13, 8;
	@%p28 bra 	$L__BB5_11;
	add.s32 	%r397, %r555, %r538;
	mul.wide.u32 	%rd100, %r397, 4;
	add.s64 	%rd101, %rd1, %rd100;
	ld.global.u32 	%r398, [%rd101];
	add.s32 	%r399, %r398, %r549;
	add.s32 	%r400, %r397, 256;
	mul.wide.u32 	%rd102, %r400, 4;
	add.s64 	%rd103, %rd1, %rd102;
	ld.global.u32 	%r401, [%rd103];
	add.s32 	%r402, %r401, %r399;
	add.s32 	%r403, %r397, 512;
	mul.wide.u32 	%rd104, %r403, 4;
	add.s64 	%rd105, %rd1, %rd104;
	ld.global.u32 	%r404, [%rd105];
	add.s32 	%r405, %r404, %r402;
	add.s32 	%r406, %r397, 768;
	mul.wide.u32 	%rd106, %r406, 4;
	add.s64 	%rd107, %rd1, %rd106;
	ld.global.u32 	%r407, [%rd107];
	add.s32 	%r408, %r407, %r405;
	add.s32 	%r409, %r397, 1024;
	mul.wide.u32 	%rd108, %r409, 4;
	add.s64 	%rd109, %rd1, %rd108;
	ld.global.u32 	%r410, [%rd109];
	add.s32 	%r411, %r410, %r408;
	add.s32 	%r412, %r397, 1280;
	mul.wide.u32 	%rd110, %r412, 4;
	add.s64 	%rd111, %rd1, %rd110;
	ld.global.u32 	%r413, [%rd111];
	add.s32 	%r414, %r413, %r411;
	add.s32 	%r415, %r397, 1536;
	mul.wide.u32 	%rd112, %r415, 4;
	add.s64 	%rd113, %rd1, %rd112;
	ld.global.u32 	%r416, [%rd113];
	add.s32 	%r417, %r416, %r414;
	add.s32 	%r418, %r397, 1792;
	mul.wide.u32 	%rd114, %r418, 4;
	add.s64 	%rd115, %rd1, %rd114;
	ld.global.u32 	%r419, [%rd115];
	add.s32 	%r549, %r419, %r417;
	add.s32 	%r538, %r538, 2048;
$L__BB5_11:
	setp.eq.s32 	%p29, %r29, 0;
	@%p29 bra 	$L__BB5_17;
	and.b32  	%r35, %r12, 3;
	setp.lt.u32 	%p30, %r29, 4;
	@%p30 bra 	$L__BB5_14;
	add.s32 	%r421, %r555, %r538;
	mul.wide.u32 	%rd116, %r421, 4;
	add.s64 	%rd117, %rd1, %rd116;
	ld.global.u32 	%r422, [%rd117];
	add.s32 	%r423, %r422, %r549;
	add.s32 	%r424, %r421, 256;
	mul.wide.u32 	%rd118, %r424, 4;
	add.s64 	%rd119, %rd1, %rd118;
	ld.global.u32 	%r425, [%rd119];
	add.s32 	%r426, %r425, %r423;
	add.s32 	%r427, %r421, 512;
	mul.wide.u32 	%rd120, %r427, 4;
	add.s64 	%rd121, %rd1, %rd120;
	ld.global.u32 	%r428, [%rd121];
	add.s32 	%r429, %r428, %r426;
	add.s32 	%r430, %r421, 768;
	mul.wide.u32 	%rd122, %r430, 4;
	add.s64 	%rd123, %rd1, %rd122;
	ld.global.u32 	%r431, [%rd123];
	add.s32 	%r549, %r431, %r429;
	add.s32 	%r538, %r538, 1024;
$L__BB5_14:
	setp.eq.s32 	%p31, %r35, 0;
	@%p31 bra 	$L__BB5_17;
	add.s32 	%r547, %r538, %r555;
	neg.s32 	%r546, %r35;
$L__BB5_16:
	.pragma "nounroll";
	mul.wide.u32 	%rd124, %r547, 4;
	add.s64 	%rd125, %rd1, %rd124;
	ld.global.u32 	%r432, [%rd125];
	add.s32 	%r549, %r432, %r549;
	add.s32 	%r547, %r547, 256;
	add.s32 	%r546, %r546, 1;
	setp.ne.s32 	%p32, %r546, 0;
	@%p32 bra 	$L__BB5_16;
$L__BB5_17:
	setp.lt.u32 	%p33, %r6, 256;
	@%p33 bra 	$L__BB5_23;
	// begin inline asm
	mov.u32 %r483, %laneid;
	// end inline asm
	mov.b32 	%r486, 1;
	mov.b32 	%r507, 31;
	mov.b32 	%r508, -1;
	// begin inline asm
	shfl.sync.down.b32 %r484, %r549, %r486, %r507, %r508;
	// end inline asm
	setp.gt.s32 	%p50, %r483, 30;
	selp.b32 	%r509, 0, %r484, %p50;
	add.s32 	%r490, %r509, %r549;
	mov.b32 	%r491, 2;
	// begin inline asm
	shfl.sync.down.b32 %r489, %r490, %r491, %r507, %r508;
	// end inline asm
	setp.gt.s32 	%p51, %r483, 29;
	selp.b32 	%r510, 0, %r489, %p51;
	add.s32 	%r495, %r490, %r510;
	mov.b32 	%r496, 4;
	// begin inline asm
	shfl.sync.down.b32 %r494, %r495, %r496, %r507, %r508;
	// end inline asm
	setp.gt.s32 	%p52, %r483, 27;
	selp.b32 	%r511, 0, %r494, %p52;
	add.s32 	%r500, %r495, %r511;
	mov.b32 	%r501, 8;
	// begin inline asm
	shfl.sync.down.b32 %r499, %r500, %r501, %r507, %r508;
	// end inline asm
	setp.gt.s32 	%p53, %r483, 23;
	selp.b32 	%r512, 0, %r499, %p53;
	add.s32 	%r575, %r500, %r512;
	mov.b32 	%r506, 16;
	// begin inline asm
	shfl.sync.down.b32 %r504, %r575, %r506, %r507, %r508;
	// end inline asm
	setp.gt.s32 	%p54, %r483, 15;
	@%p54 bra 	$L__BB5_21;
	add.s32 	%r575, %r575, %r504;
	setp.ne.s32 	%p55, %r483, 0;
	@%p55 bra 	$L__BB5_21;
	shr.u32 	%r513, %r7, 3;
	and.b32  	%r514, %r513, 124;
	mov.u32 	%r515, _ZZN3cub18CUB_300001_SM_10006detail6reduce18DeviceReduceKernelINS2_10policy_hubIij8sum_funcE10Policy1000EN6thrust24THRUST_300001_SM_1000_NS6detail15normal_iteratorINS9_10device_ptrIiEEEEjS5_iN4cuda3std3__410__identityEEEvT0_PT3_T1_NS0_13GridEvenShareISM_EET2_T4_E12temp_storage;
	add.s32 	%r516, %r515, %r514;
	st.shared.u32 	[%r516+8], %r575;
$L__BB5_21:
	bar.sync 	0;
	setp.ne.s32 	%p56, %r7, 0;
	@%p56 bra 	$L__BB5_56;
	ld.shared.u32 	%r517, [_ZZN3cub18CUB_300001_SM_10006detail6reduce18DeviceReduceKernelINS2_10policy_hubIij8sum_funcE10Policy1000EN6thrust24THRUST_300001_SM_1000_NS6detail15normal_iteratorINS9_10device_ptrIiEEEEjS5_iN4cuda3std3__410__identityEEEvT0_PT3_T1_NS0_13GridEvenShareISM_EET2_T4_E12temp_storage+12];
	add.s32 	%r518, %r517, %r575;
	ld.shared.u32 	%r519, [_ZZN3cub18CUB_300001_SM_10006detail6reduce18DeviceReduceKernelINS2_10policy_hubIij8sum_funcE10Policy1000EN6thrust24THRUST_300001_SM_1000_NS6detail15normal_iteratorINS9_10device_ptrIiEEEEjS5_iN4cuda3std3__410__identityEEEvT0_PT3_T1_NS0_13GridEvenShareISM_EET2_T4_E12temp_storage+16];
	add.s32 	%r520, %r518, %r519;
	ld.shared.u32 	%r521, [_ZZN3cub18CUB_300001_SM_10006detail6reduce18DeviceReduceKernelINS2_10policy_hubIij8sum_funcE10Policy1000EN6thrust24THRUST_300001_SM_1000_NS6detail15normal_iteratorINS9_10device_ptrIiEEEEjS5_iN4cuda3std3__410__identityEEEvT0_PT3_T1_NS0_13GridEvenShareISM_EET2_T4_E12temp_storage+20];
	add.s32 	%r522, %r520, %r521;
	ld.shared.u32 	%r523, [_ZZN3cub18CUB_300001_SM_10006detail6reduce18DeviceReduceKernelINS2_10policy_hubIij8sum_funcE10Policy1000EN6thrust24THRUST_300001_SM_1000_NS6detail15normal_iteratorINS9_10device_ptrIiEEEEjS5_iN4cuda3std3__410__identityEEEvT0_PT3_T1_NS0_13GridEvenShareISM_EET2_T4_E12temp_storage+24];
	add.s32 	%r524, %r522, %r523;
	ld.shared.u32 	%r525, [_ZZN3cub18CUB_300001_SM_10006detail6reduce18DeviceReduceKernelINS2_10policy_hubIij8sum_funcE10Policy1000EN6thrust24THRUST_300001_SM_1000_NS6detail15normal_iteratorINS9_10device_ptrIiEEEEjS5_iN4cuda3std3__410__identityEEEvT0_PT3_T1_NS0_13GridEvenShareISM_EET2_T4_E12temp_storage+28];
	add.s32 	%r526, %r524, %r525;
	ld.shared.u32 	%r527, [_ZZN3cub18CUB_300001_SM_10006detail6reduce18DeviceReduceKernelINS2_10policy_hubIij8sum_funcE10Policy1000EN6thrust24THRUST_300001_SM_1000_NS6detail15normal_iteratorINS9_10device_ptrIiEEEEjS5_iN4cuda3std3__410__identityEEEvT0_PT3_T1_NS0_13GridEvenShareISM_EET2_T4_E12temp_storage+32];
	add.s32 	%r528, %r526, %r527;
	ld.shared.u32 	%r529, [_ZZN3cub18CUB_300001_SM_10006detail6reduce18DeviceReduceKernelINS2_10policy_hubIij8sum_funcE10Policy1000EN6thrust24THRUST_300001_SM_1000_NS6detail15normal_iteratorINS9_10device_ptrIiEEEEjS5_iN4cuda3std3__410__identityEEEvT0_PT3_T1_NS0_13GridEvenShareISM_EET2_T4_E12temp_storage+36];
	add.s32 	%r575, %r528, %r529;
	bra.uni 	$L__BB5_56;
$L__BB5_23:
	// begin inline asm
	mov.u32 %r433, %laneid;
	// end inline asm
	and.b32  	%r459, %r7, 992;
	add.s32 	%r460, %r459, 32;
	setp.gt.u32 	%p34, %r460, %r6;
	not.b32 	%r461, %r459;
	add.s32 	%r462, %r6, %r461;
	selp.b32 	%r457, %r462, 31, %p34;
	mov.b32 	%r436, 1;
	mov.b32 	%r458, -1;
	// begin inline asm
	shfl.sync.down.b32 %r434, %r549, %r436, %r457, %r458;
	// end inline asm
	setp.lt.s32 	%p35, %r433, %r457;
	selp.b32 	%r463, %r434, 0, %p35;
	add.s32 	%r440, %r463, %r549;
	mov.b32 	%r441, 2;
	// begin inline asm
	shfl.sync.down.b32 %r439, %r440, %r441, %r457, %r458;
	// end inline asm
	add.s32 	%r464, %r433, 2;
	setp.gt.s32 	%p36, %r464, %r457;
	selp.b32 	%r465, 0, %r439, %p36;
	add.s32 	%r445, %r440, %r465;
	mov.b32 	%r446, 4;
	// begin inline asm
	shfl.sync.down.b32 %r444, %r445, %r446, %r457, %r458;
	// end inline asm
	add.s32 	%r466, %r433, 4;
	setp.gt.s32 	%p37, %r466, %r457;
	selp.b32 	%r467, 0, %r444, %p37;
	add.s32 	%r450, %r445, %r467;
	mov.b32 	%r451, 8;
	// begin inline asm
	shfl.sync.down.b32 %r449, %r450, %r451, %r457, %r458;
	// end inline asm
	add.s32 	%r468, %r433, 8;
	setp.gt.s32 	%p38, %r468, %r457;
	selp.b32 	%r469, 0, %r449, %p38;
	add.s32 	%r455, %r450, %r469;
	mov.b32 	%r456, 16;
	// begin inline asm
	shfl.sync.down.b32 %r454, %r455, %r456, %r457, %r458;
	// end inline asm
	add.s32 	%r470, %r433, 16;
	setp.gt.s32 	%p39, %r470, %r457;
	selp.b32 	%r471, 0, %r454, %p39;
	add.s32 	%r575, %r455, %r471;
	setp.ne.s32 	%p40, %r433, 0;
	@%p40 bra 	$L__BB5_25;
	shr.u32 	%r472, %r7, 3;
	and.b32  	%r473, %r472, 124;
	mov.u32 	%r474, _ZZN3cub18CUB_300001_SM_10006detail6reduce18DeviceReduceKernelINS2_10policy_hubIij8sum_funcE10Policy1000EN6thrust24THRUST_300001_SM_1000_NS6detail15normal_iteratorINS9_10device_ptrIiEEEEjS5_iN4cuda3std3__410__identityEEEvT0_PT3_T1_NS0_13GridEvenShareISM_EET2_T4_E12temp_storage;
	add.s32 	%r475, %r474, %r473;
	st.shared.u32 	[%r475+8], %r575;
$L__BB5_25:
	bar.sync 	0;
	setp.ne.s32 	%p41, %r7, 0;
	setp.lt.u32 	%p42, %r6, 33;
	or.pred  	%p43, %p41, %p42;
	@%p43 bra 	$L__BB5_56;
	ld.shared.u32 	%r476, [_ZZN3cub18CUB_300001_SM_10006detail6reduce18DeviceReduceKernelINS2_10policy_hubIij8sum_funcE10Policy1000EN6thrust24THRUST_300001_SM_1000_NS6detail15normal_iteratorINS9_10device_ptrIiEEEEjS5_iN4cuda3std3__410__identityEEEvT0_PT3_T1_NS0_13GridEvenShareISM_EET2_T4_E12temp_storage+12];
	add.s32 	%r575, %r476, %r575;
	setp.lt.u32 	%p44, %r6, 65;
	@%p44 bra 	$L__BB5_56;
	ld.shared.u32 	%r477, [_ZZN3cub18CUB_300001_SM_10006detail6reduce18DeviceReduceKernelINS2_10policy_hubIij8sum_funcE10Policy1000EN6thrust24THRUST_300001_SM_1000_NS6detail15normal_iteratorINS9_10device_ptrIiEEEEjS5_iN4cuda3std3__410__identityEEEvT0_PT3_T1_NS0_13GridEvenShareISM_EET2_T4_E12temp_storage+16];
	add.s32 	%r575, %r477, %r575;
	setp.lt.u32 	%p45, %r6, 97;
	@%p45 bra 	$L__BB5_56;
	ld.shared.u32 	%r478, [_ZZN3cub18CUB_300001_SM_10006detail6reduce18DeviceReduceKernelINS2_10policy_hubIij8sum_funcE10Policy1000EN6thrust24THRUST_300001_SM_1000_NS6detail15normal_iteratorINS9_10device_ptrIiEEEEjS5_iN4cuda3std3__410__identityEEEvT0_PT3_T1_NS0_13GridEvenShareISM_EET2_T4_E12temp_storage+20];
	add.s32 	%r575, %r478, %r575;
	setp.lt.u32 	%p46, %r6, 129;
	@%p46 bra 	$L__BB5_56;
	ld.shared.u32 	%r479, [_ZZN3cub18CUB_300001_SM_10006detail6reduce18DeviceReduceKernelINS2_10policy_hubIij8sum_funcE10Policy1000EN6thrust24THRUST_300001_SM_1000_NS6detail15normal_iteratorINS9_10device_ptrIiEEEEjS5_iN4cuda3std3__410__identityEEEvT0_PT3_T1_NS0_13GridEvenShareISM_EET2_T4_E12temp_storage+24];
	add.s32 	%r575, %r479, %r575;
	setp.lt.u32 	%p47, %r6, 161;
	@%p47 bra 	$L__BB5_56;
	ld.shared.u32 	%r480, [_ZZN3cub18CUB_300001_SM_10006detail6reduce18DeviceReduceKernelINS2_10policy_hubIij8sum_funcE10Policy1000EN6thrust24THRUST_300001_SM_1000_NS6detail15normal_iteratorINS9_10device_ptrIiEEEEjS5_iN4cuda3std3__410__identityEEEvT0_PT3_T1_NS0_13GridEvenShareISM_EET2_T4_E12temp_storage+28];
	add.s32 	%r575, %r480, %r575;
	setp.lt.u32 	%p48, %r6, 193;
	@%p48 bra 	$L__BB5_56;
	ld.shared.u32 	%r481, [_ZZN3cub18CUB_300001_SM_10006detail6reduce18DeviceReduceKernelINS2_10policy_hubIij8sum_funcE10Policy1000EN6thrust24THRUST_300001_SM_1000_NS6detail15normal_iteratorINS9_10device_ptrIiEEEEjS5_iN4cuda3std3__410__identityEEEvT0_PT3_T1_NS0_13GridEvenShareISM_EET2_T4_E12temp_storage+32];
	add.s32 	%r575, %r481, %r575;
	setp.lt.u32 	%p49, %r6, 225;
	@%p49 bra 	$L__BB5_56;
	ld.shared.u32 	%r482, [_ZZN3cub18CUB_300001_SM_10006detail6reduce18DeviceReduceKernelINS2_10policy_hubIij8sum_funcE10Policy1000EN6thrust24THRUST_300001_SM_1000_NS6detail15normal_iteratorINS9_10device_ptrIiEEEEjS5_iN4cuda3std3__410__identityEEEvT0_PT3_T1_NS0_13GridEvenShareISM_EET2_T4_E12temp_storage+36];
	add.s32 	%r575, %r482, %r575;
	bra.uni 	$L__BB5_56;
$L__BB5_33:
	mov.u32 	%r64, %tid.x;
	add.s32 	%r124, %r64, %r555;
	mul.wide.u32 	%rd4, %r124, 4;
	add.s64 	%rd5, %rd1, %rd4;
	ld.global.u32 	%r125, [%rd5];
	ld.global.u32 	%r126, [%rd5+1024];
	ld.global.u32 	%r127, [%rd5+2048];
	ld.global.u32 	%r128, [%rd5+3072];
	ld.global.u32 	%r129, [%rd5+4096];
	ld.global.u32 	%r130, [%rd5+5120];
	ld.global.u32 	%r131, [%rd5+6144];
	ld.global.u32 	%r132, [%rd5+7168];
	ld.global.u32 	%r133, [%rd5+8192];
	ld.global.u32 	%r134, [%rd5+9216];
	ld.global.u32 	%r135, [%rd5+10240];
	ld.global.u32 	%r136, [%rd5+11264];
	ld.global.u32 	%r137, [%rd5+12288];
	ld.global.u32 	%r138, [%rd5+13312];
	ld.global.u32 	%r139, [%rd5+14336];
	ld.global.u32 	%r140, [%rd5+15360];
	add.s32 	%r141, %r126, %r125;
	add.s32 	%r142, %r127, %r141;
	add.s32 	%r143, %r128, %r142;
	add.s32 	%r144, %r129, %r143;
	add.s32 	%r145, %r130, %r144;
	add.s32 	%r146, %r131, %r145;
	add.s32 	%r147, %r132, %r146;
	add.s32 	%r148, %r133, %r147;
	add.s32 	%r149, %r134, %r148;
	add.s32 	%r150, %r135, %r149;
	add.s32 	%r151, %r136, %r150;
	add.s32 	%r152, %r137, %r151;
	add.s32 	%r153, %r138, %r152;
	add.s32 	%r154, %r139, %r153;
	add.s32 	%r573, %r140, %r154;
	setp.lt.u32 	%p2, %r6, %r4;
	@%p2 bra 	$L__BB5_51;
	add.s32 	%r66, %r4, %r555;
	not.b32 	%r156, %r64;
	add.s32 	%r157, %r156, %r1;
	sub.s32 	%r158, %r157, %r4;
	sub.s32 	%r552, %r158, %r555;
	add.s32 	%r159, %r66, %r64;
	add.s32 	%r551, %r159, 2048;
	mov.b32 	%r554, 0;
	mov.u32 	%r553, %r66;
$L__BB5_35:
	add.s32 	%r555, %r555, %r4;
	add.s32 	%r161, %r1, -4096;
	setp.gt.u32 	%p3, %r555, %r161;
	@%p3 bra 	$L__BB5_37;
	add.s32 	%r162, %r64, %r555;
	mul.wide.u32 	%rd6, %r162, 4;
	add.s64 	%rd7, %rd1, %rd6;
	ld.global.u32 	%r163, [%rd7];
	ld.global.u32 	%r164, [%rd7+1024];
	ld.global.u32 	%r165, [%rd7+2048];
	ld.global.u32 	%r166, [%rd7+3072];
	ld.global.u32 	%r167, [%rd7+4096];
	ld.global.u32 	%r168, [%rd7+5120];
	ld.global.u32 	%r169, [%rd7+6144];
	ld.global.u32 	%r170, [%rd7+7168];
	ld.global.u32 	%r171, [%rd7+8192];
	ld.global.u32 	%r172, [%rd7+9216];
	ld.global.u32 	%r173, [%rd7+10240];
	ld.global.u32 	%r174, [%rd7+11264];
	ld.global.u32 	%r175, [%rd7+12288];
	ld.global.u32 	%r176, [%rd7+13312];
	ld.global.u32 	%r177, [%rd7+14336];
	ld.global.u32 	%r178, [%rd7+15360];
	add.s32 	%r179, %r163, %r573;
	add.s32 	%r180, %r164, %r179;
	add.s32 	%r181, %r165, %r180;
	add.s32 	%r182, %r166, %r181;
	add.s32 	%r183, %r167, %r182;
	add.s32 	%r184, %r168, %r183;
	add.s32 	%r185, %r169, %r184;
	add.s32 	%r186, %r170, %r185;
	add.s32 	%r187, %r171, %r186;
	add.s32 	%r188, %r172, %r187;
	add.s32 	%r189, %r173, %r188;
	add.s32 	%r190, %r174, %r189;
	add.s32 	%r191, %r175, %r190;
	add.s32 	%r192, %r176, %r191;
	add.s32 	%r193, %r177, %r192;
	add.s32 	%r573, %r178, %r193;
	sub.s32 	%r194, %r1, %r555;
	setp.lt.u32 	%p4, %r194, %r4;
	add.s32 	%r554, %r554, 1;
	add.s32 	%r553, %r553, %r4;
	sub.s32 	%r552, %r552, %r4;
	add.s32 	%r551, %r551, %r4;
	@%p4 bra 	$L__BB5_51;
	bra.uni 	$L__BB5_35;
$L__BB5_37:
	setp.le.u32 	%p5, %r1, %r555;
	sub.s32 	%r196, %r1, %r555;
	setp.ge.s32 	%p6, %r64, %r196;
	or.pred  	%p7, %p5, %p6;
	@%p7 bra 	$L__BB5_51;
	not.b32 	%r199, %r64;
	add.s32 	%r200, %r1, %r199;
	sub.s32 	%r201, %r200, %r66;
	mul.lo.s32 	%r202, %r2, %r554;
	shl.b32 	%r203, %r202, 12;
	sub.s32 	%r204, %r201, %r203;
	shr.u32 	%r205, %r204, 8;
	add.s32 	%r81, %r205, 1;
	and.b32  	%r82, %r81, 15;
	setp.lt.u32 	%p8, %r204, 3840;
	mov.u32 	%r565, %r64;
	@%p8 bra 	$L__BB5_42;
	or.b32  	%r559, %r64, 2048;
	shr.u32 	%r206, %r552, 8;
	add.s32 	%r207, %r206, 1;
	and.b32  	%r208, %r207, 33554416;
	neg.s32 	%r557, %r208;
$L__BB5_40:
	.pragma "nounroll";
	add.s32 	%r209, %r551, -2048;
	mul.wide.u32 	%rd8, %r209, 4;
	add.s64 	%rd9, %rd1, %rd8;
	ld.global.u32 	%r210, [%rd9];
	add.s32 	%r211, %r210, %r573;
	add.s32 	%r212, %r551, -1792;
	mul.wide.u32 	%rd10, %r212, 4;
	add.s64 	%rd11, %rd1, %rd10;
	ld.global.u32 	%r213, [%rd11];
	add.s32 	%r214, %r213, %r211;
	add.s32 	%r215, %r551, -1536;
	mul.wide.u32 	%rd12, %r215, 4;
	add.s64 	%rd13, %rd1, %rd12;
	ld.global.u32 	%r216, [%rd13];
	add.s32 	%r217, %r216, %r214;
	add.s32 	%r218, %r551, -1280;
	mul.wide.u32 	%rd14, %r218, 4;
	add.s64 	%rd15, %rd1, %rd14;
	ld.global.u32 	%r219, [%rd15];
	add.s32 	%r220, %r219, %r217;
	add.s32 	%r221, %r551, -1024;
	mul.wide.u32 	%rd16, %r221, 4;
	add.s64 	%rd17, %rd1, %rd16;
	ld.global.u32 	%r222, [%rd17];
	add.s32 	%r223, %r222, %r220;
	add.s32 	%r224, %r551, -768;
	mul.wide.u32 	%rd18, %r224, 4;
	add.s64 	%rd19, %rd1, %rd18;
	ld.global.u32 	%r225, [%rd19];
	add.s32 	%r226, %r225, %r223;
	add.s32 	%r227, %r551, -512;
	mul.wide.u32 	%rd20, %r227, 4;
	add.s64 	%rd21, %rd1, %rd20;
	ld.global.u32 	%r228, [%rd21];
	add.s32 	%r229, %r228, %r226;
	add.s32 	%r230, %r551, 1792;
	add.s32 	%r231, %r551, -256;
	mul.wide.u32 	%rd22, %r231, 4;
	add.s64 	%rd23, %rd1, %rd22;
	ld.global.u32 	%r232, [%rd23];
	add.s32 	%r233, %r232, %r229;
	mul.wide.u32 	%rd24, %r551, 4;
	add.s64 	%rd25, %rd1, %rd24;
	ld.global.u32 	%r234, [%rd25];
	add.s32 	%r235, %r234, %r233;
	add.s32 	%r236, %r551, 256;
	mul.wide.u32 	%rd26, %r236, 4;
	add.s64 	%rd27, %rd1, %rd26;
	ld.global.u32 	%r237, [%rd27];
	add.s32 	%r238, %r237, %r235;
	add.s32 	%r239, %r551, 512;
	mul.wide.u32 	%rd28, %r239, 4;
	add.s64 	%rd29, %rd1, %rd28;
	ld.global.u32 	%r240, [%rd29];
	add.s32 	%r241, %r240, %r238;
	add.s32 	%r242, %r551, 768;
	mul.wide.u32 	%rd30, %r242, 4;
	add.s64 	%rd31, %rd1, %rd30;
	ld.global.u32 	%r243, [%rd31];
	add.s32 	%r244, %r243, %r241;
	add.s32 	%r245, %r551, 1024;
	mul.wide.u32 	%rd32, %r245, 4;
	add.s64 	%rd33, %rd1, %rd32;
	ld.global.u32 	%r246, [%rd33];
	add.s32 	%r247, %r246, %r244;
	add.s32 	%r248, %r551, 1280;
	mul.wide.u32 	%rd34, %r248, 4;
	add.s64 	%rd35, %rd1, %rd34;
	ld.global.u32 	%r249, [%rd35];
	add.s32 	%r250, %r249, %r247;
	add.s32 	%r251, %r551, 1536;
	mul.wide.u32 	%rd36, %r251, 4;
	add.s64 	%rd37, %rd1, %rd36;
	ld.global.u32 	%r252, [%rd37];
	add.s32 	%r253, %r252, %r250;
	mul.wide.u32 	%rd38, %r230, 4;
	add.s64 	%rd39, %rd1, %rd38;
	ld.global.u32 	%r254, [%rd39];
	add.s32 	%r573, %r254, %r253;
	add.s32 	%r559, %r559, 4096;
	add.s32 	%r551, %r551, 4096;
	add.s32 	%r557, %r557, 16;
	setp.ne.s32 	%p9, %r557, 0;
	@%p9 bra 	$L__BB5_40;
	add.s32 	%r565, %r559, -2048;
$L__BB5_42:
	setp.eq.s32 	%p10, %r82, 0;
	@%p10 bra 	$L__BB5_51;
	and.b32  	%r97, %r81, 7;
	setp.lt.u32 	%p11, %r82, 8;
	@%p11 bra 	$L__BB5_45;
	add.s32 	%r256, %r565, %r555;
	mul.wide.u32 	%rd40, %r256, 4;
	add.s64 	%rd41, %rd1, %rd40;
	ld.global.u32 	%r257, [%rd41];
	add.s32 	%r258, %r257, %r573;
	add.s32 	%r259, %r256, 256;
	mul.wide.u32 	%rd42, %r259, 4;
	add.s64 	%rd43, %rd1, %rd42;
	ld.global.u32 	%r260, [%rd43];
	add.s32 	%r261, %r260, %r258;
	add.s32 	%r262, %r256, 512;
	mul.wide.u32 	%rd44, %r262, 4;
	add.s64 	%rd45, %rd1, %rd44;
	ld.global.u32 	%r263, [%rd45];
	add.s32 	%r264, %r263, %r261;
	add.s32 	%r265, %r256, 768;
	mul.wide.u32 	%rd46, %r265, 4;
	add.s64 	%rd47, %rd1, %rd46;
	ld.global.u32 	%r266, [%rd47];
	add.s32 	%r267, %r266, %r264;
	add.s32 	%r268, %r256, 1024;
	mul.wide.u32 	%rd48, %r268, 4;
	add.s64 	%rd49, %rd1, %rd48;
	ld.global.u32 	%r269, [%rd49];
	add.s32 	%r270, %r269, %r267;
	add.s32 	%r271, %r256, 1280;
	mul.wide.u32 	%rd50, %r271, 4;
	add.s64 	%rd51, %rd1, %rd50;
	ld.global.u32 	%r272, [%rd51];
	add.s32 	%r273, %r272, %r270;
	add.s32 	%r274, %r256, 1536;
	mul.wide.u32 	%rd52, %r274, 4;
	add.s64 	%rd53, %rd1, %rd52;
	ld.global.u32 	%r275, [%rd53];
	add.s32 	%r276, %r275, %r273;
	add.s32 	%r277, %r256, 1792;
	mul.wide.u32 	%rd54, %r277, 4;
	add.s64 	%rd55, %rd1, %rd54;
	ld.global.u32 	%r278, [%rd55];
	add.s32 	%r573, %r278, %r276;
	add.s32 	%r565, %r565, 2048;
$L__BB5_45:
	setp.eq.s32 	%p12, %r97, 0;
	@%p12 bra 	$L__BB5_51;
	setp.lt.u32 	%p13, %r97, 4;
	@%p13 bra 	$L__BB5_48;
	add.s32 	%r280, %r565, %r555;
	mul.wide.u32 	%rd56, %r280, 4;
	add.s64 	%rd57, %rd1, %rd56;
	ld.global.u32 	%r281, [%rd57];
	add.s32 	%r282, %r281, %r573;
	add.s32 	%r283, %r280, 256;
	mul.wide.u32 	%rd58, %r283, 4;
	add.s64 	%rd59, %rd1, %rd58;
	ld.global.u32 	%r284, [%rd59];
	add.s32 	%r285, %r284, %r282;
	add.s32 	%r286, %r280, 512;
	mul.wide.u32 	%rd60, %r286, 4;
	add.s64 	%rd61, %rd1, %rd60;
	ld.global.u32 	%r287, [%rd61];
	add.s32 	%r288, %r287, %r285;
	add.s32 	%r289, %r280, 768;
	mul.wide.u32 	%rd62, %r289, 4;
	add.s64 	%rd63, %rd1, %rd62;
	ld.global.u32 	%r290, [%rd63];
	add.s32 	%r573, %r290, %r288;
	add.s32 	%r565, %r565, 1024;
$L__BB5_48:
	and.b32  	%r291, %r81, 3;
	setp.eq.s32 	%p14, %r291, 0;
	@%p14 bra 	$L__BB5_51;
	add.s32 	%r571, %r565, %r553;
	cvt.u16.u32 	%rs1, %r552;
	shr.u16 	%rs2, %rs1, 8;
	add.s16 	%rs3, %rs2, 1;
	cvt.u32.u16 	%r292, %rs3;
	and.b32  	%r293, %r292, 3;
	neg.s32 	%r570, %r293;
$L__BB5_50:
	.pragma "nounroll";
	mul.wide.u32 	%rd64, %r571, 4;
	add.s64 	%rd65, %rd1, %rd64;
	ld.global.u32 	%r294, [%rd65];
	add.s32 	%r573, %r294, %r573;
	add.s32 	%r571, %r571, 256;
	add.s32 	%r570, %r570, 1;
	setp.ne.s32 	%p15, %r570, 0;
	@%p15 bra 	$L__BB5_50;
$L__BB5_51:
	// begin inline asm
	mov.u32 %r295, %laneid;
	// end inline asm
	mov.b32 	%r298, 1;
	mov.b32 	%r319, 31;
	mov.b32 	%r320, -1;
	// begin inline asm
	shfl.sync.down.b32 %r296, %r573, %r298, %r319, %r320;
	// end inline asm
	setp.gt.s32 	%p16, %r295, 30;
	selp.b32 	%r321, 0, %r296, %p16;
	add.s32 	%r302, %r321, %r573;
	mov.b32 	%r303, 2;
	// begin inline asm
	shfl.sync.down.b32 %r301, %r302, %r303, %r319, %r320;
	// end inline asm
	setp.gt.s32 	%p17, %r295, 29;
	selp.b32 	%r322, 0, %r301, %p17;
	add.s32 	%r307, %r302, %r322;
	mov.b32 	%r308, 4;
	// begin inline asm
	shfl.sync.down.b32 %r306, %r307, %r308, %r319, %r320;
	// end inline asm
	setp.gt.s32 	%p18, %r295, 27;
	selp.b32 	%r323, 0, %r306, %p18;
	add.s32 	%r312, %r307, %r323;
	mov.b32 	%r313, 8;
	// begin inline asm
	shfl.sync.down.b32 %r311, %r312, %r313, %r319, %r320;
	// end inline asm
	setp.gt.s32 	%p19, %r295, 23;
	selp.b32 	%r324, 0, %r311, %p19;
	add.s32 	%r575, %r312, %r324;
	mov.b32 	%r318, 16;
	// begin inline asm
	shfl.sync.down.b32 %r316, %r575, %r318, %r319, %r320;
	// end inline asm
	setp.gt.s32 	%p20, %r295, 15;
	@%p20 bra 	$L__BB5_54;
	add.s32 	%r575, %r575, %r316;
	setp.ne.s32 	%p21, %r295, 0;
	@%p21 bra 	$L__BB5_54;
	shr.u32 	%r325, %r64, 3;
	and.b32  	%r326, %r325, 124;
	mov.u32 	%r327, _ZZN3cub18CUB_300001_SM_10006detail6reduce18DeviceReduceKernelINS2_10policy_hubIij8sum_funcE10Policy1000EN6thrust24THRUST_300001_SM_1000_NS6detail15normal_iteratorINS9_10device_ptrIiEEEEjS5_iN4cuda3std3__410__identityEEEvT0_PT3_T1_NS0_13GridEvenShareISM_EET2_T4_E12temp_storage;
	add.s32 	%r328, %r327, %r326;
	st.shared.u32 	[%r328+8], %r575;
$L__BB5_54:
	bar.sync 	0;
	setp.ne.s32 	%p22, %r64, 0;
	@%p22 bra 	$L__BB5_56;
	ld.shared.u32 	%r329, [_ZZN3cub18CUB_300001_SM_10006detail6reduce18DeviceReduceKernelINS2_10policy_hubIij8sum_funcE10Policy1000EN6thrust24THRUST_300001_SM_1000_NS6detail15normal_iteratorINS9_10device_ptrIiEEEEjS5_iN4cuda3std3__410__identityEEEvT0_PT3_T1_NS0_13GridEvenShareISM_EET2_T4_E12temp_storage+12];
	add.s32 	%r330, %r329, %r575;
	ld.shared.u32 	%r331, [_ZZN3cub18CUB_300001_SM_10006detail6reduce18DeviceReduceKernelINS2_10policy_hubIij8sum_funcE10Policy1000EN6thrust24THRUST_300001_SM_1000_NS6detail15normal_iteratorINS9_10device_ptrIiEEEEjS5_iN4cuda3std3__410__identityEEEvT0_PT3_T1_NS0_13GridEvenShareISM_EET2_T4_E12temp_storage+16];
	add.s32 	%r332, %r330, %r331;
	ld.shared.u32 	%r333, [_ZZN3cub18CUB_300001_SM_10006detail6reduce18DeviceReduceKernelINS2_10policy_hubIij8sum_funcE10Policy1000EN6thrust24THRUST_300001_SM_1000_NS6detail15normal_iteratorINS9_10device_ptrIiEEEEjS5_iN4cuda3std3__410__identityEEEvT0_PT3_T1_NS0_13GridEvenShareISM_EET2_T4_E12temp_storage+20];
	add.s32 	%r334, %r332, %r333;
	ld.shared.u32 	%r335, [_ZZN3cub18CUB_300001_SM_10006detail6reduce18DeviceReduceKernelINS2_10policy_hubIij8sum_funcE10Policy1000EN6thrust24THRUST_300001_SM_1000_NS6detail15normal_iteratorINS9_10device_ptrIiEEEEjS5_iN4cuda3std3__410__identityEEEvT0_PT3_T1_NS0_13GridEvenShareISM_EET2_T4_E12temp_storage+24];
	add.s32 	%r336, %r334, %r335;
	ld.shared.u32 	%r337, [_ZZN3cub18CUB_300001_SM_10006detail6reduce18DeviceReduceKernelINS2_10policy_hubIij8sum_funcE10Policy1000EN6thrust24THRUST_300001_SM_1000_NS6detail15normal_iteratorINS9_10device_ptrIiEEEEjS5_iN4cuda3std3__410__identityEEEvT0_PT3_T1_NS0_13GridEvenShareISM_EET2_T4_E12temp_storage+28];
	add.s32 	%r338, %r336, %r337;
	ld.shared.u32 	%r339, [_ZZN3cub18CUB_300001_SM_10006detail6reduce18DeviceReduceKernelINS2_10policy_hubIij8sum_funcE10Policy1000EN6thrust24THRUST_300001_SM_1000_NS6detail15normal_iteratorINS9_10device_ptrIiEEEEjS5_iN4cuda3std3__410__identityEEEvT0_PT3_T1_NS0_13GridEvenShareISM_EET2_T4_E12temp_storage+32];
	add.s32 	%r340, %r338, %r339;
	ld.shared.u32 	%r341, [_ZZN3cub18CUB_300001_SM_10006detail6reduce18DeviceReduceKernelINS2_10policy_hubIij8sum_funcE10Policy1000EN6thrust24THRUST_300001_SM_1000_NS6detail15normal_iteratorINS9_10device_ptrIiEEEEjS5_iN4cuda3std3__410__identityEEEvT0_PT3_T1_NS0_13GridEvenShareISM_EET2_T4_E12temp_storage+36];
	add.s32 	%r575, %r340, %r341;
$L__BB5_56:
	mov.u32 	%r530, %tid.x;
	setp.ne.s32 	%p57, %r530, 0;
	@%p57 bra 	$L__BB5_58;
	ld.param.u64 	%rd129, [_ZN3cub18CUB_300001_SM_10006detail6reduce18DeviceReduceKernelINS2_10policy_hubIij8sum_funcE10Policy1000EN6thrust24THRUST_300001_SM_1000_NS6detail15normal_iteratorINS9_10device_ptrIiEEEEjS5_iN4cuda3std3__410__identityEEEvT0_PT3_T1_NS0_13GridEvenShareISM_EET2_T4__param_1];
	cvta.to.global.u64 	%rd126, %rd129;
	mul.wide.u32 	%rd127, %r3, 4;
	add.s64 	%rd128, %rd126, %rd127;
	st.global.u32 	[%rd128], %r575;
$L__BB5_58:
	ret;

}
	// .globl	_ZN3cub18CUB_300001_SM_10006detail6reduce28DeviceReduceSingleTileKernelINS2_10policy_hubIij8sum_funcE10Policy1000EPiS8_iS5_iiN4cuda3std3__410__identityEEEvT0_T1_T2_T3_T4_T6_
.visible .entry _ZN3cub18CUB_300001_SM_10006detail6reduce28DeviceReduceSingleTileKernelINS2_10policy_hubIij8sum_funcE10Policy1000EPiS8_iS5_iiN4cuda3std3__410__identityEEEvT0_T1_T2_T3_T4_T6_(
	.param .u64 .ptr .align 1 _ZN3cub18CUB_300001_SM_10006detail6reduce28DeviceReduceSingleTileKernelINS2_10policy_hubIij8sum_funcE10Policy1000EPiS8_iS5_iiN4cuda3std3__410__identityEEEvT0_T1_T2_T3_T4_T6__param_0,
	.param .u64 .ptr .align 1 _ZN3cub18CUB_300001_SM_10006detail6reduce28DeviceReduceSingleTileKernelINS2_10policy_hubIij8sum_funcE10Policy1000EPiS8_iS5_iiN4cuda3std3__410__identityEEEvT0_T1_T2_T3_T4_T6__param_1,
	.param .u32 _ZN3cub18CUB_300001_SM_10006detail6reduce28DeviceReduceSingleTileKernelINS2_10policy_hubIij8sum_funcE10Policy1000EPiS8_iS5_iiN4cuda3std3__410__identityEEEvT0_T1_T2_T3_T4_T6__param_2,
	.param .align 1 .b8 _ZN3cub18CUB_300001_SM_10006detail6reduce28DeviceReduceSingleTileKernelINS2_10policy_hubIij8sum_funcE10Policy1000EPiS8_iS5_iiN4cuda3std3__410__identityEEEvT0_T1_T2_T3_T4_T6__param_3[1],
	.param .u32 _ZN3cub18CUB_300001_SM_10006detail6reduce28DeviceReduceSingleTileKernelINS2_10policy_hubIij8sum_funcE10Policy1000EPiS8_iS5_iiN4cuda3std3__410__identityEEEvT0_T1_T2_T3_T4_T6__param_4,
	.param .align 1 .b8 _ZN3cub18CUB_300001_SM_10006detail6reduce28DeviceReduceSingleTileKernelINS2_10policy_hubIij8sum_funcE10Policy1000EPiS8_iS5_iiN4cuda3std3__410__identityEEEvT0_T1_T2_T3_T4_T6__param_5[1]
)
.maxntid 256
.minnctapersm 1
{
	.reg .pred 	%p<99>;
	.reg .b32 	%r<689>;
	.reg .b64 	%rd<125>;
	// demoted variable
	.shared .align 4 .b8 _ZZN3cub18CUB_300001_SM_10006detail6reduce28DeviceReduceSingleTileKernelINS2_10policy_hubIij8sum_funcE10Policy1000EPiS8_iS5_iiN4cuda3std3__410__identityEEEvT0_T1_T2_T3_T4_T6_E12temp_storage[44];
	ld.param.u64 	%rd16, [_ZN3cub18CUB_300001_SM_10006detail6reduce28DeviceReduceSingleTileKernelINS2_10policy_hubIij8sum_funcE10Policy1000EPiS8_iS5_iiN4cuda3std3__410__identityEEEvT0_T1_T2_T3_T4_T6__param_0];
	ld.param.u64 	%rd17, [_ZN3cub18CUB_300001_SM_10006detail6reduce28DeviceReduceSingleTileKernelINS2_10policy_hubIij8sum_funcE10Policy1000EPiS8_iS5_iiN4cuda3std3__410__identityEEEvT0_T1_T2_T3_T4_T6__param_1];
	ld.param.u32 	%r148, [_ZN3cub18CUB_300001_SM_10006detail6reduce28DeviceReduceSingleTileKernelINS2_10policy_hubIij8sum_funcE10Policy1000EPiS8_iS5_iiN4cuda3std3__410__identityEEEvT0_T1_T2_T3_T4_T6__param_2];
	ld.param.u32 	%r149, [_ZN3cub18CUB_300001_SM_10006detail6reduce28DeviceReduceSingleTileKernelINS2_10policy_hubIij8sum_funcE10Policy1000EPiS8_iS5_iiN4cuda3std3__410__identityEEEvT0_T1_T2_T3_T4_T6__param_4];
	cvta.to.global.u64 	%rd1, %rd17;
	setp.ne.s32 	%p1, %r148, 0;
	@%p1 bra 	$L__BB6_3;
	mov.u32 	%r631, %tid.x;
	setp.ne.s32 	%p98, %r631, 0;
	@%p98 bra 	$L__BB6_90;
	st.global.u32 	[%rd1], %r149;
	bra.uni 	$L__BB6_90;
$L__BB6_3:
	and.b64  	%rd18, %rd16, 15;
	setp.ne.s64 	%p2, %rd18, 0;
	@%p2 bra 	$L__BB6_46;
	setp.gt.s32 	%p50, %r148, 4095;
	@%p50 bra 	$L__BB6_29;
	mov.u32 	%r1, %tid.x;
	setp.ge.s32 	%p67, %r1, %r148;
	mov.b32 	%r642, 0;
	mov.u32 	%r637, %r1;
	@%p67 bra 	$L__BB6_7;
	mul.wide.u32 	%rd113, %r1, 4;
	add.s64 	%rd112, %rd16, %rd113;
	// begin inline asm
	ld.global.nc.u32 %r642, [%rd112];
	// end inline asm
	add.s32 	%r637, %r1, 256;
$L__BB6_7:
	setp.ge.s32 	%p68, %r637, %r148;
	@%p68 bra 	$L__BB6_13;
	not.b32 	%r519, %r637;
	add.s32 	%r6, %r148, %r519;
	and.b32  	%r520, %r6, 768;
	setp.eq.s32 	%p69, %r520, 768;
	@%p69 bra 	$L__BB6_11;
	mul.wide.u32 	%rd114, %r637, 4;
	add.s64 	%rd121, %rd16, %rd114;
	shr.u32 	%r521, %r6, 8;
	add.s32 	%r522, %r521, 1;
	and.b32  	%r523, %r522, 3;
	neg.s32 	%r634, %r523;
$L__BB6_10:
	.pragma "nounroll";
	// begin inline asm
	ld.global.nc.u32 %r524, [%rd121];
	// end inline asm
	add.s32 	%r642, %r524, %r642;
	add.s32 	%r637, %r637, 256;
	add.s64 	%rd121, %rd121, 1024;
	add.s32 	%r634, %r634, 1;
	setp.ne.s32 	%p70, %r634, 0;
	@%p70 bra 	$L__BB6_10;
$L__BB6_11:
	setp.lt.u32 	%p71, %r6, 768;
	@%p71 bra 	$L__BB6_13;
$L__BB6_12:
	mul.wide.s32 	%rd120, %r637, 4;
	add.s64 	%rd116, %rd16, %rd120;
	// begin inline asm
	ld.global.nc.u32 %r525, [%rd116];
	// end inline asm
	add.s32 	%r529, %r525, %r642;
	add.s64 	%rd117, %rd116, 1024;
	// begin inline asm
	ld.global.nc.u32 %r526, [%rd117];
	// end inline asm
	add.s32 	%r530, %r526, %r529;
	add.s64 	%rd118, %rd116, 2048;
	// begin inline asm
	ld.global.nc.u32 %r527, [%rd118];
	// end inline asm
	add.s32 	%r531, %r527, %r530;
	add.s64 	%rd119, %rd116, 3072;
	// begin inline asm
	ld.global.nc.u32 %r528, [%rd119];
	// end inline asm
	add.s32 	%r642, %r528, %r531;
	add.s32 	%r637, %r637, 1024;
	setp.lt.s32 	%p72, %r637, %r148;
	@%p72 bra 	$L__BB6_12;
$L__BB6_13:
	setp.lt.s32 	%p73, %r148, 256;
	@%p73 bra 	$L__BB6_19;
	// begin inline asm
	mov.u32 %r582, %laneid;
	// end inline asm
	mov.b32 	%r585, 1;
	mov.b32 	%r606, 31;
	mov.b32 	%r607, -1;
	// begin inline asm
	shfl.sync.down.b32 %r583, %r642, %r585, %r606, %r607;
	// end inline asm
	setp.gt.s32 	%p90, %r582, 30;
	selp.b32 	%r608, 0, %r583, %p90;
	add.s32 	%r589, %r608, %r642;
	mov.b32 	%r590, 2;
	// begin inline asm
	shfl.sync.down.b32 %r588, %r589, %r590, %r606, %r607;
	// end inline asm
	setp.gt.s32 	%p91, %r582, 29;
	selp.b32 	%r609, 0, %r588, %p91;
	add.s32 	%r594, %r589, %r609;
	mov.b32 	%r595, 4;
	// begin inline asm
	shfl.sync.down.b32 %r593, %r594, %r595, %r606, %r607;
	// end inline asm
	setp.gt.s32 	%p92, %r582, 27;
	selp.b32 	%r610, 0, %r593, %p92;
	add.s32 	%r599, %r594, %r610;
	mov.b32 	%r600, 8;
	// begin inline asm
	shfl.sync.down.b32 %r598, %r599, %r600, %r606, %r607;
	// end inline asm
	setp.gt.s32 	%p93, %r582, 23;
	selp.b32 	%r611, 0, %r598, %p93;
	add.s32 	%r688, %r599, %r611;
	mov.b32 	%r605, 16;
	// begin inline asm
	shfl.sync.down.b32 %r603, %r688, %r605, %r606, %r607;
	// end inline asm
	setp.gt.s32 	%p94, %r582, 15;
	@%p94 bra 	$L__BB6_17;
	add.s32 	%r688, %r688, %r603;
	setp.ne.s32 	%p95, %r582, 0;
	@%p95 bra 	$L__BB6_17;
	shr.u32 	%r612, %r1, 3;
	and.b32  	%r613, %r612, 124;
	mov.u32 	%r614, _ZZN3cub18CUB_300001_SM_10006detail6reduce28DeviceReduceSingleTileKernelINS2_10policy_hubIij8sum_funcE10Policy1000EPiS8_iS5_iiN4cuda3std3__410__identityEEEvT0_T1_T2_T3_T4_T6_E12temp_storage;
	add.s32 	%r615, %r614, %r613;
	st.shared.u32 	[%r615+8], %r688;
$L__BB6_17:
	bar.sync 	0;
	setp.ne.s32 	%p96, %r1, 0;
	@%p96 bra 	$L__BB6_88;
	ld.shared.u32 	%r616, [_ZZN3cub18CUB_300001_SM_10006detail6reduce28DeviceReduceSingleTileKernelINS2_10policy_hubIij8sum_funcE10Policy1000EPiS8_iS5_iiN4cuda3std3__410__identityEEEvT0_T1_T2_T3_T4_T6_E12temp_storage+12];
	add.s32 	%r617, %r616, %r688;
	ld.shared.u32 	%r618, [_ZZN3cub18CUB_300001_SM_10006detail6reduce28DeviceReduceSingleTileKernelINS2_10policy_hubIij8sum_funcE10Policy1000EPiS8_iS5_iiN4cuda3std3__410__identityEEEvT0_T1_T2_T3_T4_T6_E12temp_storage+16];
	add.s32 	%r619, %r617, %r618;
	ld.shared.u32 	%r620, [_ZZN3cub18CUB_300001_SM_10006detail6reduce28DeviceReduceSingleTileKernelINS2_10policy_hubIij8sum_funcE10Policy1000EPiS8_iS5_iiN4cuda3std3__410__identityEEEvT0_T1_T2_T3_T4_T6_E12temp_storage+20];
	add.s32 	%r621, %r619, %r620;
	ld.shared.u32 	%r622, [_ZZN3cub18CUB_300001_SM_10006detail6reduce28DeviceReduceSingleTileKernelINS2_10policy_hubIij8sum_funcE10Policy1000EPiS8_iS5_iiN4cuda3std3__410__identityEEEvT0_T1_T2_T3_T4_T6_E12temp_storage+24];
	add.s32 	%r623, %r621, %r622;
	ld.shared.u32 	%r624, [_ZZN3cub18CUB_300001_SM_10006detail6reduce28DeviceReduceSingleTileKernelINS2_10policy_hubIij8sum_funcE10Policy1000EPiS8_iS5_iiN4cuda3std3__410__identityEEEvT0_T1_T2_T3_T4_T6_E12temp_storage+28];
	add.s32 	%r625, %r623, %r624;
	ld.shared.u32 	%r626, [_ZZN3cub18CUB_300001_SM_10006detail6reduce28DeviceReduceSingleTileKernelINS2_10policy_hubIij8sum_funcE10Policy1000EPiS8_iS5_iiN4cuda3std3__410__identityEEEvT0_T1_T2_T3_T4_T6_E12temp_storage+32];
	add.s32 	%r627, %r625, %r626;
	ld.shared.u32 	%r628, [_ZZN3cub18CUB_300001_SM_10006detail6reduce28DeviceReduceSingleTileKernelINS2_10policy_hubIij8sum_funcE10Policy1000EPiS8_iS5_iiN4cuda3std3__410__identityEEEvT0_T1_T2_T3_T4_T6_E12temp_storage+36];
	add.s32 	%r688, %r627, %r628;
	bra.uni 	$L__BB6_88;
$L__BB6_19:
	// begin inline asm
	mov.u32 %r532, %laneid;
	// end inline asm
	and.b32  	%r558, %r1, 992;
	add.s32 	%r559, %r558, 32;
	setp.gt.s32 	%p74, %r559, %r148;
	not.b32 	%r560, %r558;
	add.s32 	%r561, %r148, %r560;
	selp.b32 	%r556, %r561, 31, %p74;
	mov.b32 	%r535, 1;
	mov.b32 	%r557, -1;
	// begin inline asm
	shfl.sync.down.b32 %r533, %r642, %r535, %r556, %r557;
	// end inline asm
	setp.lt.s32 	%p75, %r532, %r556;
	selp.b32 	%r562, %r533, 0, %p75;
	add.s32 	%r539, %r562, %r642;
	mov.b32 	%r540, 2;
	// begin inline asm
	shfl.sync.down.b32 %r538, %r539, %r540, %r556, %r557;
	// end inline asm
	add.s32 	%r563, %r532, 2;
	setp.gt.s32 	%p76, %r563, %r556;
	selp.b32 	%r564, 0, %r538, %p76;
	add.s32 	%r544, %r539, %r564;
	mov.b32 	%r545, 4;
	// begin inline asm
	shfl.sync.down.b32 %r543, %r544, %r545, %r556, %r557;
	// end inline asm
	add.s32 	%r565, %r532, 4;
	setp.gt.s32 	%p77, %r565, %r556;
	selp.b32 	%r566, 0, %r543, %p77;
	add.s32 	%r549, %r544, %r566;
	mov.b32 	%r550, 8;
	// begin inline asm
	shfl.sync.down.b32 %r548, %r549, %r550, %r556, %r557;
	// end inline asm
	add.s32 	%r567, %r532, 8;
	setp.gt.s32 	%p78, %r567, %r556;
	selp.b32 	%r568, 0, %r548, %p78;
	add.s32 	%r554, %r549, %r568;
	mov.b32 	%r555, 16;
	// begin inline asm
	shfl.sync.down.b32 %r553, %r554, %r555, %r556, %r557;
	// end inline asm
	add.s32 	%r569, %r532, 16;
	setp.gt.s32 	%p79, %r569, %r556;
	selp.b32 	%r570, 0, %r553, %p79;
	add.s32 	%r688, %r554, %r570;
	setp.ne.s32 	%p80, %r532, 0;
	@%p80 bra 	$L__BB6_21;
	shr.u32 	%r571, %r1, 3;
	and.b32  	%r572, %r571, 124;
	mov.u32 	%r573, _ZZN3cub18CUB_300001_SM_10006detail6reduce28DeviceReduceSingleTileKernelINS2_10policy_hubIij8sum_funcE10Policy1000EPiS8_iS5_iiN4cuda3std3__410__identityEEEvT0_T1_T2_T3_T4_T6_E12temp_storage;
	add.s32 	%r574, %r573, %r572;
	st.shared.u32 	[%r574+8], %r688;
$L__BB6_21:
	bar.sync 	0;
	setp.ne.s32 	%p81, %r1, 0;
	setp.lt.s32 	%p82, %r148, 33;
	or.pred  	%p83, %p81, %p82;
	@%p83 bra 	$L__BB6_88;
	ld.shared.u32 	%r575, [_ZZN3cub18CUB_300001_SM_10006detail6reduce28DeviceReduceSingleTileKernelINS2_10policy_hubIij8sum_funcE10Policy1000EPiS8_iS5_iiN4cuda3std3__410__identityEEEvT0_T1_T2_T3_T4_T6_E12temp_storage+12];
	add.s32 	%r688, %r575, %r688;
	setp.lt.u32 	%p84, %r148, 65;
	@%p84 bra 	$L__BB6_88;
	ld.shared.u32 	%r576, [_ZZN3cub18CUB_300001_SM_10006detail6reduce28DeviceReduceSingleTileKernelINS2_10policy_hubIij8sum_funcE10Policy1000EPiS8_iS5_iiN4cuda3std3__410__identityEEEvT0_T1_T2_T3_T4_T6_E12temp_storage+16];
	add.s32 	%r688, %r576, %r688;
	setp.lt.u32 	%p85, %r148, 97;
	@%p85 bra 	$L__BB6_88;
	ld.shared.u32 	%r577, [_ZZN3cub18CUB_300001_SM_10006detail6reduce28DeviceReduceSingleTileKernelINS2_10policy_hubIij8sum_funcE10Policy1000EPiS8_iS5_iiN4cuda3std3__410__identityEEEvT0_T1_T2_T3_T4_T6_E12temp_storage+20];
	add.s32 	%r688, %r577, %r688;
	setp.lt.u32 	%p86, %r148, 129;
	@%p86 bra 	$L__BB6_88;
	ld.shared.u32 	%r578, [_ZZN3cub18CUB_300001_SM_10006detail6reduce28DeviceReduceSingleTileKernelINS2_10policy_hubIij8sum_funcE10Policy1000EPiS8_iS5_iiN4cuda3std3__410__identityEEEvT0_T1_T2_T3_T4_T6_E12temp_storage+24];
	add.s32 	%r688, %r578, %r688;
	setp.lt.u32 	%p87, %r148, 161;
	@%p87 bra 	$L__BB6_88;
	ld.shared.u32 	%r579, [_ZZN3cub18CUB_300001_SM_10006detail6reduce28DeviceReduceSingleTileKernelINS2_10policy_hubIij8sum_funcE10Policy1000EPiS8_iS5_iiN4cuda3std3__410__identityEEEvT0_T1_T2_T3_T4_T6_E12temp_storage+28];
	add.s32 	%r688, %r579, %r688;
	setp.lt.u32 	%p88, %r148, 193;
	@%p88 bra 	$L__BB6_88;
	ld.shared.u32 	%r580, [_ZZN3cub18CUB_300001_SM_10006detail6reduce28DeviceReduceSingleTileKernelINS2_10policy_hubIij8sum_funcE10Policy1000EPiS8_iS5_iiN4cuda3std3__410__identityEEEvT0_T1_T2_T3_T4_T6_E12temp_storage+32];
	add.s32 	%r688, %r580, %r688;
	setp.lt.u32 	%p89, %r148, 225;
	@%p89 bra 	$L__BB6_88;
	ld.shared.u32 	%r581, [_ZZN3cub18CUB_300001_SM_10006detail6reduce28DeviceReduceSingleTileKernelINS2_10policy_hubIij8sum_funcE10Policy1000EPiS8_iS5_iiN4cuda3std3__410__identityEEEvT0_T1_T2_T3_T4_T6_E12temp_storage+36];
	add.s32 	%r688, %r581, %r688;
	bra.uni 	$L__BB6_88;
$L__BB6_29:
	mov.u32 	%r36, %tid.x;
	shl.b32 	%r390, %r36, 2;
	mul.wide.u32 	%rd86, %r390, 4;
	add.s64 	%rd76, %rd16, %rd86;
	// begin inline asm
	ld.global.nc.v2.u64 {%rd74, %rd75}, [%rd76];
	// end inline asm
	mov.b64 	{%r391, %r392}, %rd75;
	mov.b64 	{%r393, %r394}, %rd74;
	add.s64 	%rd79, %rd76, 4096;
	// begin inline asm
	ld.global.nc.v2.u64 {%rd77, %rd78}, [%rd79];
	// end inline asm
	mov.b64 	{%r395, %r396}, %rd78;
	mov.b64 	{%r397, %r398}, %rd77;
	add.s64 	%rd82, %rd76, 8192;
	// begin inline asm
	ld.global.nc.v2.u64 {%rd80, %rd81}, [%rd82];
	// end inline asm
	mov.b64 	{%r399, %r400}, %rd81;
	mov.b64 	{%r401, %r402}, %rd80;
	add.s64 	%rd85, %rd76, 12288;
	// begin inline asm
	ld.global.nc.v2.u64 {%rd83, %rd84}, [%rd85];
	// end inline asm
	mov.b64 	{%r403, %r404}, %rd84;
	mov.b64 	{%r405, %r406}, %rd83;
	add.s32 	%r407, %r394, %r393;
	add.s32 	%r408, %r391, %r407;
	add.s32 	%r409, %r392, %r408;
	add.s32 	%r410, %r397, %r409;
	add.s32 	%r411, %r398, %r410;
	add.s32 	%r412, %r395, %r411;
	add.s32 	%r413, %r396, %r412;
	add.s32 	%r414, %r401, %r413;
	add.s32 	%r415, %r402, %r414;
	add.s32 	%r416, %r399, %r415;
	add.s32 	%r417, %r400, %r416;
	add.s32 	%r418, %r405, %r417;
	add.s32 	%r419, %r406, %r418;
	add.s32 	%r420, %r403, %r419;
	add.s32 	%r658, %r404, %r420;
	setp.lt.u32 	%p51, %r148, 8192;
	mov.b32 	%r647, 4096;
	@%p51 bra 	$L__BB6_33;
	add.s32 	%r38, %r148, -4096;
	mov.b32 	%r647, 4096;
$L__BB6_31:
	mul.wide.s32 	%rd99, %r647, 4;
	add.s64 	%rd89, %rd76, %rd99;
	// begin inline asm
	ld.global.nc.v2.u64 {%rd87, %rd88}, [%rd89];
	// end inline asm
	mov.b64 	{%r422, %r423}, %rd88;
	mov.b64 	{%r424, %r425}, %rd87;
	add.s64 	%rd92, %rd89, 4096;
	// begin inline asm
	ld.global.nc.v2.u64 {%rd90, %rd91}, [%rd92];
	// end inline asm
	mov.b64 	{%r426, %r427}, %rd91;
	mov.b64 	{%r428, %r429}, %rd90;
	add.s64 	%rd95, %rd89, 8192;
	// begin inline asm
	ld.global.nc.v2.u64 {%rd93, %rd94}, [%rd95];
	// end inline asm
	mov.b64 	{%r430, %r431}, %rd94;
	mov.b64 	{%r432, %r433}, %rd93;
	add.s64 	%rd98, %rd89, 12288;
	// begin inline asm
	ld.global.nc.v2.u64 {%rd96, %rd97}, [%rd98];
	// end inline asm
	mov.b64 	{%r434, %r435}, %rd97;
	mov.b64 	{%r436, %r437}, %rd96;
	add.s32 	%r438, %r424, %r658;
	add.s32 	%r439, %r425, %r438;
	add.s32 	%r440, %r422, %r439;
	add.s32 	%r441, %r423, %r440;
	add.s32 	%r442, %r428, %r441;
	add.s32 	%r443, %r429, %r442;
	add.s32 	%r444, %r426, %r443;
	add.s32 	%r445, %r427, %r444;
	add.s32 	%r446, %r432, %r445;
	add.s32 	%r447, %r433, %r446;
	add.s32 	%r448, %r430, %r447;
	add.s32 	%r449, %r431, %r448;
	add.s32 	%r450, %r436, %r449;
	add.s32 	%r451, %r437, %r450;
	add.s32 	%r452, %r434, %r451;
	add.s32 	%r658, %r435, %r452;
	sub.s32 	%r453, %r148, %r647;
	setp.lt.s32 	%p52, %r453, 4096;
	@%p52 bra 	$L__BB6_41;
	add.s32 	%r647, %r647, 4096;
	setp.le.s32 	%p53, %r647, %r38;
	@%p53 bra 	$L__BB6_31;
$L__BB6_33:
	setp.le.s32 	%p54, %r148, %r647;
	@%p54 bra 	$L__BB6_41;
	sub.s32 	%r45, %r148, %r647;
	setp.ge.s32 	%p55, %r36, %r45;
	@%p55 bra 	$L__BB6_41;
	not.b32 	%r455, %r36;
	add.s32 	%r456, %r148, %r455;
	sub.s32 	%r46, %r456, %r647;
	and.b32  	%r457, %r46, 768;
	setp.eq.s32 	%p56, %r457, 768;
	mov.u32 	%r652, %r36;
	@%p56 bra 	$L__BB6_38;
	add.s32 	%r649, %r36, %r647;
	shr.u32 	%r458, %r46, 8;
	add.s32 	%r459, %r458, 1;
	and.b32  	%r460, %r459, 3;
	neg.s32 	%r648, %r460;
	mov.u32 	%r652, %r36;
$L__BB6_37:
	.pragma "nounroll";
	mul.wide.u32 	%rd101, %r649, 4;
	add.s64 	%rd100, %rd16, %rd101;
	// begin inline asm
	ld.global.nc.u32 %r461, [%rd100];
	// end inline asm
	add.s32 	%r658, %r461, %r658;
	add.s32 	%r652, %r652, 256;
	add.s32 	%r649, %r649, 256;
	add.s32 	%r648, %r648, 1;
	setp.ne.s32 	%p57, %r648, 0;
	@%p57 bra 	$L__BB6_37;
$L__BB6_38:
	setp.lt.u32 	%p58, %r46, 768;
	@%p58 bra 	$L__BB6_41;
	cvt.u64.u32 	%rd102, %r652;
	cvt.u64.u32 	%rd103, %r647;
	add.s64 	%rd104, %rd102, %rd103;
	shl.b64 	%rd105, %rd104, 2;
	add.s64 	%rd106, %rd105, %rd16;
	add.s64 	%rd122, %rd106, 2048;
	add.s32 	%r655, %r652, %r647;
$L__BB6_40:
	mul.wide.u32 	%rd111, %r655, 4;
	add.s64 	%rd107, %rd16, %rd111;
	// begin inline asm
	ld.global.nc.u32 %r462, [%rd107];
	// end inline asm
	add.s32 	%r466, %r462, %r658;
	add.s64 	%rd108, %rd122, -1024;
	// begin inline asm
	ld.global.nc.u32 %r463, [%rd108];
	// end inline asm
	add.s32 	%r467, %r463, %r466;
	// begin inline asm
	ld.global.nc.u32 %r464, [%rd122];
	// end inline asm
	add.s32 	%r468, %r464, %r467;
	add.s64 	%rd110, %rd122, 1024;
	// begin inline asm
	ld.global.nc.u32 %r465, [%rd110];
	// end inline asm
	add.s32 	%r658, %r465, %r468;
	add.s32 	%r652, %r652, 1024;
	add.s64 	%rd122, %rd122, 4096;
	add.s32 	%r655, %r655, 1024;
	setp.lt.s32 	%p59, %r652, %r45;
	@%p59 bra 	$L__BB6_40;
$L__BB6_41:
	// begin inline asm
	mov.u32 %r469, %laneid;
	// end inline asm
	mov.b32 	%r472, 1;
	mov.b32 	%r493, 31;
	mov.b32 	%r494, -1;
	// begin inline asm
	shfl.sync.down.b32 %r470, %r658, %r472, %r493, %r494;
	// end inline asm
	setp.gt.s32 	%p60, %r469, 30;
	selp.b32 	%r495, 0, %r470, %p60;
	add.s32 	%r476, %r495, %r658;
	mov.b32 	%r477, 2;
	// begin inline asm
	shfl.sync.down.b32 %r475, %r476, %r477, %r493, %r494;
	// end inline asm
	setp.gt.s32 	%p61, %r469, 29;
	selp.b32 	%r496, 0, %r475, %p61;
	add.s32 	%r481, %r476, %r496;
	mov.b32 	%r482, 4;
	// begin inline asm
	shfl.sync.down.b32 %r480, %r481, %r482, %r493, %r494;
	// end inline asm
	setp.gt.s32 	%p62, %r469, 27;
	selp.b32 	%r497, 0, %r480, %p62;
	add.s32 	%r486, %r481, %r497;
	mov.b32 	%r487, 8;
	// begin inline asm
	shfl.sync.down.b32 %r485, %r486, %r487, %r493, %r494;
	// end inline asm
	setp.gt.s32 	%p63, %r469, 23;
	selp.b32 	%r498, 0, %r485, %p63;
	add.s32 	%r688, %r486, %r498;
	mov.b32 	%r492, 16;
	// begin inline asm
	shfl.sync.down.b32 %r490, %r688, %r492, %r493, %r494;
	// end inline asm
	setp.gt.s32 	%p64, %r469, 15;
	@%p64 bra 	$L__BB6_44;
	add.s32 	%r688, %r688, %r490;
	setp.ne.s32 	%p65, %r469, 0;
	@%p65 bra 	$L__BB6_44;
	shr.u32 	%r499, %r36, 3;
	and.b32  	%r500, %r499, 124;
	mov.u32 	%r501, _ZZN3cub18CUB_300001_SM_10006detail6reduce28DeviceReduceSingleTileKernelINS2_10policy_hubIij8sum_funcE10Policy1000EPiS8_iS5_iiN4cuda3std3__410__identityEEEvT0_T1_T2_T3_T4_T6_E12temp_storage;
	add.s32 	%r502, %r501, %r500;
	st.shared.u32 	[%r502+8], %r688;
$L__BB6_44:
	bar.sync 	0;
	setp.ne.s32 	%p66, %r36, 0;
	@%p66 bra 	$L__BB6_88;
	ld.shared.u32 	%r503, [_ZZN3cub18CUB_300001_SM_10006detail6reduce28DeviceReduceSingleTileKernelINS2_10policy_hubIij8sum_funcE10Policy1000EPiS8_iS5_iiN4cuda3std3__410__identityEEEvT0_T1_T2_T3_T4_T6_E12temp_storage+12];
	add.s32 	%r504, %r503, %r688;
	ld.shared.u32 	%r505, [_ZZN3cub18CUB_300001_SM_10006detail6reduce28DeviceReduceSingleTileKernelINS2_10policy_hubIij8sum_funcE10Policy1000EPiS8_iS5_iiN4cuda3std3__410__identityEEEvT0_T1_T2_T3_T4_T6_E12temp_storage+16];
	add.s32 	%r506, %r504, %r505;
	ld.shared.u32 	%r507, [_ZZN3cub18CUB_300001_SM_10006detail6reduce28DeviceReduceSingleTileKernelINS2_10policy_hubIij8sum_funcE10Policy1000EPiS8_iS5_iiN4cuda3std3__410__identityEEEvT0_T1_T2_T3_T4_T6_E12temp_storage+20];
	add.s32 	%r508, %r506, %r507;
	ld.shared.u32 	%r509, [_ZZN3cub18CUB_300001_SM_10006detail6reduce28DeviceReduceSingleTileKernelINS2_10policy_hubIij8sum_funcE10Policy1000EPiS8_iS5_iiN4cuda3std3__410__identityEEEvT0_T1_T2_T3_T4_T6_E12temp_storage+24];
	add.s32 	%r510, %r508, %r509;
	ld.shared.u32 	%r511, [_ZZN3cub18CUB_300001_SM_10006detail6reduce28DeviceReduceSingleTileKernelINS2_10policy_hubIij8sum_funcE10Policy1000EPiS8_iS5_iiN4cuda3std3__410__identityEEEvT0_T1_T2_T3_T4_T6_E12temp_storage+28];
	add.s32 	%r512, %r510, %r511;
	ld.shared.u32 	%r513, [_ZZN3cub18CUB_300001_SM_10006detail6reduce28DeviceReduceSingleTileKernelINS2_10policy_hubIij8sum_funcE10Policy1000EPiS8_iS5_iiN4cuda3std3__410__identityEEEvT0_T1_T2_T3_T4_T6_E12temp_storage+32];
	add.s32 	%r514, %r512, %r513;
	ld.shared.u32 	%r515, [_ZZN3cub18CUB_300001_SM_10006detail6reduce28DeviceReduceSingleTileKernelINS2_10policy_hubIij8sum_funcE10Policy1000EPiS8_iS5_iiN4cuda3std3__410__identityEEEvT0_T1_T2_T3_T4_T6_E12temp_storage+36];
	add.s32 	%r688, %r514, %r515;
	bra.uni 	$L__BB6_88;
$L__BB6_46:
	setp.gt.s32 	%p3, %r148, 4095;
	@%p3 bra 	$L__BB6_71;
	mov.u32 	%r74, %tid.x;
	setp.ge.s32 	%p20, %r74, %r148;
	mov.b32 	%r670, 0;
	mov.u32 	%r665, %r74;
	@%p20 bra 	$L__BB6_49;
	mul.wide.u32 	%rd66, %r74, 4;
	add.s64 	%rd65, %rd16, %rd66;
	// begin inline asm
	ld.global.nc.u32 %r670, [%rd65];
	// end inline asm
	add.s32 	%r665, %r74, 256;
$L__BB6_49:
	setp.ge.s32 	%p21, %r665, %r148;
	@%p21 bra 	$L__BB6_55;
	not.b32 	%r279, %r665;
	add.s32 	%r79, %r148, %r279;
	and.b32  	%r280, %r79, 768;
	setp.eq.s32 	%p22, %r280, 768;
	@%p22 bra 	$L__BB6_53;
	mul.wide.u32 	%rd67, %r665, 4;
	add.s64 	%rd123, %rd16, %rd67;
	shr.u32 	%r281, %r79, 8;
	add.s32 	%r282, %r281, 1;
	and.b32  	%r283, %r282, 3;
	neg.s32 	%r662, %r283;
$L__BB6_52:
	.pragma "nounroll";
	// begin inline asm
	ld.global.nc.u32 %r284, [%rd123];
	// end inline asm
	add.s32 	%r670, %r284, %r670;
	add.s32 	%r665, %r665, 256;
	add.s64 	%rd123, %rd123, 1024;
	add.s32 	%r662, %r662, 1;
	setp.ne.s32 	%p23, %r662, 0;
	@%p23 bra 	$L__BB6_52;
$L__BB6_53:
	setp.lt.u32 	%p24, %r79, 768;
	@%p24 bra 	$L__BB6_55;
$L__BB6_54:
	mul.wide.s32 	%rd73, %r665, 4;
	add.s64 	%rd69, %rd16, %rd73;
	// begin inline asm
	ld.global.nc.u32 %r285, [%rd69];
	// end inline asm
	add.s32 	%r289, %r285, %r670;
	add.s64 	%rd70, %rd69, 1024;
	// begin inline asm
	ld.global.nc.u32 %r286, [%rd70];
	// end inline asm
	add.s32 	%r290, %r286, %r289;
	add.s64 	%rd71, %rd69, 2048;
	// begin inline asm
	ld.global.nc.u32 %r287, [%rd71];
	// end inline asm
	add.s32 	%r291, %r287, %r290;
	add.s64 	%rd72, %rd69, 3072;
	// begin inline asm
	ld.global.nc.u32 %r288, [%rd72];
	// end inline asm
	add.s32 	%r670, %r288, %r291;
	add.s32 	%r665, %r665, 1024;
	setp.lt.s32 	%p25, %r665, %r148;
	@%p25 bra 	$L__BB6_54;
$L__BB6_55:
	setp.lt.s32 	%p26, %r148, 256;
	@%p26 bra 	$L__BB6_61;
	// begin inline asm
	mov.u32 %r342, %laneid;
	// end inline asm
	mov.b32 	%r345, 1;
	mov.b32 	%r366, 31;
	mov.b32 	%r367, -1;
	// begin inline asm
	shfl.sync.down.b32 %r343, %r670, %r345, %r366, %r367;
	// end inline asm
	setp.gt.s32 	%p43, %r342, 30;
	selp.b32 	%r368, 0, %r343, %p43;
	add.s32 	%r349, %r368, %r670;
	mov.b32 	%r350, 2;
	// begin inline asm
	shfl.sync.down.b32 %r348, %r349, %r350, %r366, %r367;
	// end inline asm
	setp.gt.s32 	%p44, %r342, 29;
	selp.b32 	%r369, 0, %r348, %p44;
	add.s32 	%r354, %r349, %r369;
	mov.b32 	%r355, 4;
	// begin inline asm
	shfl.sync.down.b32 %r353, %r354, %r355, %r366, %r367;
	// end inline asm
	setp.gt.s32 	%p45, %r342, 27;
	selp.b32 	%r370, 0, %r353, %p45;
	add.s32 	%r359, %r354, %r370;
	mov.b32 	%r360, 8;
	// begin inline asm
	shfl.sync.down.b32 %r358, %r359, %r360, %r366, %r367;
	// end inline asm
	setp.gt.s32 	%p46, %r342, 23;
	selp.b32 	%r371, 0, %r358, %p46;
	add.s32 	%r688, %r359, %r371;
	mov.b32 	%r365, 16;
	// begin inline asm
	shfl.sync.down.b32 %r363, %r688, %r365, %r366, %r367;
	// end inline asm
	setp.gt.s32 	%p47, %r342, 15;
	@%p47 bra 	$L__BB6_59;
	add.s32 	%r688, %r688, %r363;
	setp.ne.s32 	%p48, %r342, 0;
	@%p48 bra 	$L__BB6_59;
	shr.u32 	%r372, %r74, 3;
	and.b32  	%r373, %r372, 124;
	mov.u32 	%r374, _ZZN3cub18CUB_300001_SM_10006detail6reduce28DeviceReduceSingleTileKernelINS2_10policy_hubIij8sum_funcE10Policy1000EPiS8_iS5_iiN4cuda3std3__410__identityEEEvT0_T1_T2_T3_T4_T6_E12temp_storage;
	add.s32 	%r375, %r374, %r373;
	st.shared.u32 	[%r375+8], %r688;
$L__BB6_59:
	bar.sync 	0;
	setp.ne.s32 	%p49, %r74, 0;
	@%p49 bra 	$L__BB6_88;
	ld.shared.u32 	%r376, [_ZZN3cub18CUB_300001_SM_10006detail6reduce28DeviceReduceSingleTileKernelINS2_10policy_hubIij8sum_funcE10Policy1000EPiS8_iS5_iiN4cuda3std3__410__identityEEEvT0_T1_T2_T3_T4_T6_E12temp_storage+12];
	add.s32 	%r377, %r376, %r688;
	ld.shared.u32 	%r378, [_ZZN3cub18CUB_300001_SM_10006detail6reduce28DeviceReduceSingleTileKernelINS2_10policy_hubIij8sum_funcE10Policy1000EPiS8_iS5_iiN4cuda3std3__410__identityEEEvT0_T1_T2_T3_T4_T6_E12temp_storage+16];
	add.s32 	%r379, %r377, %r378;
	ld.shared.u32 	%r380, [_ZZN3cub18CUB_300001_SM_10006detail6reduce28DeviceReduceSingleTileKernelINS2_10policy_hubIij8sum_funcE10Policy1000EPiS8_iS5_iiN4cuda3std3__410__identityEEEvT0_T1_T2_T3_T4_T6_E12temp_storage+20];
	add.s32 	%r381, %r379, %r380;
	ld.shared.u32 	%r382, [_ZZN3cub18CUB_300001_SM_10006detail6reduce28DeviceReduceSingleTileKernelINS2_10policy_hubIij8sum_funcE10Policy1000EPiS8_iS5_iiN4cuda3std3__410__identityEEEvT0_T1_T2_T3_T4_T6_E12temp_storage+24];
	add.s32 	%r383, %r381, %r382;
	ld.shared.u32 	%r384, [_ZZN3cub18CUB_300001_SM_10006detail6reduce28DeviceReduceSingleTileKernelINS2_10policy_hubIij8sum_funcE10Policy1000EPiS8_iS5_iiN4cuda3std3__410__identityEEEvT0_T1_T2_T3_T4_T6_E12temp_storage+28];
	add.s32 	%r385, %r383, %r384;
	ld.shared.u32 	%r386, [_ZZN3cub18CUB_300001_SM_10006detail6reduce28DeviceReduceSingleTileKernelINS2_10policy_hubIij8sum_funcE10Policy1000EPiS8_iS5_iiN4cuda3std3__410__identityEEEvT0_T1_T2_T3_T4_T6_E12temp_storage+32];
	add.s32 	%r387, %r385, %r386;
	ld.shared.u32 	%r388, [_ZZN3cub18CUB_300001_SM_10006detail6reduce28DeviceReduceSingleTileKernelINS2_10policy_hubIij8sum_funcE10Policy1000EPiS8_iS5_iiN4cuda3std3__410__identityEEEvT0_T1_T2_T3_T4_T6_E12temp_storage+36];
	add.s32 	%r688, %r387, %r388;
	bra.uni 	$L__BB6_88;
$L__BB6_61:
	// begin inline asm
	mov.u32 %r292, %laneid;
	// end inline asm
	and.b32  	%r318, %r74, 992;
	add.s32 	%r319, %r318, 32;
	setp.gt.s32 	%p27, %r319, %r148;
	not.b32 	%r320, %r318;
	add.s32 	%r321, %r148, %r320;
	selp.b32 	%r316, %r321, 31, %p27;
	mov.b32 	%r295, 1;
	mov.b32 	%r317, -1;
	// begin inline asm
	shfl.sync.down.b32 %r293, %r670, %r295, %r316, %r317;
	// end inline asm
	setp.lt.s32 	%p28, %r292, %r316;
	selp.b32 	%r322, %r293, 0, %p28;
	add.s32 	%r299, %r322, %r670;
	mov.b32 	%r300, 2;
	// begin inline asm
	shfl.sync.down.b32 %r298, %r299, %r300, %r316, %r317;
	// end inline asm
	add.s32 	%r323, %r292, 2;
	setp.gt.s32 	%p29, %r323, %r316;
	selp.b32 	%r324, 0, %r298, %p29;
	add.s32 	%r304, %r299, %r324;
	mov.b32 	%r305, 4;
	// begin inline asm
	shfl.sync.down.b32 %r303, %r304, %r305, %r316, %r317;
	// end inline asm
	add.s32 	%r325, %r292, 4;
	setp.gt.s32 	%p30, %r325, %r316;
	selp.b32 	%r326, 0, %r303, %p30;
	add.s32 	%r309, %r304, %r326;
	mov.b32 	%r310, 8;
	// begin inline asm
	shfl.sync.down.b32 %r308, %r309, %r310, %r316, %r317;
	// end inline asm
	add.s32 	%r327, %r292, 8;
	setp.gt.s32 	%p31, %r327, %r316;
	selp.b32 	%r328, 0, %r308, %p31;
	add.s32 	%r314, %r309, %r328;
	mov.b32 	%r315, 16;
	// begin inline asm
	shfl.sync.down.b32 %r313, %r314, %r315, %r316, %r317;
	// end inline asm
	add.s32 	%r329, %r292, 16;
	setp.gt.s32 	%p32, %r329, %r316;
	selp.b32 	%r330, 0, %r313, %p32;
	add.s32 	%r688, %r314, %r330;
	setp.ne.s32 	%p33, %r292, 0;
	@%p33 bra 	$L__BB6_63;
	shr.u32 	%r331, %r74, 3;
	and.b32  	%r332, %r331, 124;
	mov.u32 	%r333, _ZZN3cub18CUB_300001_SM_10006detail6reduce28DeviceReduceSingleTileKernelINS2_10policy_hubIij8sum_funcE10Policy1000EPiS8_iS5_iiN4cuda3std3__410__identityEEEvT0_T1_T2_T3_T4_T6_E12temp_storage;
	add.s32 	%r334, %r333, %r332;
	st.shared.u32 	[%r334+8], %r688;
$L__BB6_63:
	bar.sync 	0;
	setp.ne.s32 	%p34, %r74, 0;
	setp.lt.s32 	%p35, %r148, 33;
	or.pred  	%p36, %p34, %p35;
	@%p36 bra 	$L__BB6_88;
	ld.shared.u32 	%r335, [_ZZN3cub18CUB_300001_SM_10006detail6reduce28DeviceReduceSingleTileKernelINS2_10policy_hubIij8sum_funcE10Policy1000EPiS8_iS5_iiN4cuda3std3__410__identityEEEvT0_T1_T2_T3_T4_T6_E12temp_storage+12];
	add.s32 	%r688, %r335, %r688;
	setp.lt.u32 	%p37, %r148, 65;
	@%p37 bra 	$L__BB6_88;
	ld.shared.u32 	%r336, [_ZZN3cub18CUB_300001_SM_10006detail6reduce28DeviceReduceSingleTileKernelINS2_10policy_hubIij8sum_funcE10Policy1000EPiS8_iS5_iiN4cuda3std3__410__identityEEEvT0_T1_T2_T3_T4_T6_E12temp_storage+16];
	add.s32 	%r688, %r336, %r688;
	setp.lt.u32 	%p38, %r148, 97;
	@%p38 bra 	$L__BB6_88;
	ld.shared.u32 	%r337, [_ZZN3cub18CUB_300001_SM_10006detail6reduce28DeviceReduceSingleTileKernelINS2_10policy_hubIij8sum_funcE10Policy1000EPiS8_iS5_iiN4cuda3std3__410__identityEEEvT0_T1_T2_T3_T4_T6_E12temp_storage+20];
	add.s32 	%r688, %r337, %r688;
	setp.lt.u32 	%p39, %r148, 129;
	@%p39 bra 	$L__BB6_88;
	ld.shared.u32 	%r338, [_ZZN3cub18CUB_300001_SM_10006detail6reduce28DeviceReduceSingleTileKernelINS2_10policy_hubIij8sum_funcE10Policy1000EPiS8_iS5_iiN4cuda3std3__410__identityEEEvT0_T1_T2_T3_T4_T6_E12temp_storage+24];
	add.s32 	%r688, %r338, %r688;
	setp.lt.u32 	%p40, %r148, 161;
	@%p40 bra 	$L__BB6_88;
	ld.shared.u32 	%r339, [_ZZN3cub18CUB_300001_SM_10006detail6reduce28DeviceReduceSingleTileKernelINS2_10policy_hubIij8sum_funcE10Policy1000EPiS8_iS5_iiN4cuda3std3__410__identityEEEvT0_T1_T2_T3_T4_T6_E12temp_storage+28];
	add.s32 	%r688, %r339, %r688;
	setp.lt.u32 	%p41, %r148, 193;
	@%p41 bra 	$L__BB6_88;
	ld.shared.u32 	%r340, [_ZZN3cub18CUB_300001_SM_10006detail6reduce28DeviceReduceSingleTileKernelINS2_10policy_hubIij8sum_funcE10Policy1000EPiS8_iS5_iiN4cuda3std3__410__identityEEEvT0_T1_T2_T3_T4_T6_E12temp_storage+32];
	add.s32 	%r688, %r340, %r688;
	setp.lt.u32 	%p42, %r148, 225;
	@%p42 bra 	$L__BB6_88;
	ld.shared.u32 	%r341, [_ZZN3cub18CUB_300001_SM_10006detail6reduce28DeviceReduceSingleTileKernelINS2_10policy_hubIij8sum_funcE10Policy1000EPiS8_iS5_iiN4cuda3std3__410__identityEEEvT0_T1_T2_T3_T4_T6_E12temp_storage+36];
	add.s32 	%r688, %r341, %r688;
	bra.uni 	$L__BB6_88;
$L__BB6_71:
	mov.u32 	%r109, %tid.x;
	mul.wide.u32 	%rd35, %r109, 4;
	add.s64 	%rd19, %rd16, %rd35;
	// begin inline asm
	ld.global.nc.u32 %r150, [%rd19];
	// end inline asm
	add.s64 	%rd20, %rd19, 1024;
	// begin inline asm
	ld.global.nc.u32 %r151, [%rd20];
	// end inline asm
	add.s64 	%rd21, %rd19, 2048;
	// begin inline asm
	ld.global.nc.u32 %r152, [%rd21];
	// end inline asm
	add.s64 	%rd22, %rd19, 3072;
	// begin inline asm
	ld.global.nc.u32 %r153, [%rd22];
	// end inline asm
	add.s64 	%rd23, %rd19, 4096;
	// begin inline asm
	ld.global.nc.u32 %r154, [%rd23];
	// end inline asm
	add.s64 	%rd24, %rd19, 5120;
	// begin inline asm
	ld.global.nc.u32 %r155, [%rd24];
	// end inline asm
	add.s64 	%rd25, %rd19, 6144;
	// begin inline asm
	ld.global.nc.u32 %r156, [%rd25];
	// end inline asm
	add.s64 	%rd26, %rd19, 7168;
	// begin inline asm
	ld.global.nc.u32 %r157, [%rd26];
	// end inline asm
	add.s64 	%rd27, %rd19, 8192;
	// begin inline asm
	ld.global.nc.u32 %r158, [%rd27];
	// end inline asm
	add.s64 	%rd28, %rd19, 9216;
	// begin inline asm
	ld.global.nc.u32 %r159, [%rd28];
	// end inline asm
	add.s64 	%rd29, %rd19, 10240;
	// begin inline asm
	ld.global.nc.u32 %r160, [%rd29];
	// end inline asm
	add.s64 	%rd30, %rd19, 11264;
	// begin inline asm
	ld.global.nc.u32 %r161, [%rd30];
	// end inline asm
	add.s64 	%rd31, %rd19, 12288;
	// begin inline asm
	ld.global.nc.u32 %r162, [%rd31];
	// end inline asm
	add.s64 	%rd32, %rd19, 13312;
	// begin inline asm
	ld.global.nc.u32 %r163, [%rd32];
	// end inline asm
	add.s64 	%rd33, %rd19, 14336;
	// begin inline asm
	ld.global.nc.u32 %r164, [%rd33];
	// end inline asm
	add.s64 	%rd34, %rd19, 15360;
	// begin inline asm
	ld.global.nc.u32 %r165, [%rd34];
	// end inline asm
	add.s32 	%r167, %r151, %r150;
	add.s32 	%r168, %r152, %r167;
	add.s32 	%r169, %r153, %r168;
	add.s32 	%r170, %r154, %r169;
	add.s32 	%r171, %r155, %r170;
	add.s32 	%r172, %r156, %r171;
	add.s32 	%r173, %r157, %r172;
	add.s32 	%r174, %r158, %r173;
	add.s32 	%r175, %r159, %r174;
	add.s32 	%r176, %r160, %r175;
	add.s32 	%r177, %r161, %r176;
	add.s32 	%r178, %r162, %r177;
	add.s32 	%r179, %r163, %r178;
	add.s32 	%r180, %r164, %r179;
	add.s32 	%r686, %r165, %r180;
	setp.lt.u32 	%p4, %r148, 8192;
	mov.b32 	%r674, 4096;
	@%p4 bra 	$L__BB6_75;
	add.s32 	%r111, %r148, -4096;
	mov.b32 	%r674, 4096;
$L__BB6_73:
	mul.wide.s32 	%rd52, %r674, 4;
	add.s64 	%rd36, %rd19, %rd52;
	// begin inline asm
	ld.global.nc.u32 %r182, [%rd36];
	// end inline asm
	add.s64 	%rd37, %rd36, 1024;
	// begin inline asm
	ld.global.nc.u32 %r183, [%rd37];
	// end inline asm
	add.s64 	%rd38, %rd36, 2048;
	// begin inline asm
	ld.global.nc.u32 %r184, [%rd38];
	// end inline asm
	add.s64 	%rd39, %rd36, 3072;
	// begin inline asm
	ld.global.nc.u32 %r185, [%rd39];
	// end inline asm
	add.s64 	%rd40, %rd36, 4096;
	// begin inline asm
	ld.global.nc.u32 %r186, [%rd40];
	// end inline asm
	add.s64 	%rd41, %rd36, 5120;
	// begin inline asm
	ld.global.nc.u32 %r187, [%rd41];
	// end inline asm
	add.s64 	%rd42, %rd36, 6144;
	// begin inline asm
	ld.global.nc.u32 %r188, [%rd42];
	// end inline asm
	add.s64 	%rd43, %rd36, 7168;
	// begin inline asm
	ld.global.nc.u32 %r189, [%rd43];
	// end inline asm
	add.s64 	%rd44, %rd36, 8192;
	// begin inline asm
	ld.global.nc.u32 %r190, [%rd44];
	// end inline asm
	add.s64 	%rd45, %rd36, 9216;
	// begin inline asm
	ld.global.nc.u32 %r191, [%rd45];
	// end inline asm
	add.s64 	%rd46, %rd36, 10240;
	// begin inline asm
	ld.global.nc.u32 %r192, [%rd46];
	// end inline asm
	add.s64 	%rd47, %rd36, 11264;
	// begin inline asm
	ld.global.nc.u32 %r193, [%rd47];
	// end inline asm
	add.s64 	%rd48, %rd36, 12288;
	// begin inline asm
	ld.global.nc.u32 %r194, [%rd48];
	// end inline asm
	add.s64 	%rd49, %rd36, 13312;
	// begin inline asm
	ld.global.nc.u32 %r195, [%rd49];
	// end inline asm
	add.s64 	%rd50, %rd36, 14336;
	// begin inline asm
	ld.global.nc.u32 %r196, [%rd50];
	// end inline asm
	add.s64 	%rd51, %rd36, 15360;
	// begin inline asm
	ld.global.nc.u32 %r197, [%rd51];
	// end inline asm
	add.s32 	%r198, %r182, %r686;
	add.s32 	%r199, %r183, %r198;
	add.s32 	%r200, %r184, %r199;
	add.s32 	%r201, %r185, %r200;
	add.s32 	%r202, %r186, %r201;
	add.s32 	%r203, %r187, %r202;
	add.s32 	%r204, %r188, %r203;
	add.s32 	%r205, %r189, %r204;
	add.s32 	%r206, %r190, %r205;
	add.s32 	%r207, %r191, %r206;
	add.s32 	%r208, %r192, %r207;
	add.s32 	%r209, %r193, %r208;
	add.s32 	%r210, %r194, %r209;
	add.s32 	%r211, %r195, %r210;
	add.s32 	%r212, %r196, %r211;
	add.s32 	%r686, %r197, %r212;
	sub.s32 	%r213, %r148, %r674;
	setp.lt.s32 	%p5, %r213, 4096;
	@%p5 bra 	$L__BB6_83;
	add.s32 	%r674, %r674, 4096;
	setp.le.s32 	%p6, %r674, %r111;
	@%p6 bra 	$L__BB6_73;
$L__BB6_75:
	setp.le.s32 	%p7, %r148, %r674;
	@%p7 bra 	$L__BB6_83;
	sub.s32 	%r118, %r148, %r674;
	setp.ge.s32 	%p8, %r109, %r118;
	@%p8 bra 	$L__BB6_83;
	not.b32 	%r215, %r109;
	add.s32 	%r216, %r148, %r215;
	sub.s32 	%r119, %r216, %r674;
	and.b32  	%r217, %r119, 768;
	setp.eq.s32 	%p9, %r217, 768;
	mov.u32 	%r680, %r109;
	@%p9 bra 	$L__BB6_80;
	add.s32 	%r677, %r109, %r674;
	shr.u32 	%r218, %r119, 8;
	add.s32 	%r219, %r218, 1;
	and.b32  	%r220, %r219, 3;
	neg.s32 	%r676, %r220;
	mov.u32 	%r680, %r109;
$L__BB6_79:
	.pragma "nounroll";
	mul.wide.u32 	%rd54, %r677, 4;
	add.s64 	%rd53, %rd16, %rd54;
	// begin inline asm
	ld.global.nc.u32 %r221, [%rd53];
	// end inline asm
	add.s32 	%r686, %r221, %r686;
	add.s32 	%r680, %r680, 256;
	add.s32 	%r677, %r677, 256;
	add.s32 	%r676, %r676, 1;
	setp.ne.s32 	%p10, %r676, 0;
	@%p10 bra 	$L__BB6_79;
$L__BB6_80:
	setp.lt.u32 	%p11, %r119, 768;
	@%p11 bra 	$L__BB6_83;
	cvt.u64.u32 	%rd55, %r680;
	cvt.u64.u32 	%rd56, %r674;
	add.s64 	%rd57, %rd55, %rd56;
	shl.b64 	%rd58, %rd57, 2;
	add.s64 	%rd59, %rd58, %rd16;
	add.s64 	%rd124, %rd59, 2048;
	add.s32 	%r683, %r680, %r674;
$L__BB6_82:
	mul.wide.u32 	%rd64, %r683, 4;
	add.s64 	%rd60, %rd16, %rd64;
	// begin inline asm
	ld.global.nc.u32 %r222, [%rd60];
	// end inline asm
	add.s32 	%r226, %r222, %r686;
	add.s64 	%rd61, %rd124, -1024;
	// begin inline asm
	ld.global.nc.u32 %r223, [%rd61];
	// end inline asm
	add.s32 	%r227, %r223, %r226;
	// begin inline asm
	ld.global.nc.u32 %r224, [%rd124];
	// end inline asm
	add.s32 	%r228, %r224, %r227;
	add.s64 	%rd63, %rd124, 1024;
	// begin inline asm
	ld.global.nc.u32 %r225, [%rd63];
	// end inline asm
	add.s32 	%r686, %r225, %r228;
	add.s32 	%r680, %r680, 1024;
	add.s64 	%rd124, %rd124, 4096;
	add.s32 	%r683, %r683, 1024;
	setp.lt.s32 	%p12, %r680, %r118;
	@%p12 bra 	$L__BB6_82;
$L__BB6_83:
	// begin inline asm
	mov.u32 %r229, %laneid;
	// end inline asm
	mov.b32 	%r232, 1;
	mov.b32 	%r253, 31;
	mov.b32 	%r254, -1;
	// begin inline asm
	shfl.sync.down.b32 %r230, %r686, %r232, %r253, %r254;
	// end inline asm
	setp.gt.s32 	%p13, %r229, 30;
	selp.b32 	%r255, 0, %r230, %p13;
	add.s32 	%r236, %r255, %r686;
	mov.b32 	%r237, 2;
	// begin inline asm
	shfl.sync.down.b32 %r235, %r236, %r237, %r253, %r254;
	// end inline asm
	setp.gt.s32 	%p14, %r229, 29;
	selp.b32 	%r256, 0, %r235, %p14;
	add.s32 	%r241, %r236, %r256;
	mov.b32 	%r242, 4;
	// begin inline asm
	shfl.sync.down.b32 %r240, %r241, %r242, %r253, %r254;
	// end inline asm
	setp.gt.s32 	%p15, %r229, 27;
	selp.b32 	%r257, 0, %r240, %p15;
	add.s32 	%r246, %r241, %r257;
	mov.b32 	%r247, 8;
	// begin inline asm
	shfl.sync.down.b32 %r245, %r246, %r247, %r253, %r254;
	// end inline asm
	setp.gt.s32 	%p16, %r229, 23;
	selp.b32 	%r258, 0, %r245, %p16;
	add.s32 	%r688, %r246, %r258;
	mov.b32 	%r252, 16;
	// begin inline asm
	shfl.sync.down.b32 %r250, %r688, %r252, %r253, %r254;
	// end inline asm
	setp.gt.s32 	%p17, %r229, 15;
	@%p17 bra 	$L__BB6_86;
	add.s32 	%r688, %r688, %r250;
	setp.ne.s32 	%p18, %r229, 0;
	@%p18 bra 	$L__BB6_86;
	shr.u32 	%r259, %r109, 3;
	and.b32  	%r260, %r259, 124;
	mov.u32 	%r261, _ZZN3cub18CUB_300001_SM_10006detail6reduce28DeviceReduceSingleTileKernelINS2_10policy_hubIij8sum_funcE10Policy1000EPiS8_iS5_iiN4cuda3std3__410__identityEEEvT0_T1_T2_T3_T4_T6_E12temp_storage;
	add.s32 	%r262, %r261, %r260;
	st.shared.u32 	[%r262+8], %r688;
$L__BB6_86:
	bar.sync 	0;
	setp.ne.s32 	%p19, %r109, 0;
	@%p19 bra 	$L__BB6_88;
	ld.shared.u32 	%r263, [_ZZN3cub18CUB_300001_SM_10006detail6reduce28DeviceReduceSingleTileKernelINS2_10policy_hubIij8sum_funcE10Policy1000EPiS8_iS5_iiN4cuda3std3__410__identityEEEvT0_T1_T2_T3_T4_T6_E12temp_storage+12];
	add.s32 	%r264, %r263, %r688;
	ld.shared.u32 	%r265, [_ZZN3cub18CUB_300001_SM_10006detail6reduce28DeviceReduceSingleTileKernelINS2_10policy_hubIij8sum_funcE10Policy1000EPiS8_iS5_iiN4cuda3std3__410__identityEEEvT0_T1_T2_T3_T4_T6_E12temp_storage+16];
	add.s32 	%r266, %r264, %r265;
	ld.shared.u32 	%r267, [_ZZN3cub18CUB_300001_SM_10006detail6reduce28DeviceReduceSingleTileKernelINS2_10policy_hubIij8sum_funcE10Policy1000EPiS8_iS5_iiN4cuda3std3__410__identityEEEvT0_T1_T2_T3_T4_T6_E12temp_storage+20];
	add.s32 	%r268, %r266, %r267;
	ld.shared.u32 	%r269, [_ZZN3cub18CUB_300001_SM_10006detail6reduce28DeviceReduceSingleTileKernelINS2_10policy_hubIij8sum_funcE10Policy1000EPiS8_iS5_iiN4cuda3std3__410__identityEEEvT0_T1_T2_T3_T4_T6_E12temp_storage+24];
	add.s32 	%r270, %r268, %r269;
	ld.shared.u32 	%r271, [_ZZN3cub18CUB_300001_SM_10006detail6reduce28DeviceReduceSingleTileKernelINS2_10policy_hubIij8sum_funcE10Policy1000EPiS8_iS5_iiN4cuda3std3__410__identityEEEvT0_T1_T2_T3_T4_T6_E12temp_storage+28];
	add.s32 	%r272, %r270, %r271;
	ld.shared.u32 	%r273, [_ZZN3cub18CUB_300001_SM_10006detail6reduce28DeviceReduceSingleTileKernelINS2_10policy_hubIij8sum_funcE10Policy1000EPiS8_iS5_iiN4cuda3std3__410__identityEEEvT0_T1_T2_T3_T4_T6_E12temp_storage+32];
	add.s32 	%r274, %r272, %r273;
	ld.shared.u32 	%r275, [_ZZN3cub18CUB_300001_SM_10006detail6reduce28DeviceReduceSingleTileKernelINS2_10policy_hubIij8sum_funcE10Policy1000EPiS8_iS5_iiN4cuda3std3__410__identityEEEvT0_T1_T2_T3_T4_T6_E12temp_storage+36];
	add.s32 	%r688, %r274, %r275;
$L__BB6_88:
	mov.u32 	%r629, %tid.x;
	setp.ne.s32 	%p97, %r629, 0;
	@%p97 bra 	$L__BB6_90;
	add.s32 	%r630, %r688, %r149;
	st.global.u32 	[%rd1], %r630;
$L__BB6_90:
	ret;

}
	// .globl	_ZN3cub18CUB_300001_SM_10006detail6reduce28DeviceReduceSingleTileKernelINS2_10policy_hubIiy8sum_funcE10Policy1000EN6thrust24THRUST_300001_SM_1000_NS6detail15normal_iteratorINS9_10device_ptrIiEEEEPiyS5_iiN4cuda3std3__410__identityEEEvT0_T1_T2_T3_T4_T6_
.visible .entry _ZN3cub18CUB_300001_SM_10006detail6reduce28DeviceReduceSingleTileKernelINS2_10policy_hubIiy8sum_funcE10Policy1000EN6thrust24THRUST_300001_SM_1000_NS6detail15normal_iteratorINS9_10device_ptrIiEEEEPiyS5_iiN4cuda3std3__410__identityEEEvT0_T1_T2_T3_T4_T6_(
	.param .align 8 .b8 _ZN3cub18CUB_300001_SM_10006detail6reduce28DeviceReduceSingleTileKernelINS2_10policy_hubIiy8sum_funcE10Policy1000EN6thrust24THRUST_300001_SM_1000_NS6detail15normal_iteratorINS9_10device_ptrIiEEEEPiyS5_iiN4cuda3std3__410__identityEEEvT0_T1_T2_T3_T4_T6__param_0[8],
	.param .u64 .ptr .align 1 _ZN3cub18CUB_300001_SM_10006detail6reduce28DeviceReduceSingleTileKernelINS2_10policy_hubIiy8sum_funcE10Policy1000EN6thrust24THRUST_300001_SM_1000_NS6detail15normal_iteratorINS9_10device_ptrIiEEEEPiyS5_iiN4cuda3std3__410__identityEEEvT0_T1_T2_T3_T4_T6__param_1,
	.param .u64 _ZN3cub18CUB_300001_SM_10006detail6reduce28DeviceReduceSingleTileKernelINS2_10policy_hubIiy8sum_funcE10Policy1000EN6thrust24THRUST_300001_SM_1000_NS6detail15normal_iteratorINS9_10device_ptrIiEEEEPiyS5_iiN4cuda3std3__410__identityEEEvT0_T1_T2_T3_T4_T6__param_2,
	.param .align 1 .b8 _ZN3cub18CUB_300001_SM_10006detail6reduce28DeviceReduceSingleTileKernelINS2_10policy_hubIiy8sum_funcE10Policy1000EN6thrust24THRUST_300001_SM_1000_NS6detail15normal_iteratorINS9_10device_ptrIiEEEEPiyS5_iiN4cuda3std3__410__identityEEEvT0_T1_T2_T3_T4_T6__param_3[1],
	.param .u32 _ZN3cub18CUB_300001_SM_10006detail6reduce28DeviceReduceSingleTileKernelINS2_10policy_hubIiy8sum_funcE10Policy1000EN6thrust24THRUST_300001_SM_1000_NS6detail15normal_iteratorINS9_10device_ptrIiEEEEPiyS5_iiN4cuda3std3__410__identityEEEvT0_T1_T2_T3_T4_T6__param_4,
	.param .align 1 .b8 _ZN3cub18CUB_300001_SM_10006detail6reduce28DeviceReduceSingleTileKernelINS2_10policy_hubIiy8sum_funcE10Policy1000EN6thrust24THRUST_300001_SM_1000_NS6detail15normal_iteratorINS9_10device_ptrIiEEEEPiyS5_iiN4cuda3std3__410__identityEEEvT0_T1_T2_T3_T4_T6__param_5[1]
)
.maxntid 256
.minnctapersm 1
{
	.reg .pred 	%p<60>;
	.reg .b32 	%r<472>;
	.reg .b64 	%rd<56>;
	// demoted variable
	.shared .align 4 .b8 _ZZN3cub18CUB_300001_SM_10006detail6reduce28DeviceReduceSingleTileKernelINS2_10policy_hubIiy8sum_funcE10Policy1000EN6thrust24THRUST_300001_SM_1000_NS6detail15normal_iteratorINS9_10device_ptrIiEEEEPiyS5_iiN4cuda3std3__410__identityEEEvT0_T1_T2_T3_T4_T6_E12temp_storage[44];
	ld.param.u64 	%rd18, [_ZN3cub18CUB_300001_SM_10006detail6reduce28DeviceReduceSingleTileKernelINS2_10policy_hubIiy8sum_funcE10Policy1000EN6thrust24THRUST_300001_SM_1000_NS6detail15normal_iteratorINS9_10device_ptrIiEEEEPiyS5_iiN4cuda3std3__410__identityEEEvT0_T1_T2_T3_T4_T6__param_0];
	ld.param.u64 	%rd20, [_ZN3cub18CUB_300001_SM_10006detail6reduce28DeviceReduceSingleTileKernelINS2_10policy_hubIiy8sum_funcE10Policy1000EN6thrust24THRUST_300001_SM_1000_NS6detail15normal_iteratorINS9_10device_ptrIiEEEEPiyS5_iiN4cuda3std3__410__identityEEEvT0_T1_T2_T3_T4_T6__param_1];
	ld.param.u64 	%rd19, [_ZN3cub18CUB_300001_SM_10006detail6reduce28DeviceReduceSingleTileKernelINS2_10policy_hubIiy8sum_funcE10Policy1000EN6thrust24THRUST_300001_SM_1000_NS6detail15normal_iteratorINS9_10device_ptrIiEEEEPiyS5_iiN4cuda3std3__410__identityEEEvT0_T1_T2_T3_T4_T6__param_2];
	ld.param.u32 	%r95, [_ZN3cub18CUB_300001_SM_10006detail6reduce28DeviceReduceSingleTileKernelINS2_10policy_hubIiy8sum_funcE10Policy1000EN6thrust24THRUST_300001_SM_1000_NS6detail15normal_iteratorINS9_10device_ptrIiEEEEPiyS5_iiN4cuda3std3__410__identityEEEvT0_T1_T2_T3_T4_T6__param_4];
	cvta.to.global.u64 	%rd1, %rd20;
	setp.ne.s64 	%p1, %rd19, 0;
	@%p1 bra 	$L__BB7_3;
	mov.u32 	%r433, %tid.x;
	setp.ne.s32 	%p59, %r433, 0;
	@%p59 bra 	$L__BB7_59;
	st.global.u32 	[%rd1], %r95;
	bra.uni 	$L__BB7_59;
$L__BB7_3:
	cvta.to.global.u64 	%rd2, %rd18;
	setp.gt.u64 	%p2, %rd19, 4095;
	@%p2 bra 	$L__BB7_35;
	cvt.u32.u64 	%r1, %rd19;
	mov.u32 	%r2, %tid.x;
	setp.ge.u32 	%p24, %r2, %r1;
	mov.b32 	%r451, 0;
	mov.u32 	%r440, %r2;
	@%p24 bra 	$L__BB7_6;
	mul.wide.u32 	%rd41, %r2, 4;
	add.s64 	%rd42, %rd2, %rd41;
	ld.global.u32 	%r451, [%rd42];
	add.s32 	%r440, %r2, 256;
$L__BB7_6:
	setp.ge.u32 	%p25, %r440, %r1;
	@%p25 bra 	$L__BB7_19;
	not.b32 	%r274, %r440;
	add.s32 	%r275, %r274, %r1;
	shr.u32 	%r276, %r275, 8;
	add.s32 	%r7, %r276, 1;
	and.b32  	%r8, %r7, 15;
	setp.lt.u32 	%p26, %r275, 3840;
	@%p26 bra 	$L__BB7_10;
	and.b32  	%r277, %r7, 33554416;
	neg.s32 	%r436, %r277;
	mul.wide.u32 	%rd43, %r440, 4;
	add.s64 	%rd44, %rd43, %rd2;
	add.s64 	%rd51, %rd44, 8192;
$L__BB7_9:
	.pragma "nounroll";
	ld.global.u32 	%r278, [%rd51+-8192];
	add.s32 	%r279, %r278, %r451;
	ld.global.u32 	%r280, [%rd51+-7168];
	add.s32 	%r281, %r280, %r279;
	ld.global.u32 	%r282, [%rd51+-6144];
	add.s32 	%r283, %r282, %r281;
	ld.global.u32 	%r284, [%rd51+-5120];
	add.s32 	%r285, %r284, %r283;
	ld.global.u32 	%r286, [%rd51+-4096];
	add.s32 	%r287, %r286, %r285;
	ld.global.u32 	%r288, [%rd51+-3072];
	add.s32 	%r289, %r288, %r287;
	ld.global.u32 	%r290, [%rd51+-2048];
	add.s32 	%r291, %r290, %r289;
	ld.global.u32 	%r292, [%rd51+-1024];
	add.s32 	%r293, %r292, %r291;
	ld.global.u32 	%r294, [%rd51];
	add.s32 	%r295, %r294, %r293;
	ld.global.u32 	%r296, [%rd51+1024];
	add.s32 	%r297, %r296, %r295;
	ld.global.u32 	%r298, [%rd51+2048];
	add.s32 	%r299, %r298, %r297;
	ld.global.u32 	%r300, [%rd51+3072];
	add.s32 	%r301, %r300, %r299;
	ld.global.u32 	%r302, [%rd51+4096];
	add.s32 	%r303, %r302, %r301;
	ld.global.u32 	%r304, [%rd51+5120];
	add.s32 	%r305, %r304, %r303;
	ld.global.u32 	%r306, [%rd51+6144];
	add.s32 	%r307, %r306, %r305;
	ld.global.u32 	%r308, [%rd51+7168];
	add.s32 	%r451, %r308, %r307;
	add.s32 	%r440, %r440, 4096;
	add.s32 	%r436, %r436, 16;
	add.s64 	%rd51, %rd51, 16384;
	setp.ne.s32 	%p27, %r436, 0;
	@%p27 bra 	$L__BB7_9;
$L__BB7_10:
	setp.eq.s32 	%p28, %r8, 0;
	@%p28 bra 	$L__BB7_19;
	and.b32  	%r19, %r7, 7;
	setp.lt.u32 	%p29, %r8, 8;
	@%p29 bra 	$L__BB7_13;
	mul.wide.s32 	%rd45, %r440, 4;
	add.s64 	%rd46, %rd2, %rd45;
	ld.global.u32 	%r310, [%rd46];
	add.s32 	%r311, %r310, %r451;
	ld.global.u32 	%r312, [%rd46+1024];
	add.s32 	%r313, %r312, %r311;
	ld.global.u32 	%r314, [%rd46+2048];
	add.s32 	%r315, %r314, %r313;
	ld.global.u32 	%r316, [%rd46+3072];
	add.s32 	%r317, %r316, %r315;
	ld.global.u32 	%r318, [%rd46+4096];
	add.s32 	%r319, %r318, %r317;
	ld.global.u32 	%r320, [%rd46+5120];
	add.s32 	%r321, %r320, %r319;
	ld.global.u32 	%r322, [%rd46+6144];
	add.s32 	%r323, %r322, %r321;
	ld.global.u32 	%r324, [%rd46+7168];
	add.s32 	%r451, %r324, %r323;
	add.s32 	%r440, %r440, 2048;
$L__BB7_13:
	setp.eq.s32 	%p30, %r19, 0;
	@%p30 bra 	$L__BB7_19;
	and.b32  	%r25, %r7, 3;
	setp.lt.u32 	%p31, %r19, 4;
	@%p31 bra 	$L__BB7_16;
	mul.wide.s32 	%rd47, %r440, 4;
	add.s64 	%rd48, %rd2, %rd47;
	ld.global.u32 	%r326, [%rd48];
	add.s32 	%r327, %r326, %r451;
	ld.global.u32 	%r328, [%rd48+1024];
	add.s32 	%r329, %r328, %r327;
	ld.global.u32 	%r330, [%rd48+2048];
	add.s32 	%r331, %r330, %r329;
	ld.global.u32 	%r332, [%rd48+3072];
	add.s32 	%r451, %r332, %r331;
	add.s32 	%r440, %r440, 1024;
$L__BB7_16:
	setp.eq.s32 	%p32, %r25, 0;
	@%p32 bra 	$L__BB7_19;
	neg.s32 	%r448, %r25;
$L__BB7_18:
	.pragma "nounroll";
	mul.wide.s32 	%rd49, %r440, 4;
	add.s64 	%rd50, %rd2, %rd49;
	ld.global.u32 	%r333, [%rd50];
	add.s32 	%r451, %r333, %r451;
	add.s32 	%r440, %r440, 256;
	add.s32 	%r448, %r448, 1;
	setp.ne.s32 	%p33, %r448, 0;
	@%p33 bra 	$L__BB7_18;
$L__BB7_19:
	setp.lt.u64 	%p34, %rd19, 256;
	@%p34 bra 	$L__BB7_25;
	// begin inline asm
	mov.u32 %r384, %laneid;
	// end inline asm
	mov.b32 	%r387, 1;
	mov.b32 	%r408, 31;
	mov.b32 	%r409, -1;
	// begin inline asm
	shfl.sync.down.b32 %r385, %r451, %r387, %r408, %r409;
	// end inline asm
	setp.gt.s32 	%p51, %r384, 30;
	selp.b32 	%r410, 0, %r385, %p51;
	add.s32 	%r391, %r410, %r451;
	mov.b32 	%r392, 2;
	// begin inline asm
	shfl.sync.down.b32 %r390, %r391, %r392, %r408, %r409;
	// end inline asm
	setp.gt.s32 	%p52, %r384, 29;
	selp.b32 	%r411, 0, %r390, %p52;
	add.s32 	%r396, %r391, %r411;
	mov.b32 	%r397, 4;
	// begin inline asm
	shfl.sync.down.b32 %r395, %r396, %r397, %r408, %r409;
	// end inline asm
	setp.gt.s32 	%p53, %r384, 27;
	selp.b32 	%r412, 0, %r395, %p53;
	add.s32 	%r401, %r396, %r412;
	mov.b32 	%r402, 8;
	// begin inline asm
	shfl.sync.down.b32 %r400, %r401, %r402, %r408, %r409;
	// end inline asm
	setp.gt.s32 	%p54, %r384, 23;
	selp.b32 	%r413, 0, %r400, %p54;
	add.s32 	%r471, %r401, %r413;
	mov.b32 	%r407, 16;
	// begin inline asm
	shfl.sync.down.b32 %r405, %r471, %r407, %r408, %r409;
	// end inline asm
	setp.gt.s32 	%p55, %r384, 15;
	@%p55 bra 	$L__BB7_23;
	add.s32 	%r471, %r471, %r405;
	setp.ne.s32 	%p56, %r384, 0;
	@%p56 bra 	$L__BB7_23;
	shr.u32 	%r414, %r2, 3;
	and.b32  	%r415, %r414, 124;
	mov.u32 	%r416, _ZZN3cub18CUB_300001_SM_10006detail6reduce28DeviceReduceSingleTileKernelINS2_10policy_hubIiy8sum_funcE10Policy1000EN6thrust24THRUST_300001_SM_1000_NS6detail15normal_iteratorINS9_10device_ptrIiEEEEPiyS5_iiN4cuda3std3__410__identityEEEvT0_T1_T2_T3_T4_T6_E12temp_storage;
	add.s32 	%r417, %r416, %r415;
	st.shared.u32 	[%r417+8], %r471;
$L__BB7_23:
	bar.sync 	0;
	setp.ne.s32 	%p57, %r2, 0;
	@%p57 bra 	$L__BB7_57;
	ld.shared.u32 	%r418, [_ZZN3cub18CUB_300001_SM_10006detail6reduce28DeviceReduceSingleTileKernelINS2_10policy_hubIiy8sum_funcE10Policy1000EN6thrust24THRUST_300001_SM_1000_NS6detail15normal_iteratorINS9_10device_ptrIiEEEEPiyS5_iiN4cuda3std3__410__identityEEEvT0_T1_T2_T3_T4_T6_E12temp_storage+12];
	add.s32 	%r419, %r418, %r471;
	ld.shared.u32 	%r420, [_ZZN3cub18CUB_300001_SM_10006detail6reduce28DeviceReduceSingleTileKernelINS2_10policy_hubIiy8sum_funcE10Policy1000EN6thrust24THRUST_300001_SM_1000_NS6detail15normal_iteratorINS9_10device_ptrIiEEEEPiyS5_iiN4cuda3std3__410__identityEEEvT0_T1_T2_T3_T4_T6_E12temp_storage+16];
	add.s32 	%r421, %r419, %r420;
	ld.shared.u32 	%r422, [_ZZN3cub18CUB_300001_SM_10006detail6reduce28DeviceReduceSingleTileKernelINS2_10policy_hubIiy8sum_funcE10Policy1000EN6thrust24THRUST_300001_SM_1000_NS6detail15normal_iteratorINS9_10device_ptrIiEEEEPiyS5_iiN4cuda3std3__410__identityEEEvT0_T1_T2_T3_T4_T6_E12temp_storage+20];
	add.s32 	%r423, %r421, %r422;
	ld.shared.u32 	%r424, [_ZZN3cub18CUB_300001_SM_10006detail6reduce28DeviceReduceSingleTileKernelINS2_10policy_hubIiy8sum_funcE10Policy1000EN6thrust24THRUST_300001_SM_1000_NS6detail15normal_iteratorINS9_10device_ptrIiEEEEPiyS5_iiN4cuda3std3__410__identityEEEvT0_T1_T2_T3_T4_T6_E12temp_storage+24];
	add.s32 	%r425, %r423, %r424;
	ld.shared.u32 	%r426, [_ZZN3cub18CUB_300001_SM_10006detail6reduce28DeviceReduceSingleTileKernelINS2_10policy_hubIiy8sum_funcE10Policy1000EN6thrust24THRUST_300001_SM_1000_NS6detail15normal_iteratorINS9_10device_ptrIiEEEEPiyS5_iiN4cuda3std3__410__identityEEEvT0_T1_T2_T3_T4_T6_E12temp_storage+28];
	add.s32 	%r427, %r425, %r426;
	ld.shared.u32 	%r428, [_ZZN3cub18CUB_300001_SM_10006detail6reduce28DeviceReduceSingleTileKernelINS2_10policy_hubIiy8sum_funcE10Policy1000EN6thrust24THRUST_300001_SM_1000_NS6detail15normal_iteratorINS9_10device_ptrIiEEEEPiyS5_iiN4cuda3std3__410__identityEEEvT0_T1_T2_T3_T4_T6_E12temp_storage+32];
	add.s32 	%r429, %r427, %r428;
	ld.shared.u32 	%r430, [_ZZN3cub18CUB_300001_SM_10006detail6reduce28DeviceReduceSingleTileKernelINS2_10policy_hubIiy8sum_funcE10Policy1000EN6thrust24THRUST_300001_SM_1000_NS6detail15normal_iteratorINS9_10device_ptrIiEEEEPiyS5_iiN4cuda3std3__410__identityEEEvT0_T1_T2_T3_T4_T6_E12temp_storage+36];
	add.s32 	%r471, %r429, %r430;
	bra.uni 	$L__BB7_57;
$L__BB7_25:
	// begin inline asm
	mov.u32 %r334, %laneid;
	// end inline asm
	and.b32  	%r360, %r2, 992;
	add.s32 	%r361, %r360, 32;
	setp.gt.u32 	%p35, %r361, %r1;
	not.b32 	%r362, %r360;
	add.s32 	%r363, %r1, %r362;
	selp.b32 	%r358, %r363, 31, %p35;
	mov.b32 	%r337, 1;
	mov.b32 	%r359, -1;
	// begin inline asm
	shfl.sync.down.b32 %r335, %r451, %r337, %r358, %r359;
	// end inline asm
	setp.lt.s32 	%p36, %r334, %r358;
	selp.b32 	%r364, %r335, 0, %p36;
	add.s32 	%r341, %r364, %r451;
	mov.b32 	%r342, 2;
	// begin inline asm
	shfl.sync.down.b32 %r340, %r341, %r342, %r358, %r359;
	// end inline asm
	add.s32 	%r365, %r334, 2;
	setp.gt.s32 	%p37, %r365, %r358;
	selp.b32 	%r366, 0, %r340, %p37;
	add.s32 	%r346, %r341, %r366;
	mov.b32 	%r347, 4;
	// begin inline asm
	shfl.sync.down.b32 %r345, %r346, %r347, %r358, %r359;
	// end inline asm
	add.s32 	%r367, %r334, 4;
	setp.gt.s32 	%p38, %r367, %r358;
	selp.b32 	%r368, 0, %r345, %p38;
	add.s32 	%r351, %r346, %r368;
	mov.b32 	%r352, 8;
	// begin inline asm
	shfl.sync.down.b32 %r350, %r351, %r352, %r358, %r359;
	// end inline asm
	add.s32 	%r369, %r334, 8;
	setp.gt.s32 	%p39, %r369, %r358;
	selp.b32 	%r370, 0, %r350, %p39;
	add.s32 	%r356, %r351, %r370;
	mov.b32 	%r357, 16;
	// begin inline asm
	shfl.sync.down.b32 %r355, %r356, %r357, %r358, %r359;
	// end inline asm
	add.s32 	%r371, %r334, 16;
	setp.gt.s32 	%p40, %r371, %r358;
	selp.b32 	%r372, 0, %r355, %p40;
	add.s32 	%r471, %r356, %r372;
	setp.ne.s32 	%p41, %r334, 0;
	@%p41 bra 	$L__BB7_27;
	shr.u32 	%r373, %r2, 3;
	and.b32  	%r374, %r373, 124;
	mov.u32 	%r375, _ZZN3cub18CUB_300001_SM_10006detail6reduce28DeviceReduceSingleTileKernelINS2_10policy_hubIiy8sum_funcE10Policy1000EN6thrust24THRUST_300001_SM_1000_NS6detail15normal_iteratorINS9_10device_ptrIiEEEEPiyS5_iiN4cuda3std3__410__identityEEEvT0_T1_T2_T3_T4_T6_E12temp_storage;
	add.s32 	%r376, %r375, %r374;
	st.shared.u32 	[%r376+8], %r471;
$L__BB7_27:
	bar.sync 	0;
	setp.ne.s32 	%p42, %r2, 0;
	setp.lt.u64 	%p43, %rd19, 33;
	or.pred  	%p44, %p42, %p43;
	@%p44 bra 	$L__BB7_57;
	ld.shared.u32 	%r377, [_ZZN3cub18CUB_300001_SM_10006detail6reduce28DeviceReduceSingleTileKernelINS2_10policy_hubIiy8sum_funcE10Policy1000EN6thrust24THRUST_300001_SM_1000_NS6detail15normal_iteratorINS9_10device_ptrIiEEEEPiyS5_iiN4cuda3std3__410__identityEEEvT0_T1_T2_T3_T4_T6_E12temp_storage+12];
	add.s32 	%r471, %r377, %r471;
	setp.lt.u64 	%p45, %rd19, 65;
	@%p45 bra 	$L__BB7_57;
	ld.shared.u32 	%r378, [_ZZN3cub18CUB_300001_SM_10006detail6reduce28DeviceReduceSingleTileKernelINS2_10policy_hubIiy8sum_funcE10Policy1000EN6thrust24THRUST_300001_SM_1000_NS6detail15normal_iteratorINS9_10device_ptrIiEEEEPiyS5_iiN4cuda3std3__410__identityEEEvT0_T1_T2_T3_T4_T6_E12temp_storage+16];
	add.s32 	%r471, %r378, %r471;
	setp.lt.u64 	%p46, %rd19, 97;
	@%p46 bra 	$L__BB7_57;
	ld.shared.u32 	%r379, [_ZZN3cub18CUB_300001_SM_10006detail6reduce28DeviceReduceSingleTileKernelINS2_10policy_hubIiy8sum_funcE10Policy1000EN6thrust24THRUST_300001_SM_1000_NS6detail15normal_iteratorINS9_10device_ptrIiEEEEPiyS5_iiN4cuda3std3__410__identityEEEvT0_T1_T2_T3_T4_T6_E12temp_storage+20];
	add.s32 	%r471, %r379, %r471;
	setp.lt.u64 	%p47, %rd19, 129;
	@%p47 bra 	$L__BB7_57;
	ld.shared.u32 	%r380, [_ZZN3cub18CUB_300001_SM_10006detail6reduce28DeviceReduceSingleTileKernelINS2_10policy_hubIiy8sum_funcE10Policy1000EN6thrust24THRUST_300001_SM_1000_NS6detail15normal_iteratorINS9_10device_ptrIiEEEEPiyS5_iiN4cuda3std3__410__identityEEEvT0_T1_T2_T3_T4_T6_E12temp_storage+24];
	add.s32 	%r471, %r380, %r471;
	setp.lt.u64 	%p48, %rd19, 161;
	@%p48 bra 	$L__BB7_57;
	ld.shared.u32 	%r381, [_ZZN3cub18CUB_300001_SM_10006detail6reduce28DeviceReduceSingleTileKernelINS2_10policy_hubIiy8sum_funcE10Policy1000EN6thrust24THRUST_300001_SM_1000_NS6detail15normal_iteratorINS9_10device_ptrIiEEEEPiyS5_iiN4cuda3std3__410__identityEEEvT0_T1_T2_T3_T4_T6_E12temp_storage+28];
	add.s32 	%r471, %r381, %r471;
	setp.lt.u64 	%p49, %rd19, 193;
	@%p49 bra 	$L__BB7_57;
	ld.shared.u32 	%r382, [_ZZN3cub18CUB_300001_SM_10006detail6reduce28DeviceReduceSingleTileKernelINS2_10policy_hubIiy8sum_funcE10Policy1000EN6thrust24THRUST_300001_SM_1000_NS6detail15normal_iteratorINS9_10device_ptrIiEEEEPiyS5_iiN4cuda3std3__410__identityEEEvT0_T1_T2_T3_T4_T6_E12temp_storage+32];
	add.s32 	%r471, %r382, %r471;
	setp.lt.u64 	%p50, %rd19, 225;
	@%p50 bra 	$L__BB7_57;
	ld.shared.u32 	%r383, [_ZZN3cub18CUB_300001_SM_10006detail6reduce28DeviceReduceSingleTileKernelINS2_10policy_hubIiy8sum_funcE10Policy1000EN6thrust24THRUST_300001_SM_1000_NS6detail15normal_iteratorINS9_10device_ptrIiEEEEPiyS5_iiN4cuda3std3__410__identityEEEvT0_T1_T2_T3_T4_T6_E12temp_storage+36];
	add.s32 	%r471, %r383, %r471;
	bra.uni 	$L__BB7_57;
$L__BB7_35:
	mov.u32 	%r53, %tid.x;
	cvt.u64.u32 	%rd6, %r53;
	mul.wide.u32 	%rd22, %r53, 4;
	add.s64 	%rd7, %rd2, %rd22;
	ld.global.u32 	%r96, [%rd7];
	ld.global.u32 	%r97, [%rd7+1024];
	ld.global.u32 	%r98, [%rd7+2048];
	ld.global.u32 	%r99, [%rd7+3072];
	ld.global.u32 	%r100, [%rd7+4096];
	ld.global.u32 	%r101, [%rd7+5120];
	ld.global.u32 	%r102, [%rd7+6144];
	ld.global.u32 	%r103, [%rd7+7168];
	ld.global.u32 	%r104, [%rd7+8192];
	ld.global.u32 	%r105, [%rd7+9216];
	ld.global.u32 	%r106, [%rd7+10240];
	ld.global.u32 	%r107, [%rd7+11264];
	ld.global.u32 	%r108, [%rd7+12288];
	ld.global.u32 	%r109, [%rd7+13312];
	ld.global.u32 	%r110, [%rd7+14336];
	ld.global.u32 	%r111, [%rd7+15360];
	add.s32 	%r112, %r97, %r96;
	add.s32 	%r113, %r98, %r112;
	add.s32 	%r114, %r99, %r113;
	add.s32 	%r115, %r100, %r114;
	add.s32 	%r116, %r101, %r115;
	add.s32 	%r117, %r102, %r116;
	add.s32 	%r118, %r103, %r117;
	add.s32 	%r119, %r104, %r118;
	add.s32 	%r120, %r105, %r119;
	add.s32 	%r121, %r106, %r120;
	add.s32 	%r122, %r107, %r121;
	add.s32 	%r123, %r108, %r122;
	add.s32 	%r124, %r109, %r123;
	add.s32 	%r125, %r110, %r124;
	add.s32 	%r469, %r111, %r125;
	add.s64 	%rd8, %rd19, -4096;
	setp.lt.u64 	%p3, %rd8, 4096;
	mov.b64 	%rd53, 4096;
	@%p3 bra 	$L__BB7_39;
	mov.b64 	%rd53, 4096;
$L__BB7_37:
	shl.b64 	%rd24, %rd53, 2;
	add.s64 	%rd25, %rd7, %rd24;
	ld.global.u32 	%r126, [%rd25];
	ld.global.u32 	%r127, [%rd25+1024];
	ld.global.u32 	%r128, [%rd25+2048];
	ld.global.u32 	%r129, [%rd25+3072];
	ld.global.u32 	%r130, [%rd25+4096];
	ld.global.u32 	%r131, [%rd25+5120];
	ld.global.u32 	%r132, [%rd25+6144];
	ld.global.u32 	%r133, [%rd25+7168];
	ld.global.u32 	%r134, [%rd25+8192];
	ld.global.u32 	%r135, [%rd25+9216];
	ld.global.u32 	%r136, [%rd25+10240];
	ld.global.u32 	%r137, [%rd25+11264];
	ld.global.u32 	%r138, [%rd25+12288];
	ld.global.u32 	%r139, [%rd25+13312];
	ld.global.u32 	%r140, [%rd25+14336];
	ld.global.u32 	%r141, [%rd25+15360];
	add.s32 	%r142, %r126, %r469;
	add.s32 	%r143, %r127, %r142;
	add.s32 	%r144, %r128, %r143;
	add.s32 	%r145, %r129, %r144;
	add.s32 	%r146, %r130, %r145;
	add.s32 	%r147, %r131, %r146;
	add.s32 	%r148, %r132, %r147;
	add.s32 	%r149, %r133, %r148;
	add.s32 	%r150, %r134, %r149;
	add.s32 	%r151, %r135, %r150;
	add.s32 	%r152, %r136, %r151;
	add.s32 	%r153, %r137, %r152;
	add.s32 	%r154, %r138, %r153;
	add.s32 	%r155, %r139, %r154;
	add.s32 	%r156, %r140, %r155;
	add.s32 	%r469, %r141, %r156;
	sub.s64 	%rd26, %rd19, %rd53;
	setp.lt.u64 	%p4, %rd26, 4096;
	@%p4 bra 	$L__BB7_52;
	add.s64 	%rd53, %rd53, 4096;
	setp.le.u64 	%p5, %rd53, %rd8;
	@%p5 bra 	$L__BB7_37;
$L__BB7_39:
	setp.le.u64 	%p6, %rd19, %rd53;
	cvt.u32.u64 	%r157, %rd53;
	cvt.u32.u64 	%r158, %rd19;
	sub.s32 	%r159, %r158, %r157;
	setp.ge.s32 	%p7, %r53, %r159;
	or.pred  	%p8, %p6, %p7;
	@%p8 bra 	$L__BB7_52;
	not.b32 	%r163, %r53;
	add.s32 	%r164, %r163, %r158;
	sub.s32 	%r166, %r164, %r157;
	shr.u32 	%r167, %r166, 8;
	add.s32 	%r58, %r167, 1;
	and.b32  	%r59, %r58, 15;
	setp.lt.u32 	%p9, %r166, 3840;
	mov.u32 	%r459, %r53;
	@%p9 bra 	$L__BB7_43;
	and.b32  	%r168, %r58, 33554416;
	neg.s32 	%r455, %r168;
	add.s64 	%rd27, %rd53, %rd6;
	shl.b64 	%rd28, %rd27, 2;
	add.s64 	%rd29, %rd28, %rd2;
	add.s64 	%rd54, %rd29, 8192;
	mov.u32 	%r459, %r53;
$L__BB7_42:
	.pragma "nounroll";
	ld.global.u32 	%r169, [%rd54+-8192];
	add.s32 	%r170, %r169, %r469;
	ld.global.u32 	%r171, [%rd54+-7168];
	add.s32 	%r172, %r171, %r170;
	ld.global.u32 	%r173, [%rd54+-6144];
	add.s32 	%r174, %r173, %r172;
	ld.global.u32 	%r175, [%rd54+-5120];
	add.s32 	%r176, %r175, %r174;
	ld.global.u32 	%r177, [%rd54+-4096];
	add.s32 	%r178, %r177, %r176;
	ld.global.u32 	%r179, [%rd54+-3072];
	add.s32 	%r180, %r179, %r178;
	ld.global.u32 	%r181, [%rd54+-2048];
	add.s32 	%r182, %r181, %r180;
	ld.global.u32 	%r183, [%rd54+-1024];
	add.s32 	%r184, %r183, %r182;
	ld.global.u32 	%r185, [%rd54];
	add.s32 	%r186, %r185, %r184;
	ld.global.u32 	%r187, [%rd54+1024];
	add.s32 	%r188, %r187, %r186;
	ld.global.u32 	%r189, [%rd54+2048];
	add.s32 	%r190, %r189, %r188;
	ld.global.u32 	%r191, [%rd54+3072];
	add.s32 	%r192, %r191, %r190;
	ld.global.u32 	%r193, [%rd54+4096];
	add.s32 	%r194, %r193, %r192;
	ld.global.u32 	%r195, [%rd54+5120];
	add.s32 	%r196, %r195, %r194;
	ld.global.u32 	%r197, [%rd54+6144];
	add.s32 	%r198, %r197, %r196;
	ld.global.u32 	%r199, [%rd54+7168];
	add.s32 	%r469, %r199, %r198;
	add.s32 	%r459, %r459, 4096;
	add.s32 	%r455, %r455, 16;
	add.s64 	%rd54, %rd54, 16384;
	setp.ne.s32 	%p10, %r455, 0;
	@%p10 bra 	$L__BB7_42;
$L__BB7_43:
	setp.eq.s32 	%p11, %r59, 0;
	@%p11 bra 	$L__BB7_52;
	and.b32  	%r70, %r58, 7;
	setp.lt.u32 	%p12, %r59, 8;
	@%p12 bra 	$L__BB7_46;
	cvt.u64.u32 	%rd30, %r459;
	add.s64 	%rd31, %rd53, %rd30;
	shl.b64 	%rd32, %rd31, 2;
	add.s64 	%rd33, %rd2, %rd32;
	ld.global.u32 	%r201, [%rd33];
	add.s32 	%r202, %r201, %r469;
	ld.global.u32 	%r203, [%rd33+1024];
	add.s32 	%r204, %r203, %r202;
	ld.global.u32 	%r205, [%rd33+2048];
	add.s32 	%r206, %r205, %r204;
	ld.global.u32 	%r207, [%rd33+3072];
	add.s32 	%r208, %r207, %r206;
	ld.global.u32 	%r209, [%rd33+4096];
	add.s32 	%r210, %r209, %r208;
	ld.global.u32 	%r211, [%rd33+5120];
	add.s32 	%r212, %r211, %r210;
	ld.global.u32 	%r213, [%rd33+6144];
	add.s32 	%r214, %r213, %r212;
	ld.global.u32 	%r215, [%rd33+7168];
	add.s32 	%r469, %r215, %r214;
	add.s32 	%r459, %r459, 2048;
$L__BB7_46:
	setp.eq.s32 	%p13, %r70, 0;
	@%p13 bra 	$L__BB7_52;
	and.b32  	%r76, %r58, 3;
	setp.lt.u32 	%p14, %r70, 4;
	@%p14 bra 	$L__BB7_49;
	cvt.u64.u32 	%rd34, %r459;
	add.s64 	%rd35, %rd53, %rd34;
	shl.b64 	%rd36, %rd35, 2;
	add.s64 	%rd37, %rd2, %rd36;
	ld.global.u32 	%r217, [%rd37];
	add.s32 	%r218, %r217, %r469;
	ld.global.u32 	%r219, [%rd37+1024];
	add.s32 	%r220, %r219, %r218;
	ld.global.u32 	%r221, [%rd37+2048];
	add.s32 	%r222, %r221, %r220;
	ld.global.u32 	%r223, [%rd37+3072];
	add.s32 	%r469, %r223, %r222;
	add.s32 	%r459, %r459, 1024;
$L__BB7_49:
	setp.eq.s32 	%p15, %r76, 0;
	@%p15 bra 	$L__BB7_52;
	cvt.u64.u32 	%rd38, %r459;
	add.s64 	%rd39, %rd53, %rd38;
	shl.b64 	%rd40, %rd39, 2;
	add.s64 	%rd55, %rd2, %rd40;
	neg.s32 	%r467, %r76;
$L__BB7_51:
	.pragma "nounroll";
	ld.global.u32 	%r224, [%rd55];
	add.s32 	%r469, %r224, %r469;
	add.s64 	%rd55, %rd55, 1024;
	add.s32 	%r467, %r467, 1;
	setp.ne.s32 	%p16, %r467, 0;
	@%p16 bra 	$L__BB7_51;
$L__BB7_52:
	// begin inline asm
	mov.u32 %r225, %laneid;
	// end inline asm
	mov.b32 	%r228, 1;
	mov.b32 	%r249, 31;
	mov.b32 	%r250, -1;
	// begin inline asm
	shfl.sync.down.b32 %r226, %r469, %r228, %r249, %r250;
	// end inline asm
	setp.gt.s32 	%p17, %r225, 30;
	selp.b32 	%r251, 0, %r226, %p17;
	add.s32 	%r232, %r251, %r469;
	mov.b32 	%r233, 2;
	// begin inline asm
	shfl.sync.down.b32 %r231, %r232, %r233, %r249, %r250;
	// end inline asm
	setp.gt.s32 	%p18, %r225, 29;
	selp.b32 	%r252, 0, %r231, %p18;
	add.s32 	%r237, %r232, %r252;
	mov.b32 	%r238, 4;
	// begin inline asm
	shfl.sync.down.b32 %r236, %r237, %r238, %r249, %r250;
	// end inline asm
	setp.gt.s32 	%p19, %r225, 27;
	selp.b32 	%r253, 0, %r236, %p19;
	add.s32 	%r242, %r237, %r253;
	mov.b32 	%r243, 8;
	// begin inline asm
	shfl.sync.down.b32 %r241, %r242, %r243, %r249, %r250;
	// end inline asm
	setp.gt.s32 	%p20, %r225, 23;
	selp.b32 	%r254, 0, %r241, %p20;
	add.s32 	%r471, %r242, %r254;
	mov.b32 	%r248, 16;
	// begin inline asm
	shfl.sync.down.b32 %r246, %r471, %r248, %r249, %r250;
	// end inline asm
	setp.gt.s32 	%p21, %r225, 15;
	@%p21 bra 	$L__BB7_55;
	add.s32 	%r471, %r471, %r246;
	setp.ne.s32 	%p22, %r225, 0;
	@%p22 bra 	$L__BB7_55;
	shr.u32 	%r255, %r53, 3;
	and.b32  	%r256, %r255, 124;
	mov.u32 	%r257, _ZZN3cub18CUB_300001_SM_10006detail6reduce28DeviceReduceSingleTileKernelINS2_10policy_hubIiy8sum_funcE10Policy1000EN6thrust24THRUST_300001_SM_1000_NS6detail15normal_iteratorINS9_10device_ptrIiEEEEPiyS5_iiN4cuda3std3__410__identityEEEvT0_T1_T2_T3_T4_T6_E12temp_storage;
	add.s32 	%r258, %r257, %r256;
	st.shared.u32 	[%r258+8], %r471;
$L__BB7_55:
	bar.sync 	0;
	setp.ne.s32 	%p23, %r53, 0;
	@%p23 bra 	$L__BB7_57;
	ld.shared.u32 	%r259, [_ZZN3cub18CUB_300001_SM_10006detail6reduce28DeviceReduceSingleTileKernelINS2_10policy_hubIiy8sum_funcE10Policy1000EN6thrust24THRUST_300001_SM_1000_NS6detail15normal_iteratorINS9_10device_ptrIiEEEEPiyS5_iiN4cuda3std3__410__identityEEEvT0_T1_T2_T3_T4_T6_E12temp_storage+12];
	add.s32 	%r260, %r259, %r471;
	ld.shared.u32 	%r261, [_ZZN3cub18CUB_300001_SM_10006detail6reduce28DeviceReduceSingleTileKernelINS2_10policy_hubIiy8sum_funcE10Policy1000EN6thrust24THRUST_300001_SM_1000_NS6detail15normal_iteratorINS9_10device_ptrIiEEEEPiyS5_iiN4cuda3std3__410__identityEEEvT0_T1_T2_T3_T4_T6_E12temp_storage+16];
	add.s32 	%r262, %r260, %r261;
	ld.shared.u32 	%r263, [_ZZN3cub18CUB_300001_SM_10006detail6reduce28DeviceReduceSingleTileKernelINS2_10policy_hubIiy8sum_funcE10Policy1000EN6thrust24THRUST_300001_SM_1000_NS6detail15normal_iteratorINS9_10device_ptrIiEEEEPiyS5_iiN4cuda3std3__410__identityEEEvT0_T1_T2_T3_T4_T6_E12temp_storage+20];
	add.s32 	%r264, %r262, %r263;
	ld.shared.u32 	%r265, [_ZZN3cub18CUB_300001_SM_10006detail6reduce28DeviceReduceSingleTileKernelINS2_10policy_hubIiy8sum_funcE10Policy1000EN6thrust24THRUST_300001_SM_1000_NS6detail15normal_iteratorINS9_10device_ptrIiEEEEPiyS5_iiN4cuda3std3__410__identityEEEvT0_T1_T2_T3_T4_T6_E12temp_storage+24];
	add.s32 	%r266, %r264, %r265;
	ld.shared.u32 	%r267, [_ZZN3cub18CUB_300001_SM_10006detail6reduce28DeviceReduceSingleTileKernelINS2_10policy_hubIiy8sum_funcE10Policy1000EN6thrust24THRUST_300001_SM_1000_NS6detail15normal_iteratorINS9_10device_ptrIiEEEEPiyS5_iiN4cuda3std3__410__identityEEEvT0_T1_T2_T3_T4_T6_E12temp_storage+28];
	add.s32 	%r268, %r266, %r267;
	ld.shared.u32 	%r269, [_ZZN3cub18CUB_300001_SM_10006detail6reduce28DeviceReduceSingleTileKernelINS2_10policy_hubIiy8sum_funcE10Policy1000EN6thrust24THRUST_300001_SM_1000_NS6detail15normal_iteratorINS9_10device_ptrIiEEEEPiyS5_iiN4cuda3std3__410__identityEEEvT0_T1_T2_T3_T4_T6_E12temp_storage+32];
	add.s32 	%r270, %r268, %r269;
	ld.shared.u32 	%r271, [_ZZN3cub18CUB_300001_SM_10006detail6reduce28DeviceReduceSingleTileKernelINS2_10policy_hubIiy8sum_funcE10Policy1000EN6thrust24THRUST_300001_SM_1000_NS6detail15normal_iteratorINS9_10device_ptrIiEEEEPiyS5_iiN4cuda3std3__410__identityEEEvT0_T1_T2_T3_T4_T6_E12temp_storage+36];
	add.s32 	%r471, %r270, %r271;
$L__BB7_57:
	mov.u32 	%r431, %tid.x;
	setp.ne.s32 	%p58, %r431, 0;
	@%p58 bra 	$L__BB7_59;
	add.s32 	%r432, %r471, %r95;
	st.global.u32 	[%rd1], %r432;
$L__BB7_59:
	ret;

}
	// .globl	_ZN3cub18CUB_300001_SM_10006detail6reduce18DeviceReduceKernelINS2_10policy_hubIiy8sum_funcE10Policy1000EN6thrust24THRUST_300001_SM_1000_NS6detail15normal_iteratorINS9_10device_ptrIiEEEEyS5_iN4cuda3std3__410__identityEEEvT0_PT3_T1_NS0_13GridEvenShareISM_EET2_T4_
.visible .entry _ZN3cub18CUB_300001_SM_10006detail6reduce18DeviceReduceKernelINS2_10policy_hubIiy8sum_funcE10Policy1000EN6thrust24THRUST_300001_SM_1000_NS6detail15normal_iteratorINS9_10device_ptrIiEEEEyS5_iN4cuda3std3__410__identityEEEvT0_PT3_T1_NS0_13GridEvenShareISM_EET2_T4_(
	.param .align 8 .b8 _ZN3cub18CUB_300001_SM_10006detail6reduce18DeviceReduceKernelINS2_10policy_hubIiy8sum_funcE10Policy1000EN6thrust24THRUST_300001_SM_1000_NS6detail15normal_iteratorINS9_10device_ptrIiEEEEyS5_iN4cuda3std3__410__identityEEEvT0_PT3_T1_NS0_13GridEvenShareISM_EET2_T4__param_0[8],
	.param .u64 .ptr .align 1 _ZN3cub18CUB_300001_SM_10006detail6reduce18DeviceReduceKernelINS2_10policy_hubIiy8sum_funcE10Policy1000EN6thrust24THRUST_300001_SM_1000_NS6detail15normal_iteratorINS9_10device_ptrIiEEEEyS5_iN4cuda3std3__410__identityEEEvT0_PT3_T1_NS0_13GridEvenShareISM_EET2_T4__param_1,
	.param .u64 _ZN3cub18CUB_300001_SM_10006detail6reduce18DeviceReduceKernelINS2_10policy_hubIiy8sum_funcE10Policy1000EN6thrust24THRUST_300001_SM_1000_NS6detail15normal_iteratorINS9_10device_ptrIiEEEEyS5_iN4cuda3std3__410__identityEEEvT0_PT3_T1_NS0_13GridEvenShareISM_EET2_T4__param_2,
	.param .align 8 .b8 _ZN3cub18CUB_300001_SM_10006detail6reduce18DeviceReduceKernelINS2_10policy_hubIiy8sum_funcE10Policy1000EN6thrust24THRUST_300001_SM_1000_NS6detail15normal_iteratorINS9_10device_ptrIiEEEEyS5_iN4cuda3std3__410__identityEEEvT0_PT3_T1_NS0_13GridEvenShareISM_EET2_T4__param_3[72],
	.param .align 1 .b8 _ZN3cub18CUB_300001_SM_10006detail6reduce18DeviceReduceKernelINS2_10policy_hubIiy8sum_funcE10Policy1000EN6thrust24THRUST_300001_SM_1000_NS6detail15normal_iteratorINS9_10device_ptrIiEEEEyS5_iN4cuda3std3__410__identityEEEvT0_PT3_T1_NS0_13GridEvenShareISM_EET2_T4__param_4[1],
	.param .align 1 .b8 _ZN3cub18CUB_300001_SM_10006detail6reduce18DeviceReduceKernelINS2_10policy_hubIiy8sum_funcE10Policy1000EN6thrust24THRUST_300001_SM_1000_NS6detail15normal_iteratorINS9_10device_ptrIiEEEEyS5_iN4cuda3std3__410__identityEEEvT0_PT3_T1_NS0_13GridEvenShareISM_EET2_T4__param_5[1]
)
.maxntid 256
{
	.reg .pred 	%p<58>;
	.reg .b16 	%rs<4>;
	.reg .b32 	%r<503>;
	.reg .b64 	%rd<78>;
	// demoted variable
	.shared .align 4 .b8 _ZZN3cub18CUB_300001_SM_10006detail6reduce18DeviceReduceKernelINS2_10policy_hubIiy8sum_funcE10Policy1000EN6thrust24THRUST_300001_SM_1000_NS6detail15normal_iteratorINS9_10device_ptrIiEEEEyS5_iN4cuda3std3__410__identityEEEvT0_PT3_T1_NS0_13GridEvenShareISM_EET2_T4_E12temp_storage[44];
	ld.param.u64 	%rd1, [_ZN3cub18CUB_300001_SM_10006detail6reduce18DeviceReduceKernelINS2_10policy_hubIiy8sum_funcE10Policy1000EN6thrust24THRUST_300001_SM_1000_NS6detail15normal_iteratorINS9_10device_ptrIiEEEEyS5_iN4cuda3std3__410__identityEEEvT0_PT3_T1_NS0_13GridEvenShareISM_EET2_T4__param_3+32];
	ld.param.u32 	%r1, [_ZN3cub18CUB_300001_SM_10006detail6reduce18DeviceReduceKernelINS2_10policy_hubIiy8sum_funcE10Policy1000EN6thrust24THRUST_300001_SM_1000_NS6detail15normal_iteratorINS9_10device_ptrIiEEEEyS5_iN4cuda3std3__410__identityEEEvT0_PT3_T1_NS0_13GridEvenShareISM_EET2_T4__param_3+40];
	ld.param.u64 	%rd25, [_ZN3cub18CUB_300001_SM_10006detail6reduce18DeviceReduceKernelINS2_10policy_hubIiy8sum_funcE10Policy1000EN6thrust24THRUST_300001_SM_1000_NS6detail15normal_iteratorINS9_10device_ptrIiEEEEyS5_iN4cuda3std3__410__identityEEEvT0_PT3_T1_NS0_13GridEvenShareISM_EET2_T4__param_0];
	cvta.to.global.u64 	%rd2, %rd25;
	mov.u32 	%r2, %ctaid.x;
	shl.b32 	%r102, %r1, 12;
	cvt.s64.s32 	%rd3, %r102;
	shl.b32 	%r103, %r2, 12;
	cvt.u64.u32 	%rd4, %r103;
	sub.s64 	%rd5, %rd1, %rd4;
	setp.gt.u64 	%p1, %rd5, 4095;
	@%p1 bra 	$L__BB8_32;
	cvt.u32.u64 	%r300, %rd4;
	cvt.u32.u64 	%r3, %rd1;
	sub.s32 	%r4, %r3, %r300;
	mov.u32 	%r5, %tid.x;
	setp.ge.s32 	%p23, %r5, %r4;
	mov.b32 	%r481, 0;
	mov.u32 	%r470, %r5;
	@%p23 bra 	$L__BB8_3;
	add.s32 	%r302, %r300, %r5;
	mul.wide.u32 	%rd51, %r302, 4;
	add.s64 	%rd52, %rd2, %rd51;
	ld.global.u32 	%r481, [%rd52];
	add.s32 	%r470, %r5, 256;
$L__BB8_3:
	setp.ge.s32 	%p24, %r470, %r4;
	@%p24 bra 	$L__BB8_16;
	not.b32 	%r305, %r470;
	add.s32 	%r306, %r305, %r3;
	sub.s32 	%r307, %r306, %r300;
	shr.u32 	%r308, %r307, 8;
	add.s32 	%r10, %r308, 1;
	and.b32  	%r11, %r10, 15;
	setp.lt.u32 	%p25, %r307, 3840;
	@%p25 bra 	$L__BB8_7;
	and.b32  	%r309, %r10, 33554416;
	neg.s32 	%r466, %r309;
	mul.wide.u32 	%rd53, %r2, 16384;
	mul.wide.u32 	%rd54, %r470, 4;
	or.b64  	%rd55, %rd53, %rd54;
	add.s64 	%rd56, %rd55, %rd2;
	add.s64 	%rd72, %rd56, 8192;
$L__BB8_6:
	.pragma "nounroll";
	ld.global.u32 	%r310, [%rd72+-8192];
	add.s32 	%r311, %r310, %r481;
	ld.global.u32 	%r312, [%rd72+-7168];
	add.s32 	%r313, %r312, %r311;
	ld.global.u32 	%r314, [%rd72+-6144];
	add.s32 	%r315, %r314, %r313;
	ld.global.u32 	%r316, [%rd72+-5120];
	add.s32 	%r317, %r316, %r315;
	ld.global.u32 	%r318, [%rd72+-4096];
	add.s32 	%r319, %r318, %r317;
	ld.global.u32 	%r320, [%rd72+-3072];
	add.s32 	%r321, %r320, %r319;
	ld.global.u32 	%r322, [%rd72+-2048];
	add.s32 	%r323, %r322, %r321;
	ld.global.u32 	%r324, [%rd72+-1024];
	add.s32 	%r325, %r324, %r323;
	ld.global.u32 	%r326, [%rd72];
	add.s32 	%r327, %r326, %r325;
	ld.global.u32 	%r328, [%rd72+1024];
	add.s32 	%r329, %r328, %r327;
	ld.global.u32 	%r330, [%rd72+2048];
	add.s32 	%r331, %r330, %r329;
	ld.global.u32 	%r332, [%rd72+3072];
	add.s32 	%r333, %r332, %r331;
	ld.global.u32 	%r334, [%rd72+4096];
	add.s32 	%r335, %r334, %r333;
	ld.global.u32 	%r336, [%rd72+5120];
	add.s32 	%r337, %r336, %r335;
	ld.global.u32 	%r338, [%rd72+6144];
	add.s32 	%r339, %r338, %r337;
	ld.global.u32 	%r340, [%rd72+7168];
	add.s32 	%r481, %r340, %r339;
	add.s32 	%r470, %r470, 4096;
	add.s32 	%r466, %r466, 16;
	add.s64 	%rd72, %rd72, 16384;
	setp.ne.s32 	%p26, %r466, 0;
	@%p26 bra 	$L__BB8_6;
$L__BB8_7:
	setp.eq.s32 	%p27, %r11, 0;
	@%p27 bra 	$L__BB8_16;
	and.b32  	%r22, %r10, 7;
	setp.lt.u32 	%p28, %r11, 8;
	@%p28 bra 	$L__BB8_10;
	cvt.s64.s32 	%rd57, %r470;
	add.s64 	%rd58, %rd57, %rd4;
	shl.b64 	%rd59, %rd58, 2;
	add.s64 	%rd60, %rd2, %rd59;
	ld.global.u32 	%r342, [%rd60];
	add.s32 	%r343, %r342, %r481;
	ld.global.u32 	%r344, [%rd60+1024];
	add.s32 	%r345, %r344, %r343;
	ld.global.u32 	%r346, [%rd60+2048];
	add.s32 	%r347, %r346, %r345;
	ld.global.u32 	%r348, [%rd60+3072];
	add.s32 	%r349, %r348, %r347;
	ld.global.u32 	%r350, [%rd60+4096];
	add.s32 	%r351, %r350, %r349;
	ld.global.u32 	%r352, [%rd60+5120];
	add.s32 	%r353, %r352, %r351;
	ld.global.u32 	%r354, [%rd60+6144];
	add.s32 	%r355, %r354, %r353;
	ld.global.u32 	%r356, [%rd60+7168];
	add.s32 	%r481, %r356, %r355;
	add.s32 	%r470, %r470, 2048;
$L__BB8_10:
	setp.eq.s32 	%p29, %r22, 0;
	@%p29 bra 	$L__BB8_16;
	and.b32  	%r28, %r10, 3;
	setp.lt.u32 	%p30, %r22, 4;
	@%p30 bra 	$L__BB8_13;
	cvt.s64.s32 	%rd61, %r470;
	add.s64 	%rd62, %rd61, %rd4;
	shl.b64 	%rd63, %rd62, 2;
	add.s64 	%rd64, %rd2, %rd63;
	ld.global.u32 	%r358, [%rd64];
	add.s32 	%r359, %r358, %r481;
	ld.global.u32 	%r360, [%rd64+1024];
	add.s32 	%r361, %r360, %r359;
	ld.global.u32 	%r362, [%rd64+2048];
	add.s32 	%r363, %r362, %r361;
	ld.global.u32 	%r364, [%rd64+3072];
	add.s32 	%r481, %r364, %r363;
	add.s32 	%r470, %r470, 1024;
$L__BB8_13:
	setp.eq.s32 	%p31, %r28, 0;
	@%p31 bra 	$L__BB8_16;
	mul.wide.u32 	%rd65, %r2, 16384;
	add.s64 	%rd9, %rd2, %rd65;
	neg.s32 	%r478, %r28;
$L__BB8_15:
	.pragma "nounroll";
	mul.wide.s32 	%rd66, %r470, 4;
	add.s64 	%rd67, %rd9, %rd66;
	ld.global.u32 	%r365, [%rd67];
	add.s32 	%r481, %r365, %r481;
	add.s32 	%r470, %r470, 256;
	add.s32 	%r478, %r478, 1;
	setp.ne.s32 	%p32, %r478, 0;
	@%p32 bra 	$L__BB8_15;
$L__BB8_16:
	setp.lt.s32 	%p33, %r4, 256;
	@%p33 bra 	$L__BB8_22;
	// begin inline asm
	mov.u32 %r416, %laneid;
	// end inline asm
	mov.b32 	%r419, 1;
	mov.b32 	%r440, 31;
	mov.b32 	%r441, -1;
	// begin inline asm
	shfl.sync.down.b32 %r417, %r481, %r419, %r440, %r441;
	// end inline asm
	setp.gt.s32 	%p50, %r416, 30;
	selp.b32 	%r442, 0, %r417, %p50;
	add.s32 	%r423, %r442, %r481;
	mov.b32 	%r424, 2;
	// begin inline asm
	shfl.sync.down.b32 %r422, %r423, %r424, %r440, %r441;
	// end inline asm
	setp.gt.s32 	%p51, %r416, 29;
	selp.b32 	%r443, 0, %r422, %p51;
	add.s32 	%r428, %r423, %r443;
	mov.b32 	%r429, 4;
	// begin inline asm
	shfl.sync.down.b32 %r427, %r428, %r429, %r440, %r441;
	// end inline asm
	setp.gt.s32 	%p52, %r416, 27;
	selp.b32 	%r444, 0, %r427, %p52;
	add.s32 	%r433, %r428, %r444;
	mov.b32 	%r434, 8;
	// begin inline asm
	shfl.sync.down.b32 %r432, %r433, %r434, %r440, %r441;
	// end inline asm
	setp.gt.s32 	%p53, %r416, 23;
	selp.b32 	%r445, 0, %r432, %p53;
	add.s32 	%r502, %r433, %r445;
	mov.b32 	%r439, 16;
	// begin inline asm
	shfl.sync.down.b32 %r437, %r502, %r439, %r440, %r441;
	// end inline asm
	setp.gt.s32 	%p54, %r416, 15;
	@%p54 bra 	$L__BB8_20;
	add.s32 	%r502, %r502, %r437;
	setp.ne.s32 	%p55, %r416, 0;
	@%p55 bra 	$L__BB8_20;
	shr.u32 	%r446, %r5, 3;
	and.b32  	%r447, %r446, 124;
	mov.u32 	%r448, _ZZN3cub18CUB_300001_SM_10006detail6reduce18DeviceReduceKernelINS2_10policy_hubIiy8sum_funcE10Policy1000EN6thrust24THRUST_300001_SM_1000_NS6detail15normal_iteratorINS9_10device_ptrIiEEEEyS5_iN4cuda3std3__410__identityEEEvT0_PT3_T1_NS0_13GridEvenShareISM_EET2_T4_E12temp_storage;
	add.s32 	%r449, %r448, %r447;
	st.shared.u32 	[%r449+8], %r502;
$L__BB8_20:
	bar.sync 	0;
	setp.ne.s32 	%p56, %r5, 0;
	@%p56 bra 	$L__BB8_54;
	ld.shared.u32 	%r450, [_ZZN3cub18CUB_300001_SM_10006detail6reduce18DeviceReduceKernelINS2_10policy_hubIiy8sum_funcE10Policy1000EN6thrust24THRUST_300001_SM_1000_NS6detail15normal_iteratorINS9_10device_ptrIiEEEEyS5_iN4cuda3std3__410__identityEEEvT0_PT3_T1_NS0_13GridEvenShareISM_EET2_T4_E12temp_storage+12];
	add.s32 	%r451, %r450, %r502;
	ld.shared.u32 	%r452, [_ZZN3cub18CUB_300001_SM_10006detail6reduce18DeviceReduceKernelINS2_10policy_hubIiy8sum_funcE10Policy1000EN6thrust24THRUST_300001_SM_1000_NS6detail15normal_iteratorINS9_10device_ptrIiEEEEyS5_iN4cuda3std3__410__identityEEEvT0_PT3_T1_NS0_13GridEvenShareISM_EET2_T4_E12temp_storage+16];
	add.s32 	%r453, %r451, %r452;
	ld.shared.u32 	%r454, [_ZZN3cub18CUB_300001_SM_10006detail6reduce18DeviceReduceKernelINS2_10policy_hubIiy8sum_funcE10Policy1000EN6thrust24THRUST_300001_SM_1000_NS6detail15normal_iteratorINS9_10device_ptrIiEEEEyS5_iN4cuda3std3__410__identityEEEvT0_PT3_T1_NS0_13GridEvenShareISM_EET2_T4_E12temp_storage+20];
	add.s32 	%r455, %r453, %r454;
	ld.shared.u32 	%r456, [_ZZN3cub18CUB_300001_SM_10006detail6reduce18DeviceReduceKernelINS2_10policy_hubIiy8sum_funcE10Policy1000EN6thrust24THRUST_300001_SM_1000_NS6detail15normal_iteratorINS9_10device_ptrIiEEEEyS5_iN4cuda3std3__410__identityEEEvT0_PT3_T1_NS0_13GridEvenShareISM_EET2_T4_E12temp_storage+24];
	add.s32 	%r457, %r455, %r456;
	ld.shared.u32 	%r458, [_ZZN3cub18CUB_300001_SM_10006detail6reduce18DeviceReduceKernelINS2_10policy_hubIiy8sum_funcE10Policy1000EN6thrust24THRUST_300001_SM_1000_NS6detail15normal_iteratorINS9_10device_ptrIiEEEEyS5_iN4cuda3std3__410__identityEEEvT0_PT3_T1_NS0_13GridEvenShareISM_EET2_T4_E12temp_storage+28];
	add.s32 	%r459, %r457, %r458;
	ld.shared.u32 	%r460, [_ZZN3cub18CUB_300001_SM_10006detail6reduce18DeviceReduceKernelINS2_10policy_hubIiy8sum_funcE10Policy1000EN6thrust24THRUST_300001_SM_1000_NS6detail15normal_iteratorINS9_10device_ptrIiEEEEyS5_iN4cuda3std3__410__identityEEEvT0_PT3_T1_NS0_13GridEvenShareISM_EET2_T4_E12temp_storage+32];
	add.s32 	%r461, %r459, %r460;
	ld.shared.u32 	%r462, [_ZZN3cub18CUB_300001_SM_10006detail6reduce18DeviceReduceKernelINS2_10policy_hubIiy8sum_funcE10Policy1000EN6thrust24THRUST_300001_SM_1000_NS6detail15normal_iteratorINS9_10device_ptrIiEEEEyS5_iN4cuda3std3__410__identityEEEvT0_PT3_T1_NS0_13GridEvenShareISM_EET2_T4_E12temp_storage+36];
	add.s32 	%r502, %r461, %r462;
	bra.uni 	$L__BB8_54;
$L__BB8_22:
	// begin inline asm
	mov.u32 %r366, %laneid;
	// end inline asm
	and.b32  	%r392, %r5, 992;
	add.s32 	%r393, %r392, 32;
	setp.gt.s32 	%p34, %r393, %r4;
	not.b32 	%r394, %r392;
	add.s32 	%r395, %r4, %r394;
	selp.b32 	%r390, %r395, 31, %p34;
	mov.b32 	%r369, 1;
	mov.b32 	%r391, -1;
	// begin inline asm
	shfl.sync.down.b32 %r367, %r481, %r369, %r390, %r391;
	// end inline asm
	setp.lt.s32 	%p35, %r366, %r390;
	selp.b32 	%r396, %r367, 0, %p35;
	add.s32 	%r373, %r396, %r481;
	mov.b32 	%r374, 2;
	// begin inline asm
	shfl.sync.down.b32 %r372, %r373, %r374, %r390, %r391;
	// end inline asm
	add.s32 	%r397, %r366, 2;
	setp.gt.s32 	%p36, %r397, %r390;
	selp.b32 	%r398, 0, %r372, %p36;
	add.s32 	%r378, %r373, %r398;
	mov.b32 	%r379, 4;
	// begin inline asm
	shfl.sync.down.b32 %r377, %r378, %r379, %r390, %r391;
	// end inline asm
	add.s32 	%r399, %r366, 4;
	setp.gt.s32 	%p37, %r399, %r390;
	selp.b32 	%r400, 0, %r377, %p37;
	add.s32 	%r383, %r378, %r400;
	mov.b32 	%r384, 8;
	// begin inline asm
	shfl.sync.down.b32 %r382, %r383, %r384, %r390, %r391;
	// end inline asm
	add.s32 	%r401, %r366, 8;
	setp.gt.s32 	%p38, %r401, %r390;
	selp.b32 	%r402, 0, %r382, %p38;
	add.s32 	%r388, %r383, %r402;
	mov.b32 	%r389, 16;
	// begin inline asm
	shfl.sync.down.b32 %r387, %r388, %r389, %r390, %r391;
	// end inline asm
	add.s32 	%r403, %r366, 16;
	setp.gt.s32 	%p39, %r403, %r390;
	selp.b32 	%r404, 0, %r387, %p39;
	add.s32 	%r502, %r388, %r404;
	setp.ne.s32 	%p40, %r366, 0;
	@%p40 bra 	$L__BB8_24;
	shr.u32 	%r405, %r5, 3;
	and.b32  	%r406, %r405, 124;
	mov.u32 	%r407, _ZZN3cub18CUB_300001_SM_10006detail6reduce18DeviceReduceKernelINS2_10policy_hubIiy8sum_funcE10Policy1000EN6thrust24THRUST_300001_SM_1000_NS6detail15normal_iteratorINS9_10device_ptrIiEEEEyS5_iN4cuda3std3__410__identityEEEvT0_PT3_T1_NS0_13GridEvenShareISM_EET2_T4_E12temp_storage;
	add.s32 	%r408, %r407, %r406;
	st.shared.u32 	[%r408+8], %r502;
$L__BB8_24:
	bar.sync 	0;
	setp.ne.s32 	%p41, %r5, 0;
	setp.lt.s32 	%p42, %r4, 33;
	or.pred  	%p43, %p41, %p42;
	@%p43 bra 	$L__BB8_54;
	ld.shared.u32 	%r409, [_ZZN3cub18CUB_300001_SM_10006detail6reduce18DeviceReduceKernelINS2_10policy_hubIiy8sum_funcE10Policy1000EN6thrust24THRUST_300001_SM_1000_NS6detail15normal_iteratorINS9_10device_ptrIiEEEEyS5_iN4cuda3std3__410__identityEEEvT0_PT3_T1_NS0_13GridEvenShareISM_EET2_T4_E12temp_storage+12];
	add.s32 	%r502, %r409, %r502;
	setp.lt.u32 	%p44, %r4, 65;
	@%p44 bra 	$L__BB8_54;
	ld.shared.u32 	%r410, [_ZZN3cub18CUB_300001_SM_10006detail6reduce18DeviceReduceKernelINS2_10policy_hubIiy8sum_funcE10Policy1000EN6thrust24THRUST_300001_SM_1000_NS6detail15normal_iteratorINS9_10device_ptrIiEEEEyS5_iN4cuda3std3__410__identityEEEvT0_PT3_T1_NS0_13GridEvenShareISM_EET2_T4_E12temp_storage+16];
	add.s32 	%r502, %r410, %r502;
	setp.lt.u32 	%p45, %r4, 97;
	@%p45 bra 	$L__BB8_54;
	ld.shared.u32 	%r411, [_ZZN3cub18CUB_300001_SM_10006detail6reduce18DeviceReduceKernelINS2_10policy_hubIiy8sum_funcE10Policy1000EN6thrust24THRUST_300001_SM_1000_NS6detail15normal_iteratorINS9_10device_ptrIiEEEEyS5_iN4cuda3std3__410__identityEEEvT0_PT3_T1_NS0_13GridEvenShareISM_EET2_T4_E12temp_storage+20];
	add.s32 	%r502, %r411, %r502;
	setp.lt.u32 	%p46, %r4, 129;
	@%p46 bra 	$L__BB8_54;
	ld.shared.u32 	%r412, [_ZZN3cub18CUB_300001_SM_10006detail6reduce18DeviceReduceKernelINS2_10policy_hubIiy8sum_funcE10Policy1000EN6thrust24THRUST_300001_SM_1000_NS6detail15normal_iteratorINS9_10device_ptrIiEEEEyS5_iN4cuda3std3__410__identityEEEvT0_PT3_T1_NS0_13GridEvenShareISM_EET2_T4_E12temp_storage+24];
	add.s32 	%r502, %r412, %r502;
	setp.lt.u32 	%p47, %r4, 161;
	@%p47 bra 	$L__BB8_54;
	ld.shared.u32 	%r413, [_ZZN3cub18CUB_300001_SM_10006detail6reduce18DeviceReduceKernelINS2_10policy_hubIiy8sum_funcE10Policy1000EN6thrust24THRUST_300001_SM_1000_NS6detail15normal_iteratorINS9_10device_ptrIiEEEEyS5_iN4cuda3std3__410__identityEEEvT0_PT3_T1_NS0_13GridEvenShareISM_EET2_T4_E12temp_storage+28];
	add.s32 	%r502, %r413, %r502;
	setp.lt.u32 	%p48, %r4, 193;
	@%p48 bra 	$L__BB8_54;
	ld.shared.u32 	%r414, [_ZZN3cub18CUB_300001_SM_10006detail6reduce18DeviceReduceKernelINS2_10policy_hubIiy8sum_funcE10Policy1000EN6thrust24THRUST_300001_SM_1000_NS6detail15normal_iteratorINS9_10device_ptrIiEEEEyS5_iN4cuda3std3__410__identityEEEvT0_PT3_T1_NS0_13GridEvenShareISM_EET2_T4_E12temp_storage+32];
	add.s32 	%r502, %r414, %r502;
	setp.lt.u32 	%p49, %r4, 225;
	@%p49 bra 	$L__BB8_54;
	ld.shared.u32 	%r415, [_ZZN3cub18CUB_300001_SM_10006detail6reduce18DeviceReduceKernelINS2_10policy_hubIiy8sum_funcE10Policy1000EN6thrust24THRUST_300001_SM_1000_NS6detail15normal_iteratorINS9_10device_ptrIiEEEEyS5_iN4cuda3std3__410__identityEEEvT0_PT3_T1_NS0_13GridEvenShareISM_EET2_T4_E12temp_storage+36];
	add.s32 	%r502, %r415, %r502;
	bra.uni 	$L__BB8_54;
$L__BB8_32:
	cvt.u32.u64 	%r104, %rd4;
	mov.u32 	%r56, %tid.x;
	add.s32 	%r105, %r56, %r104;
	mul.wide.u32 	%rd26, %r105, 4;
	add.s64 	%rd27, %rd2, %rd26;
	ld.global.u32 	%r106, [%rd27];
	ld.global.u32 	%r107, [%rd27+1024];
	ld.global.u32 	%r108, [%rd27+2048];
	ld.global.u32 	%r109, [%rd27+3072];
	ld.global.u32 	%r110, [%rd27+4096];
	ld.global.u32 	%r111, [%rd27+5120];
	ld.global.u32 	%r112, [%rd27+6144];
	ld.global.u32 	%r113, [%rd27+7168];
	ld.global.u32 	%r114, [%rd27+8192];
	ld.global.u32 	%r115, [%rd27+9216];
	ld.global.u32 	%r116, [%rd27+10240];
	ld.global.u32 	%r117, [%rd27+11264];
	ld.global.u32 	%r118, [%rd27+12288];
	ld.global.u32 	%r119, [%rd27+13312];
	ld.global.u32 	%r120, [%rd27+14336];
	ld.global.u32 	%r121, [%rd27+15360];
	add.s32 	%r122, %r107, %r106;
	add.s32 	%r123, %r108, %r122;
	add.s32 	%r124, %r109, %r123;
	add.s32 	%r125, %r110, %r124;
	add.s32 	%r126, %r111, %r125;
	add.s32 	%r127, %r112, %r126;
	add.s32 	%r128, %r113, %r127;
	add.s32 	%r129, %r114, %r128;
	add.s32 	%r130, %r115, %r129;
	add.s32 	%r131, %r116, %r130;
	add.s32 	%r132, %r117, %r131;
	add.s32 	%r133, %r118, %r132;
	add.s32 	%r134, %r119, %r133;
	add.s32 	%r135, %r120, %r134;
	add.s32 	%r500, %r121, %r135;
	setp.lt.u64 	%p2, %rd5, %rd3;
	@%p2 bra 	$L__BB8_49;
	cvt.u32.u64 	%r137, %rd3;
	cvt.u64.u32 	%rd28, %r56;
	add.s64 	%rd74, %rd4, %rd3;
	cvt.u32.u64 	%r58, %rd1;
	not.b32 	%r139, %r56;
	add.s32 	%r140, %r139, %r58;
	sub.s32 	%r141, %r140, %r137;
	sub.s32 	%r483, %r141, %r104;
	add.s64 	%rd29, %rd74, %rd28;
	shl.b64 	%rd30, %rd29, 2;
	add.s64 	%rd31, %rd30, %rd2;
	add.s64 	%rd73, %rd31, 8192;
	mov.b32 	%r484, 0;
	shl.b32 	%r142, %r1, 12;
	mov.u64 	%rd75, %rd4;
$L__BB8_34:
	cvt.s64.s32 	%rd15, %r142;
	add.s64 	%rd75, %rd75, %rd15;
	add.s64 	%rd32, %rd1, -4096;
	setp.gt.u64 	%p3, %rd75, %rd32;
	@%p3 bra 	$L__BB8_36;
	shl.b32 	%r143, %r1, 12;
	cvt.s64.s32 	%rd33, %r143;
	cvt.u64.u32 	%rd34, %r56;
	add.s64 	%rd35, %rd75, %rd34;
	shl.b64 	%rd36, %rd35, 2;
	add.s64 	%rd37, %rd2, %rd36;
	ld.global.u32 	%r144, [%rd37];
	ld.global.u32 	%r145, [%rd37+1024];
	ld.global.u32 	%r146, [%rd37+2048];
	ld.global.u32 	%r147, [%rd37+3072];
	ld.global.u32 	%r148, [%rd37+4096];
	ld.global.u32 	%r149, [%rd37+5120];
	ld.global.u32 	%r150, [%rd37+6144];
	ld.global.u32 	%r151, [%rd37+7168];
	ld.global.u32 	%r152, [%rd37+8192];
	ld.global.u32 	%r153, [%rd37+9216];
	ld.global.u32 	%r154, [%rd37+10240];
	ld.global.u32 	%r155, [%rd37+11264];
	ld.global.u32 	%r156, [%rd37+12288];
	ld.global.u32 	%r157, [%rd37+13312];
	ld.global.u32 	%r158, [%rd37+14336];
	ld.global.u32 	%r159, [%rd37+15360];
	add.s32 	%r160, %r144, %r500;
	add.s32 	%r161, %r145, %r160;
	add.s32 	%r162, %r146, %r161;
	add.s32 	%r163, %r147, %r162;
	add.s32 	%r164, %r148, %r163;
	add.s32 	%r165, %r149, %r164;
	add.s32 	%r166, %r150, %r165;
	add.s32 	%r167, %r151, %r166;
	add.s32 	%r168, %r152, %r167;
	add.s32 	%r169, %r153, %r168;
	add.s32 	%r170, %r154, %r169;
	add.s32 	%r171, %r155, %r170;
	add.s32 	%r172, %r156, %r171;
	add.s32 	%r173, %r157, %r172;
	add.s32 	%r174, %r158, %r173;
	add.s32 	%r500, %r159, %r174;
	sub.s64 	%rd38, %rd1, %rd75;
	setp.lt.u64 	%p4, %rd38, %rd33;
	add.s32 	%r484, %r484, 1;
	add.s64 	%rd74, %rd74, %rd33;
	sub.s32 	%r483, %r483, %r143;
	mul.wide.s32 	%rd39, %r143, 4;
	add.s64 	%rd73, %rd73, %rd39;
	@%p4 bra 	$L__BB8_49;
	bra.uni 	$L__BB8_34;
$L__BB8_36:
	setp.le.u64 	%p5, %rd1, %rd75;
	cvt.u32.u64 	%r175, %rd75;
	cvt.u32.u64 	%r176, %rd1;
	sub.s32 	%r177, %r176, %r175;
	setp.ge.s32 	%p6, %r56, %r177;
	or.pred  	%p7, %p5, %p6;
	@%p7 bra 	$L__BB8_49;
	cvt.u32.u64 	%r180, %rd15;
	cvt.u32.u64 	%r181, %rd4;
	not.b32 	%r182, %r56;
	add.s32 	%r183, %r182, %r58;
	add.s32 	%r184, %r180, %r181;
	sub.s32 	%r185, %r183, %r184;
	mul.lo.s32 	%r186, %r1, %r484;
	shl.b32 	%r187, %r186, 12;
	sub.s32 	%r188, %r185, %r187;
	shr.u32 	%r189, %r188, 8;
	add.s32 	%r66, %r189, 1;
	and.b32  	%r67, %r66, 15;
	setp.lt.u32 	%p8, %r188, 3840;
	mov.u32 	%r490, %r56;
	@%p8 bra 	$L__BB8_40;
	shr.u32 	%r190, %r483, 8;
	add.s32 	%r191, %r190, 1;
	and.b32  	%r192, %r191, 33554416;
	neg.s32 	%r486, %r192;
	mov.u32 	%r490, %r56;
$L__BB8_39:
	.pragma "nounroll";
	ld.global.u32 	%r193, [%rd73+-8192];
	add.s32 	%r194, %r193, %r500;
	ld.global.u32 	%r195, [%rd73+-7168];
	add.s32 	%r196, %r195, %r194;
	ld.global.u32 	%r197, [%rd73+-6144];
	add.s32 	%r198, %r197, %r196;
	ld.global.u32 	%r199, [%rd73+-5120];
	add.s32 	%r200, %r199, %r198;
	ld.global.u32 	%r201, [%rd73+-4096];
	add.s32 	%r202, %r201, %r200;
	ld.global.u32 	%r203, [%rd73+-3072];
	add.s32 	%r204, %r203, %r202;
	ld.global.u32 	%r205, [%rd73+-2048];
	add.s32 	%r206, %r205, %r204;
	ld.global.u32 	%r207, [%rd73+-1024];
	add.s32 	%r208, %r207, %r206;
	ld.global.u32 	%r209, [%rd73];
	add.s32 	%r210, %r209, %r208;
	ld.global.u32 	%r211, [%rd73+1024];
	add.s32 	%r212, %r211, %r210;
	ld.global.u32 	%r213, [%rd73+2048];
	add.s32 	%r214, %r213, %r212;
	ld.global.u32 	%r215, [%rd73+3072];
	add.s32 	%r216, %r215, %r214;
	ld.global.u32 	%r217, [%rd73+4096];
	add.s32 	%r218, %r217, %r216;
	ld.global.u32 	%r219, [%rd73+5120];
	add.s32 	%r220, %r219, %r218;
	ld.global.u32 	%r221, [%rd73+6144];
	add.s32 	%r222, %r221, %r220;
	ld.global.u32 	%r223, [%rd73+7168];
	add.s32 	%r500, %r223, %r222;
	add.s32 	%r490, %r490, 4096;
	add.s32 	%r486, %r486, 16;
	add.s64 	%rd73, %rd73, 16384;
	setp.ne.s32 	%p9, %r486, 0;
	@%p9 bra 	$L__BB8_39;
$L__BB8_40:
	setp.eq.s32 	%p10, %r67, 0;
	@%p10 bra 	$L__BB8_49;
	and.b32  	%r78, %r66, 7;
	setp.lt.u32 	%p11, %r67, 8;
	@%p11 bra 	$L__BB8_43;
	cvt.u64.u32 	%rd40, %r490;
	add.s64 	%rd41, %rd75, %rd40;
	shl.b64 	%rd42, %rd41, 2;
	add.s64 	%rd43, %rd2, %rd42;
	ld.global.u32 	%r225, [%rd43];
	add.s32 	%r226, %r225, %r500;
	ld.global.u32 	%r227, [%rd43+1024];
	add.s32 	%r228, %r227, %r226;
	ld.global.u32 	%r229, [%rd43+2048];
	add.s32 	%r230, %r229, %r228;
	ld.global.u32 	%r231, [%rd43+3072];
	add.s32 	%r232, %r231, %r230;
	ld.global.u32 	%r233, [%rd43+4096];
	add.s32 	%r234, %r233, %r232;
	ld.global.u32 	%r235, [%rd43+5120];
	add.s32 	%r236, %r235, %r234;
	ld.global.u32 	%r237, [%rd43+6144];
	add.s32 	%r238, %r237, %r236;
	ld.global.u32 	%r239, [%rd43+7168];
	add.s32 	%r500, %r239, %r238;
	add.s32 	%r490, %r490, 2048;
$L__BB8_43:
	setp.eq.s32 	%p12, %r78, 0;
	@%p12 bra 	$L__BB8_49;
	setp.lt.u32 	%p13, %r78, 4;
	@%p13 bra 	$L__BB8_46;
	cvt.u64.u32 	%rd44, %r490;
	add.s64 	%rd45, %rd75, %rd44;
	shl.b64 	%rd46, %rd45, 2;
	add.s64 	%rd47, %rd2, %rd46;
	ld.global.u32 	%r241, [%rd47];
	add.s32 	%r242, %r241, %r500;
	ld.global.u32 	%r243, [%rd47+1024];
	add.s32 	%r244, %r243, %r242;
	ld.global.u32 	%r245, [%rd47+2048];
	add.s32 	%r246, %r245, %r244;
	ld.global.u32 	%r247, [%rd47+3072];
	add.s32 	%r500, %r247, %r246;
	add.s32 	%r490, %r490, 1024;
$L__BB8_46:
	and.b32  	%r248, %r66, 3;
	setp.eq.s32 	%p14, %r248, 0;
	@%p14 bra 	$L__BB8_49;
	cvt.u64.u32 	%rd48, %r490;
	add.s64 	%rd49, %rd48, %rd74;
	shl.b64 	%rd50, %rd49, 2;
	add.s64 	%rd77, %rd2, %rd50;
	cvt.u16.u32 	%rs1, %r483;
	shr.u16 	%rs2, %rs1, 8;
	add.s16 	%rs3, %rs2, 1;
	cvt.u32.u16 	%r249, %rs3;
	and.b32  	%r250, %r249, 3;
	neg.s32 	%r498, %r250;
$L__BB8_48:
	.pragma "nounroll";
	ld.global.u32 	%r251, [%rd77];
	add.s32 	%r500, %r251, %r500;
	add.s64 	%rd77, %rd77, 1024;
	add.s32 	%r498, %r498, 1;
	setp.ne.s32 	%p15, %r498, 0;
	@%p15 bra 	$L__BB8_48;
$L__BB8_49:
	// begin inline asm
	mov.u32 %r252, %laneid;
	// end inline asm
	mov.b32 	%r255, 1;
	mov.b32 	%r276, 31;
	mov.b32 	%r277, -1;
	// begin inline asm
	shfl.sync.down.b32 %r253, %r500, %r255, %r276, %r277;
	// end inline asm
	setp.gt.s32 	%p16, %r252, 30;
	selp.b32 	%r278, 0, %r253, %p16;
	add.s32 	%r259, %r278, %r500;
	mov.b32 	%r260, 2;
	// begin inline asm
	shfl.sync.down.b32 %r258, %r259, %r260, %r276, %r277;
	// end inline asm
	setp.gt.s32 	%p17, %r252, 29;
	selp.b32 	%r279, 0, %r258, %p17;
	add.s32 	%r264, %r259, %r279;
	mov.b32 	%r265, 4;
	// begin inline asm
	shfl.sync.down.b32 %r263, %r264, %r265, %r276, %r277;
	// end inline asm
	setp.gt.s32 	%p18, %r252, 27;
	selp.b32 	%r280, 0, %r263, %p18;
	add.s32 	%r269, %r264, %r280;
	mov.b32 	%r270, 8;
	// begin inline asm
	shfl.sync.down.b32 %r268, %r269, %r270, %r276, %r277;
	// end inline asm
	setp.gt.s32 	%p19, %r252, 23;
	selp.b32 	%r281, 0, %r268, %p19;
	add.s32 	%r502, %r269, %r281;
	mov.b32 	%r275, 16;
	// begin inline asm
	shfl.sync.down.b32 %r273, %r502, %r275, %r276, %r277;
	// end inline asm
	setp.gt.s32 	%p20, %r252, 15;
	@%p20 bra 	$L__BB8_52;
	add.s32 	%r502, %r502, %r273;
	setp.ne.s32 	%p21, %r252, 0;
	@%p21 bra 	$L__BB8_52;
	shr.u32 	%r282, %r56, 3;
	and.b32  	%r283, %r282, 124;
	mov.u32 	%r284, _ZZN3cub18CUB_300001_SM_10006detail6reduce18DeviceReduceKernelINS2_10policy_hubIiy8sum_funcE10Policy1000EN6thrust24THRUST_300001_SM_1000_NS6detail15normal_iteratorINS9_10device_ptrIiEEEEyS5_iN4cuda3std3__410__identityEEEvT0_PT3_T1_NS0_13GridEvenShareISM_EET2_T4_E12temp_storage;
	add.s32 	%r285, %r284, %r283;
	st.shared.u32 	[%r285+8], %r502;
$L__BB8_52:
	bar.sync 	0;
	setp.ne.s32 	%p22, %r56, 0;
	@%p22 bra 	$L__BB8_54;
	ld.shared.u32 	%r286, [_ZZN3cub18CUB_300001_SM_10006detail6reduce18DeviceReduceKernelINS2_10policy_hubIiy8sum_funcE10Policy1000EN6thrust24THRUST_300001_SM_1000_NS6detail15normal_iteratorINS9_10device_ptrIiEEEEyS5_iN4cuda3std3__410__identityEEEvT0_PT3_T1_NS0_13GridEvenShareISM_EET2_T4_E12temp_storage+12];
	add.s32 	%r287, %r286, %r502;
	ld.shared.u32 	%r288, [_ZZN3cub18CUB_300001_SM_10006detail6reduce18DeviceReduceKernelINS2_10policy_hubIiy8sum_funcE10Policy1000EN6thrust24THRUST_300001_SM_1000_NS6detail15normal_iteratorINS9_10device_ptrIiEEEEyS5_iN4cuda3std3__410__identityEEEvT0_PT3_T1_NS0_13GridEvenShareISM_EET2_T4_E12temp_storage+16];
	add.s32 	%r289, %r287, %r288;
	ld.shared.u32 	%r290, [_ZZN3cub18CUB_300001_SM_10006detail6reduce18DeviceReduceKernelINS2_10policy_hubIiy8sum_funcE10Policy1000EN6thrust24THRUST_300001_SM_1000_NS6detail15normal_iteratorINS9_10device_ptrIiEEEEyS5_iN4cuda3std3__410__identityEEEvT0_PT3_T1_NS0_13GridEvenShareISM_EET2_T4_E12temp_storage+20];
	add.s32 	%r291, %r289, %r290;
	ld.shared.u32 	%r292, [_ZZN3cub18CUB_300001_SM_10006detail6reduce18DeviceReduceKernelINS2_10policy_hubIiy8sum_funcE10Policy1000EN6thrust24THRUST_300001_SM_1000_NS6detail15normal_iteratorINS9_10device_ptrIiEEEEyS5_iN4cuda3std3__410__identityEEEvT0_PT3_T1_NS0_13GridEvenShareISM_EET2_T4_E12temp_storage+24];
	add.s32 	%r293, %r291, %r292;
	ld.shared.u32 	%r294, [_ZZN3cub18CUB_300001_SM_10006detail6reduce18DeviceReduceKernelINS2_10policy_hubIiy8sum_funcE10Policy1000EN6thrust24THRUST_300001_SM_1000_NS6detail15normal_iteratorINS9_10device_ptrIiEEEEyS5_iN4cuda3std3__410__identityEEEvT0_PT3_T1_NS0_13GridEvenShareISM_EET2_T4_E12temp_storage+28];
	add.s32 	%r295, %r293, %r294;
	ld.shared.u32 	%r296, [_ZZN3cub18CUB_300001_SM_10006detail6reduce18DeviceReduceKernelINS2_10policy_hubIiy8sum_funcE10Policy1000EN6thrust24THRUST_300001_SM_1000_NS6detail15normal_iteratorINS9_10device_ptrIiEEEEyS5_iN4cuda3std3__410__identityEEEvT0_PT3_T1_NS0_13GridEvenShareISM_EET2_T4_E12temp_storage+32];
	add.s32 	%r297, %r295, %r296;
	ld.shared.u32 	%r298, [_ZZN3cub18CUB_300001_SM_10006detail6reduce18DeviceReduceKernelINS2_10policy_hubIiy8sum_funcE10Policy1000EN6thrust24THRUST_300001_SM_1000_NS6detail15normal_iteratorINS9_10device_ptrIiEEEEyS5_iN4cuda3std3__410__identityEEEvT0_PT3_T1_NS0_13GridEvenShareISM_EET2_T4_E12temp_storage+36];
	add.s32 	%r502, %r297, %r298;
$L__BB8_54:
	mov.u32 	%r463, %tid.x;
	setp.ne.s32 	%p57, %r463, 0;
	@%p57 bra 	$L__BB8_56;
	ld.param.u64 	%rd71, [_ZN3cub18CUB_300001_SM_10006detail6reduce18DeviceReduceKernelINS2_10policy_hubIiy8sum_funcE10Policy1000EN6thrust24THRUST_300001_SM_1000_NS6detail15normal_iteratorINS9_10device_ptrIiEEEEyS5_iN4cuda3std3__410__identityEEEvT0_PT3_T1_NS0_13GridEvenShareISM_EET2_T4__param_1];
	cvta.to.global.u64 	%rd68, %rd71;
	mul.wide.u32 	%rd69, %r2, 4;
	add.s64 	%rd70, %rd68, %rd69;
	st.global.u32 	[%rd70], %r502;
$L__BB8_56:
	ret;

}
	// .globl	_ZN3cub18CUB_300001_SM_10006detail6reduce28DeviceReduceSingleTileKernelINS2_10policy_hubIiy8sum_funcE10Policy1000EPiS8_iS5_iiN4cuda3std3__410__identityEEEvT0_T1_T2_T3_T4_T6_
.visible .entry _ZN3cub18CUB_300001_SM_10006detail6reduce28DeviceReduceSingleTileKernelINS2_10policy_hubIiy8sum_funcE10Policy1000EPiS8_iS5_iiN4cuda3std3__410__identityEEEvT0_T1_T2_T3_T4_T6_(
	.param .u64 .ptr .align 1 _ZN3cub18CUB_300001_SM_10006detail6reduce28DeviceReduceSingleTileKernelINS2_10policy_hubIiy8sum_funcE10Policy1000EPiS8_iS5_iiN4cuda3std3__410__identityEEEvT0_T1_T2_T3_T4_T6__param_0,
	.param .u64 .ptr .align 1 _ZN3cub18CUB_300001_SM_10006detail6reduce28DeviceReduceSingleTileKernelINS2_10policy_hubIiy8sum_funcE10Policy1000EPiS8_iS5_iiN4cuda3std3__410__identityEEEvT0_T1_T2_T3_T4_T6__param_1,
	.param .u32 _ZN3cub18CUB_300001_SM_10006detail6reduce28DeviceReduceSingleTileKernelINS2_10policy_hubIiy8sum_funcE10Policy1000EPiS8_iS5_iiN4cuda3std3__410__identityEEEvT0_T1_T2_T3_T4_T6__param_2,
	.param .align 1 .b8 _ZN3cub18CUB_300001_SM_10006detail6reduce28DeviceReduceSingleTileKernelINS2_10policy_hubIiy8sum_funcE10Policy1000EPiS8_iS5_iiN4cuda3std3__410__identityEEEvT0_T1_T2_T3_T4_T6__param_3[1],
	.param .u32 _ZN3cub18CUB_300001_SM_10006detail6reduce28DeviceReduceSingleTileKernelINS2_10policy_hubIiy8sum_funcE10Policy1000EPiS8_iS5_iiN4cuda3std3__410__identityEEEvT0_T1_T2_T3_T4_T6__param_4,
	.param .align 1 .b8 _ZN3cub18CUB_300001_SM_10006detail6reduce28DeviceReduceSingleTileKernelINS2_10policy_hubIiy8sum_funcE10Policy1000EPiS8_iS5_iiN4cuda3std3__410__identityEEEvT0_T1_T2_T3_T4_T6__param_5[1]
)
.maxntid 256
.minnctapersm 1
{
	.reg .pred 	%p<99>;
	.reg .b32 	%r<689>;
	.reg .b64 	%rd<125>;
	// demoted variable
	.shared .align 4 .b8 _ZZN3cub18CUB_300001_SM_10006detail6reduce28DeviceReduceSingleTileKernelINS2_10policy_hubIiy8sum_funcE10Policy1000EPiS8_iS5_iiN4cuda3std3__410__identityEEEvT0_T1_T2_T3_T4_T6_E12temp_storage[44];
	ld.param.u64 	%rd16, [_ZN3cub18CUB_300001_SM_10006detail6reduce28DeviceReduceSingleTileKernelINS2_10policy_hubIiy8sum_funcE10Policy1000EPiS8_iS5_iiN4cuda3std3__410__identityEEEvT0_T1_T2_T3_T4_T6__param_0];
	ld.param.u64 	%rd17, [_ZN3cub18CUB_300001_SM_10006detail6reduce28DeviceReduceSingleTileKernelINS2_10policy_hubIiy8sum_funcE10Policy1000EPiS8_iS5_iiN4cuda3std3__410__identityEEEvT0_T1_T2_T3_T4_T6__param_1];
	ld.param.u32 	%r148, [_ZN3cub18CUB_300001_SM_10006detail6reduce28DeviceReduceSingleTileKernelINS2_10policy_hubIiy8sum_funcE10Policy1000EPiS8_iS5_iiN4cuda3std3__410__identityEEEvT0_T1_T2_T3_T4_T6__param_2];
	ld.param.u32 	%r149, [_ZN3cub18CUB_300001_SM_10006detail6reduce28DeviceReduceSingleTileKernelINS2_10policy_hubIiy8sum_funcE10Policy1000EPiS8_iS5_iiN4cuda3std3__410__identityEEEvT0_T1_T2_T3_T4_T6__param_4];
	cvta.to.global.u64 	%rd1, %rd17;
	setp.ne.s32 	%p1, %r148, 0;
	@%p1 bra 	$L__BB9_3;
	mov.u32 	%r631, %tid.x;
	setp.ne.s32 	%p98, %r631, 0;
	@%p98 bra 	$L__BB9_90;
	st.global.u32 	[%rd1], %r149;
	bra.uni 	$L__BB9_90;
$L__BB9_3:
	and.b64  	%rd18, %rd16, 15;
	setp.ne.s64 	%p2, %rd18, 0;
	@%p2 bra 	$L__BB9_46;
	setp.gt.s32 	%p50, %r148, 4095;
	@%p50 bra 	$L__BB9_29;
	mov.u32 	%r1, %tid.x;
	setp.ge.s32 	%p67, %r1, %r148;
	mov.b32 	%r642, 0;
	mov.u32 	%r637, %r1;
	@%p67 bra 	$L__BB9_7;
	mul.wide.u32 	%rd113, %r1, 4;
	add.s64 	%rd112, %rd16, %rd113;
	// begin inline asm
	ld.global.nc.u32 %r642, [%rd112];
	// end inline asm
	add.s32 	%r637, %r1, 256;
$L__BB9_7:
	setp.ge.s32 	%p68, %r637, %r148;
	@%p68 bra 	$L__BB9_13;
	not.b32 	%r519, %r637;
	add.s32 	%r6, %r148, %r519;
	and.b32  	%r520, %r6, 768;
	setp.eq.s32 	%p69, %r520, 768;
	@%p69 bra 	$L__BB9_11;
	mul.wide.u32 	%rd114, %r637, 4;
	add.s64 	%rd121, %rd16, %rd114;
	shr.u32 	%r521, %r6, 8;
	add.s32 	%r522, %r521, 1;
	and.b32  	%r523, %r522, 3;
	neg.s32 	%r634, %r523;
$L__BB9_10:
	.pragma "nounroll";
	// begin inline asm
	ld.global.nc.u32 %r524, [%rd121];
	// end inline asm
	add.s32 	%r642, %r524, %r642;
	add.s32 	%r637, %r637, 256;
	add.s64 	%rd121, %rd121, 1024;
	add.s32 	%r634, %r634, 1;
	setp.ne.s32 	%p70, %r634, 0;
	@%p70 bra 	$L__BB9_10;
$L__BB9_11:
	setp.lt.u32 	%p71, %r6, 768;
	@%p71 bra 	$L__BB9_13;
$L__BB9_12:
	mul.wide.s32 	%rd120, %r637, 4;
	add.s64 	%rd116, %rd16, %rd120;
	// begin inline asm
	ld.global.nc.u32 %r525, [%rd116];
	// end inline asm
	add.s32 	%r529, %r525, %r642;
	add.s64 	%rd117, %rd116, 1024;
	// begin inline asm
	ld.global.nc.u32 %r526, [%rd117];
	// end inline asm
	add.s32 	%r530, %r526, %r529;
	add.s64 	%rd118, %rd116, 2048;
	// begin inline asm
	ld.global.nc.u32 %r527, [%rd118];
	// end inline asm
	add.s32 	%r531, %r527, %r530;
	add.s64 	%rd119, %rd116, 3072;
	// begin inline asm
	ld.global.nc.u32 %r528, [%rd119];
	// end inline asm
	add.s32 	%r642, %r528, %r531;
	add.s32 	%r637, %r637, 1024;
	setp.lt.s32 	%p72, %r637, %r148;
	@%p72 bra 	$L__BB9_12;
$L__BB9_13:
	setp.lt.s32 	%p73, %r148, 256;
	@%p73 bra 	$L__BB9_19;
	// begin inline asm
	mov.u32 %r582, %laneid;
	// end inline asm
	mov.b32 	%r585, 1;
	mov.b32 	%r606, 31;
	mov.b32 	%r607, -1;
	// begin inline asm
	shfl.sync.down.b32 %r583, %r642, %r585, %r606, %r607;
	// end inline asm
	setp.gt.s32 	%p90, %r582, 30;
	selp.b32 	%r608, 0, %r583, %p90;
	add.s32 	%r589, %r608, %r642;
	mov.b32 	%r590, 2;
	// begin inline asm
	shfl.sync.down.b32 %r588, %r589, %r590, %r606, %r607;
	// end inline asm
	setp.gt.s32 	%p91, %r582, 29;
	selp.b32 	%r609, 0, %r588, %p91;
	add.s32 	%r594, %r589, %r609;
	mov.b32 	%r595, 4;
	// begin inline asm
	shfl.sync.down.b32 %r593, %r594, %r595, %r606, %r607;
	// end inline asm
	setp.gt.s32 	%p92, %r582, 27;
	selp.b32 	%r610, 0, %r593, %p92;
	add.s32 	%r599, %r594, %r610;
	mov.b32 	%r600, 8;
	// begin inline asm
	shfl.sync.down.b32 %r598, %r599, %r600, %r606, %r607;
	// end inline asm
	setp.gt.s32 	%p93, %r582, 23;
	selp.b32 	%r611, 0, %r598, %p93;
	add.s32 	%r688, %r599, %r611;
	mov.b32 	%r605, 16;
	// begin inline asm
	shfl.sync.down.b32 %r603, %r688, %r605, %r606, %r607;
	// end inline asm
	setp.gt.s32 	%p94, %r582, 15;
	@%p94 bra 	$L__BB9_17;
	add.s32 	%r688, %r688, %r603;
	setp.ne.s32 	%p95, %r582, 0;
	@%p95 bra 	$L__BB9_17;
	shr.u32 	%r612, %r1, 3;
	and.b32  	%r613, %r612, 124;
	mov.u32 	%r614, _ZZN3cub18CUB_300001_SM_10006detail6reduce28DeviceReduceSingleTileKernelINS2_10policy_hubIiy8sum_funcE10Policy1000EPiS8_iS5_iiN4cuda3std3__410__identityEEEvT0_T1_T2_T3_T4_T6_E12temp_storage;
	add.s32 	%r615, %r614, %r613;
	st.shared.u32 	[%r615+8], %r688;
$L__BB9_17:
	bar.sync 	0;
	setp.ne.s32 	%p96, %r1, 0;
	@%p96 bra 	$L__BB9_88;
	ld.shared.u32 	%r616, [_ZZN3cub18CUB_300001_SM_10006detail6reduce28DeviceReduceSingleTileKernelINS2_10policy_hubIiy8sum_funcE10Policy1000EPiS8_iS5_iiN4cuda3std3__410__identityEEEvT0_T1_T2_T3_T4_T6_E12temp_storage+12];
	add.s32 	%r617, %r616, %r688;
	ld.shared.u32 	%r618, [_ZZN3cub18CUB_300001_SM_10006detail6reduce28DeviceReduceSingleTileKernelINS2_10policy_hubIiy8sum_funcE10Policy1000EPiS8_iS5_iiN4cuda3std3__410__identityEEEvT0_T1_T2_T3_T4_T6_E12temp_storage+16];
	add.s32 	%r619, %r617, %r618;
	ld.shared.u32 	%r620, [_ZZN3cub18CUB_300001_SM_10006detail6reduce28DeviceReduceSingleTileKernelINS2_10policy_hubIiy8sum_funcE10Policy1000EPiS8_iS5_iiN4cuda3std3__410__identityEEEvT0_T1_T2_T3_T4_T6_E12temp_storage+20];
	add.s32 	%r621, %r619, %r620;
	ld.shared.u32 	%r622, [_ZZN3cub18CUB_300001_SM_10006detail6reduce28DeviceReduceSingleTileKernelINS2_10policy_hubIiy8sum_funcE10Policy1000EPiS8_iS5_iiN4cuda3std3__410__identityEEEvT0_T1_T2_T3_T4_T6_E12temp_storage+24];
	add.s32 	%r623, %r621, %r622;
	ld.shared.u32 	%r624, [_ZZN3cub18CUB_300001_SM_10006detail6reduce28DeviceReduceSingleTileKernelINS2_10policy_hubIiy8sum_funcE10Policy1000EPiS8_iS5_iiN4cuda3std3__410__identityEEEvT0_T1_T2_T3_T4_T6_E12temp_storage+28];
	add.s32 	%r625, %r623, %r624;
	ld.shared.u32 	%r626, [_ZZN3cub18CUB_300001_SM_10006detail6reduce28DeviceReduceSingleTileKernelINS2_10policy_hubIiy8sum_funcE10Policy1000EPiS8_iS5_iiN4cuda3std3__410__identityEEEvT0_T1_T2_T3_T4_T6_E12temp_storage+32];
	add.s32 	%r627, %r625, %r626;
	ld.shared.u32 	%r628, [_ZZN3cub18CUB_300001_SM_10006detail6reduce28DeviceReduceSingleTileKernelINS2_10policy_hubIiy8sum_funcE10Policy1000EPiS8_iS5_iiN4cuda3std3__410__identityEEEvT0_T1_T2_T3_T4_T6_E12temp_storage+36];
	add.s32 	%r688, %r627, %r628;
	bra.uni 	$L__BB9_88;
$L__BB9_19:
	// begin inline asm
	mov.u32 %r532, %laneid;
	// end inline asm
	and.b32  	%r558, %r1, 992;
	add.s32 	%r559, %r558, 32;
	setp.gt.s32 	%p74, %r559, %r148;
	not.b32 	%r560, %r558;
	add.s32 	%r561, %r148, %r560;
	selp.b32 	%r556, %r561, 31, %p74;
	mov.b32 	%r535, 1;
	mov.b32 	%r557, -1;
	// begin inline asm
	shfl.sync.down.b32 %r533, %r642, %r535, %r556, %r557;
	// end inline asm
	setp.lt.s32 	%p75, %r532, %r556;
	selp.b32 	%r562, %r533, 0, %p75;
	add.s32 	%r539, %r562, %r642;
	mov.b32 	%r540, 2;
	// begin inline asm
	shfl.sync.down.b32 %r538, %r539, %r540, %r556, %r557;
	// end inline asm
	add.s32 	%r563, %r532, 2;
	setp.gt.s32 	%p76, %r563, %r556;
	selp.b32 	%r564, 0, %r538, %p76;
	add.s32 	%r544, %r539, %r564;
	mov.b32 	%r545, 4;
	// begin inline asm
	shfl.sync.down.b32 %r543, %r544, %r545, %r556, %r557;
	// end inline asm
	add.s32 	%r565, %r532, 4;
	setp.gt.s32 	%p77, %r565, %r556;
	selp.b32 	%r566, 0, %r543, %p77;
	add.s32 	%r549, %r544, %r566;
	mov.b32 	%r550, 8;
	// begin inline asm
	shfl.sync.down.b32 %r548, %r549, %r550, %r556, %r557;
	// end inline asm
	add.s32 	%r567, %r532, 8;
	setp.gt.s32 	%p78, %r567, %r556;
	selp.b32 	%r568, 0, %r548, %p78;
	add.s32 	%r554, %r549, %r568;
	mov.b32 	%r555, 16;
	// begin inline asm
	shfl.sync.down.b32 %r553, %r554, %r555, %r556, %r557;
	// end inline asm
	add.s32 	%r569, %r532, 16;
	setp.gt.s32 	%p79, %r569, %r556;
	selp.b32 	%r570, 0, %r553, %p79;
	add.s32 	%r688, %r554, %r570;
	setp.ne.s32 	%p80, %r532, 0;
	@%p80 bra 	$L__BB9_21;
	shr.u32 	%r571, %r1, 3;
	and.b32  	%r572, %r571, 124;
	mov.u32 	%r573, _ZZN3cub18CUB_300001_SM_10006detail6reduce28DeviceReduceSingleTileKernelINS2_10policy_hubIiy8sum_funcE10Policy1000EPiS8_iS5_iiN4cuda3std3__410__identityEEEvT0_T1_T2_T3_T4_T6_E12temp_storage;
	add.s32 	%r574, %r573, %r572;
	st.shared.u32 	[%r574+8], %r688;
$L__BB9_21:
	bar.sync 	0;
	setp.ne.s32 	%p81, %r1, 0;
	setp.lt.s32 	%p82, %r148, 33;
	or.pred  	%p83, %p81, %p82;
	@%p83 bra 	$L__BB9_88;
	ld.shared.u32 	%r575, [_ZZN3cub18CUB_300001_SM_10006detail6reduce28DeviceReduceSingleTileKernelINS2_10policy_hubIiy8sum_funcE10Policy1000EPiS8_iS5_iiN4cuda3std3__410__identityEEEvT0_T1_T2_T3_T4_T6_E12temp_storage+12];
	add.s32 	%r688, %r575, %r688;
	setp.lt.u32 	%p84, %r148, 65;
	@%p84 bra 	$L__BB9_88;
	ld.shared.u32 	%r576, [_ZZN3cub18CUB_300001_SM_10006detail6reduce28DeviceReduceSingleTileKernelINS2_10policy_hubIiy8sum_funcE10Policy1000EPiS8_iS5_iiN4cuda3std3__410__identityEEEvT0_T1_T2_T3_T4_T6_E12temp_storage+16];
	add.s32 	%r688, %r576, %r688;
	setp.lt.u32 	%p85, %r148, 97;
	@%p85 bra 	$L__BB9_88;
	ld.shared.u32 	%r577, [_ZZN3cub18CUB_300001_SM_10006detail6reduce28DeviceReduceSingleTileKernelINS2_10policy_hubIiy8sum_funcE10Policy1000EPiS8_iS5_iiN4cuda3std3__410__identityEEEvT0_T1_T2_T3_T4_T6_E12temp_storage+20];
	add.s32 	%r688, %r577, %r688;
	setp.lt.u32 	%p86, %r148, 129;
	@%p86 bra 	$L__BB9_88;
	ld.shared.u32 	%r578, [_ZZN3cub18CUB_300001_SM_10006detail6reduce28DeviceReduceSingleTileKernelINS2_10policy_hubIiy8sum_funcE10Policy1000EPiS8_iS5_iiN4cuda3std3__410__identityEEEvT0_T1_T2_T3_T4_T6_E12temp_storage+24];
	add.s32 	%r688, %r578, %r688;
	setp.lt.u32 	%p87, %r148, 161;
	@%p87 bra 	$L__BB9_88;
	ld.shared.u32 	%r579, [_ZZN3cub18CUB_300001_SM_10006detail6reduce28DeviceReduceSingleTileKernelINS2_10policy_hubIiy8sum_funcE10Policy1000EPiS8_iS5_iiN4cuda3std3__410__identityEEEvT0_T1_T2_T3_T4_T6_E12temp_storage+28];
	add.s32 	%r688, %r579, %r688;
	setp.lt.u32 	%p88, %r148, 193;
	@%p88 bra 	$L__BB9_88;
	ld.shared.u32 	%r580, [_ZZN3cub18CUB_300001_SM_10006detail6reduce28DeviceReduceSingleTileKernelINS2_10policy_hubIiy8sum_funcE10Policy1000EPiS8_iS5_iiN4cuda3std3__410__identityEEEvT0_T1_T2_T3_T4_T6_E12temp_storage+32];
	add.s32 	%r688, %r580, %r688;
	setp.lt.u32 	%p89, %r148, 225;
	@%p89 bra 	$L__BB9_88;
	ld.shared.u32 	%r581, [_ZZN3cub18CUB_300001_SM_10006detail6reduce28DeviceReduceSingleTileKernelINS2_10policy_hubIiy8sum_funcE10Policy1000EPiS8_iS5_iiN4cuda3std3__410__identityEEEvT0_T1_T2_T3_T4_T6_E12temp_storage+36];
	add.s32 	%r688, %r581, %r688;
	bra.uni 	$L__BB9_88;
$L__BB9_29:
	mov.u32 	%r36, %tid.x;
	shl.b32 	%r390, %r36, 2;
	mul.wide.u32 	%rd86, %r390, 4;
	add.s64 	%rd76, %rd16, %rd86;
	// begin inline asm
	ld.global.nc.v2.u64 {%rd74, %rd75}, [%rd76];
	// end inline asm
	mov.b64 	{%r391, %r392}, %rd75;
	mov.b64 	{%r393, %r394}, %rd74;
	add.s64 	%rd79, %rd76, 4096;
	// begin inline asm
	ld.global.nc.v2.u64 {%rd77, %rd78}, [%rd79];
	// end inline asm
	mov.b64 	{%r395, %r396}, %rd78;
	mov.b64 	{%r397, %r398}, %rd77;
	add.s64 	%rd82, %rd76, 8192;
	// begin inline asm
	ld.global.nc.v2.u64 {%rd80, %rd81}, [%rd82];
	// end inline asm
	mov.b64 	{%r399, %r400}, %rd81;
	mov.b64 	{%r401, %r402}, %rd80;
	add.s64 	%rd85, %rd76, 12288;
	// begin inline asm
	ld.global.nc.v2.u64 {%rd83, %rd84}, [%rd85];
	// end inline asm
	mov.b64 	{%r403, %r404}, %rd84;
	mov.b64 	{%r405, %r406}, %rd83;
	add.s32 	%r407, %r394, %r393;
	add.s32 	%r408, %r391, %r407;
	add.s32 	%r409, %r392, %r408;
	add.s32 	%r410, %r397, %r409;
	add.s32 	%r411, %r398, %r410;
	add.s32 	%r412, %r395, %r411;
	add.s32 	%r413, %r396, %r412;
	add.s32 	%r414, %r401, %r413;
	add.s32 	%r415, %r402, %r414;
	add.s32 	%r416, %r399, %r415;
	add.s32 	%r417, %r400, %r416;
	add.s32 	%r418, %r405, %r417;
	add.s32 	%r419, %r406, %r418;
	add.s32 	%r420, %r403, %r419;
	add.s32 	%r658, %r404, %r420;
	setp.lt.u32 	%p51, %r148, 8192;
	mov.b32 	%r647, 4096;
	@%p51 bra 	$L__BB9_33;
	add.s32 	%r38, %r148, -4096;
	mov.b32 	%r647, 4096;
$L__BB9_31:
	mul.wide.s32 	%rd99, %r647, 4;
	add.s64 	%rd89, %rd76, %rd99;
	// begin inline asm
	ld.global.nc.v2.u64 {%rd87, %rd88}, [%rd89];
	// end inline asm
	mov.b64 	{%r422, %r423}, %rd88;
	mov.b64 	{%r424, %r425}, %rd87;
	add.s64 	%rd92, %rd89, 4096;
	// begin inline asm
	ld.global.nc.v2.u64 {%rd90, %rd91}, [%rd92];
	// end inline asm
	mov.b64 	{%r426, %r427}, %rd91;
	mov.b64 	{%r428, %r429}, %rd90;
	add.s64 	%rd95, %rd89, 8192;
	// begin inline asm
	ld.global.nc.v2.u64 {%rd93, %rd94}, [%rd95];
	// end inline asm
	mov.b64 	{%r430, %r431}, %rd94;
	mov.b64 	{%r432, %r433}, %rd93;
	add.s64 	%rd98, %rd89, 12288;
	// begin inline asm
	ld.global.nc.v2.u64 {%rd96, %rd97}, [%rd98];
	// end inline asm
	mov.b64 	{%r434, %r435}, %rd97;
	mov.b64 	{%r436, %r437}, %rd96;
	add.s32 	%r438, %r424, %r658;
	add.s32 	%r439, %r425, %r438;
	add.s32 	%r440, %r422, %r439;
	add.s32 	%r441, %r423, %r440;
	add.s32 	%r442, %r428, %r441;
	add.s32 	%r443, %r429, %r442;
	add.s32 	%r444, %r426, %r443;
	add.s32 	%r445, %r427, %r444;
	add.s32 	%r446, %r432, %r445;
	add.s32 	%r447, %r433, %r446;
	add.s32 	%r448, %r430, %r447;
	add.s32 	%r449, %r431, %r448;
	add.s32 	%r450, %r436, %r449;
	add.s32 	%r451, %r437, %r450;
	add.s32 	%r452, %r434, %r451;
	add.s32 	%r658, %r435, %r452;
	sub.s32 	%r453, %r148, %r647;
	setp.lt.s32 	%p52, %r453, 4096;
	@%p52 bra 	$L__BB9_41;
	add.s32 	%r647, %r647, 4096;
	setp.le.s32 	%p53, %r647, %r38;
	@%p53 bra 	$L__BB9_31;
$L__BB9_33:
	setp.le.s32 	%p54, %r148, %r647;
	@%p54 bra 	$L__BB9_41;
	sub.s32 	%r45, %r148, %r647;
	setp.ge.s32 	%p55, %r36, %r45;
	@%p55 bra 	$L__BB9_41;
	not.b32 	%r455, %r36;
	add.s32 	%r456, %r148, %r455;
	sub.s32 	%r46, %r456, %r647;
	and.b32  	%r457, %r46, 768;
	setp.eq.s32 	%p56, %r457, 768;
	mov.u32 	%r652, %r36;
	@%p56 bra 	$L__BB9_38;
	add.s32 	%r649, %r36, %r647;
	shr.u32 	%r458, %r46, 8;
	add.s32 	%r459, %r458, 1;
	and.b32  	%r460, %r459, 3;
	neg.s32 	%r648, %r460;
	mov.u32 	%r652, %r36;
$L__BB9_37:
	.pragma "nounroll";
	mul.wide.u32 	%rd101, %r649, 4;
	add.s64 	%rd100, %rd16, %rd101;
	// begin inline asm
	ld.global.nc.u32 %r461, [%rd100];
	// end inline asm
	add.s32 	%r658, %r461, %r658;
	add.s32 	%r652, %r652, 256;
	add.s32 	%r649, %r649, 256;
	add.s32 	%r648, %r648, 1;
	setp.ne.s32 	%p57, %r648, 0;
	@%p57 bra 	$L__BB9_37;
$L__BB9_38:
	setp.lt.u32 	%p58, %r46, 768;
	@%p58 bra 	$L__BB9_41;
	cvt.u64.u32 	%rd102, %r652;
	cvt.u64.u32 	%rd103, %r647;
	add.s64 	%rd104, %rd102, %rd103;
	shl.b64 	%rd105, %rd104, 2;
	add.s64 	%rd106, %rd105, %rd16;
	add.s64 	%rd122, %rd106, 2048;
	add.s32 	%r655, %r652, %r647;
$L__BB9_40:
	mul.wide.u32 	%rd111, %r655, 4;
	add.s64 	%rd107, %rd16, %rd111;
	// begin inline asm
	ld.global.nc.u32 %r462, [%rd107];
	// end inline asm
	add.s32 	%r466, %r462, %r658;
	add.s64 	%rd108, %rd122, -1024;
	// begin inline asm
	ld.global.nc.u32 %r463, [%rd108];
	// end inline asm
	add.s32 	%r467, %r463, %r466;
	// begin inline asm
	ld.global.nc.u32 %r464, [%rd122];
	// end inline asm
	add.s32 	%r468, %r464, %r467;
	add.s64 	%rd110, %rd122, 1024;
	// begin inline asm
	ld.global.nc.u32 %r465, [%rd110];
	// end inline asm
	add.s32 	%r658, %r465, %r468;
	add.s32 	%r652, %r652, 1024;
	add.s64 	%rd122, %rd122, 4096;
	add.s32 	%r655, %r655, 1024;
	setp.lt.s32 	%p59, %r652, %r45;
	@%p59 bra 	$L__BB9_40;
$L__BB9_41:
	// begin inline asm
	mov.u32 %r469, %laneid;
	// end inline asm
	mov.b32 	%r472, 1;
	mov.b32 	%r493, 31;
	mov.b32 	%r494, -1;
	// begin inline asm
	shfl.sync.down.b32 %r470, %r658, %r472, %r493, %r494;
	// end inline asm
	setp.gt.s32 	%p60, %r469, 30;
	selp.b32 	%r495, 0, %r470, %p60;
	add.s32 	%r476, %r495, %r658;
	mov.b32 	%r477, 2;
	// begin inline asm
	shfl.sync.down.b32 %r475, %r476, %r477, %r493, %r494;
	// end inline asm
	setp.gt.s32 	%p61, %r469, 29;
	selp.b32 	%r496, 0, %r475, %p61;
	add.s32 	%r481, %r476, %r496;
	mov.b32 	%r482, 4;
	// begin inline asm
	shfl.sync.down.b32 %r480, %r481, %r482, %r493, %r494;
	// end inline asm
	setp.gt.s32 	%p62, %r469, 27;
	selp.b32 	%r497, 0, %r480, %p62;
	add.s32 	%r486, %r481, %r497;
	mov.b32 	%r487, 8;
	// begin inline asm
	shfl.sync.down.b32 %r485, %r486, %r487, %r493, %r494;
	// end inline asm
	setp.gt.s32 	%p63, %r469, 23;
	selp.b32 	%r498, 0, %r485, %p63;
	add.s32 	%r688, %r486, %r498;
	mov.b32 	%r492, 16;
	// begin inline asm
	shfl.sync.down.b32 %r490, %r688, %r492, %r493, %r494;
	// end inline asm
	setp.gt.s32 	%p64, %r469, 15;
	@%p64 bra 	$L__BB9_44;
	add.s32 	%r688, %r688, %r490;
	setp.ne.s32 	%p65, %r469, 0;
	@%p65 bra 	$L__BB9_44;
	shr.u32 	%r499, %r36, 3;
	and.b32  	%r500, %r499, 124;
	mov.u32 	%r501, _ZZN3cub18CUB_300001_SM_10006detail6reduce28DeviceReduceSingleTileKernelINS2_10policy_hubIiy8sum_funcE10Policy1000EPiS8_iS5_iiN4cuda3std3__410__identityEEEvT0_T1_T2_T3_T4_T6_E12temp_storage;
	add.s32 	%r502, %r501, %r500;
	st.shared.u32 	[%r502+8], %r688;
$L__BB9_44:
	bar.sync 	0;
	setp.ne.s32 	%p66, %r36, 0;
	@%p66 bra 	$L__BB9_88;
	ld.shared.u32 	%r503, [_ZZN3cub18CUB_300001_SM_10006detail6reduce28DeviceReduceSingleTileKernelINS2_10policy_hubIiy8sum_funcE10Policy1000EPiS8_iS5_iiN4cuda3std3__410__identityEEEvT0_T1_T2_T3_T4_T6_E12temp_storage+12];
	add.s32 	%r504, %r503, %r688;
	ld.shared.u32 	%r505, [_ZZN3cub18CUB_300001_SM_10006detail6reduce28DeviceReduceSingleTileKernelINS2_10policy_hubIiy8sum_funcE10Policy1000EPiS8_iS5_iiN4cuda3std3__410__identityEEEvT0_T1_T2_T3_T4_T6_E12temp_storage+16];
	add.s32 	%r506, %r504, %r505;
	ld.shared.u32 	%r507, [_ZZN3cub18CUB_300001_SM_10006detail6reduce28DeviceReduceSingleTileKernelINS2_10policy_hubIiy8sum_funcE10Policy1000EPiS8_iS5_iiN4cuda3std3__410__identityEEEvT0_T1_T2_T3_T4_T6_E12temp_storage+20];
	add.s32 	%r508, %r506, %r507;
	ld.shared.u32 	%r509, [_ZZN3cub18CUB_300001_SM_10006detail6reduce28DeviceReduceSingleTileKernelINS2_10policy_hubIiy8sum_funcE10Policy1000EPiS8_iS5_iiN4cuda3std3__410__identityEEEvT0_T1_T2_T3_T4_T6_E12temp_storage+24];
	add.s32 	%r510, %r508, %r509;
	ld.shared.u32 	%r511, [_ZZN3cub18CUB_300001_SM_10006detail6reduce28DeviceReduceSingleTileKernelINS2_10policy_hubIiy8sum_funcE10Policy1000EPiS8_iS5_iiN4cuda3std3__410__identityEEEvT0_T1_T2_T3_T4_T6_E12temp_storage+28];
	add.s32 	%r512, %r510, %r511;
	ld.shared.u32 	%r513, [_ZZN3cub18CUB_300001_SM_10006detail6reduce28DeviceReduceSingleTileKernelINS2_10policy_hubIiy8sum_funcE10Policy1000EPiS8_iS5_iiN4cuda3std3__410__identityEEEvT0_T1_T2_T3_T4_T6_E12temp_storage+32];
	add.s32 	%r514, %r512, %r513;
	ld.shared.u32 	%r515, [_ZZN3cub18CUB_300001_SM_10006detail6reduce28DeviceReduceSingleTileKernelINS2_10policy_hubIiy8sum_funcE10Policy1000EPiS8_iS5_iiN4cuda3std3__410__identityEEEvT0_T1_T2_T3_T4_T6_E12temp_storage+36];
	add.s32 	%r688, %r514, %r515;
	bra.uni 	$L__BB9_88;
$L__BB9_46:
	setp.gt.s32 	%p3, %r148, 4095;
	@%p3 bra 	$L__BB9_71;
	mov.u32 	%r74, %tid.x;
	setp.ge.s32 	%p20, %r74, %r148;
	mov.b32 	%r670, 0;
	mov.u32 	%r665, %r74;
	@%p20 bra 	$L__BB9_49;
	mul.wide.u32 	%rd66, %r74, 4;
	add.s64 	%rd65, %rd16, %rd66;
	// begin inline asm
	ld.global.nc.u32 %r670, [%rd65];
	// end inline asm
	add.s32 	%r665, %r74, 256;
$L__BB9_49:
	setp.ge.s32 	%p21, %r665, %r148;
	@%p21 bra 	$L__BB9_55;
	not.b32 	%r279, %r665;
	add.s32 	%r79, %r148, %r279;
	and.b32  	%r280, %r79, 768;
	setp.eq.s32 	%p22, %r280, 768;
	@%p22 bra 	$L__BB9_53;
	mul.wide.u32 	%rd67, %r665, 4;
	add.s64 	%rd123, %rd16, %rd67;
	shr.u32 	%r281, %r79, 8;
	add.s32 	%r282, %r281, 1;
	and.b32  	%r283, %r282, 3;
	neg.s32 	%r662, %r283;
$L__BB9_52:
	.pragma "nounroll";
	// begin inline asm
	ld.global.nc.u32 %r284, [%rd123];
	// end inline asm
	add.s32 	%r670, %r284, %r670;
	add.s32 	%r665, %r665, 256;
	add.s64 	%rd123, %rd123, 1024;
	add.s32 	%r662, %r662, 1;
	setp.ne.s32 	%p23, %r662, 0;
	@%p23 bra 	$L__BB9_52;
$L__BB9_53:
	setp.lt.u32 	%p24, %r79, 768;
	@%p24 bra 	$L__BB9_55;
$L__BB9_54:
	mul.wide.s32 	%rd73, %r665, 4;
	add.s64 	%rd69, %rd16, %rd73;
	// begin inline asm
	ld.global.nc.u32 %r285, [%rd69];
	// end inline asm
	add.s32 	%r289, %r285, %r670;
	add.s64 	%rd70, %rd69, 1024;
	// begin inline asm
	ld.global.nc.u32 %r286, [%rd70];
	// end inline asm
	add.s32 	%r290, %r286, %r289;
	add.s64 	%rd71, %rd69, 2048;
	// begin inline asm
	ld.global.nc.u32 %r287, [%rd71];
	// end inline asm
	add.s32 	%r291, %r287, %r290;
	add.s64 	%rd72, %rd69, 3072;
	// begin inline asm
	ld.global.nc.u32 %r288, [%rd72];
	// end inline asm
	add.s32 	%r670, %r288, %r291;
	add.s32 	%r665, %r665, 1024;
	setp.lt.s32 	%p25, %r665, %r148;
	@%p25 bra 	$L__BB9_54;
$L__BB9_55:
	setp.lt.s32 	%p26, %r148, 256;
	@%p26 bra 	$L__BB9_61;
	// begin inline asm
	mov.u32 %r342, %laneid;
	// end inline asm
	mov.b32 	%r345, 1;
	mov.b32 	%r366, 31;
	mov.b32 	%r367, -1;
	// begin inline asm
	shfl.sync.down.b32 %r343, %r670, %r345, %r366, %r367;
	// end inline asm
	setp.gt.s32 	%p43, %r342, 30;
	selp.b32 	%r368, 0, %r343, %p43;
	add.s32 	%r349, %r368, %r670;
	mov.b32 	%r350, 2;
	// begin inline asm
	shfl.sync.down.b32 %r348, %r349, %r350, %r366, %r367;
	// end inline asm
	setp.gt.s32 	%p44, %r342, 29;
	selp.b32 	%r369, 0, %r348, %p44;
	add.s32 	%r354, %r349, %r369;
	mov.b32 	%r355, 4;
	// begin inline asm
	shfl.sync.down.b32 %r353, %r354, %r355, %r366, %r367;
	// end inline asm
	setp.gt.s32 	%p45, %r342, 27;
	selp.b32 	%r370, 0, %r353, %p45;
	add.s32 	%r359, %r354, %r370;
	mov.b32 	%r360, 8;
	// begin inline asm
	shfl.sync.down.b32 %r358, %r359, %r360, %r366, %r367;
	// end inline asm
	setp.gt.s32 	%p46, %r342, 23;
	selp.b32 	%r371, 0, %r358, %p46;
	add.s32 	%r688, %r359, %r371;
	mov.b32 	%r365, 16;
	// begin inline asm
	shfl.sync.down.b32 %r363, %r688, %r365, %r366, %r367;
	// end inline asm
	setp.gt.s32 	%p47, %r342, 15;
	@%p47 bra 	$L__BB9_59;
	add.s32 	%r688, %r688, %r363;
	setp.ne.s32 	%p48, %r342, 0;
	@%p48 bra 	$L__BB9_59;
	shr.u32 	%r372, %r74, 3;
	and.b32  	%r373, %r372, 124;
	mov.u32 	%r374, _ZZN3cub18CUB_300001_SM_10006detail6reduce28DeviceReduceSingleTileKernelINS2_10policy_hubIiy8sum_funcE10Policy1000EPiS8_iS5_iiN4cuda3std3__410__identityEEEvT0_T1_T2_T3_T4_T6_E12temp_storage;
	add.s32 	%r375, %r374, %r373;
	st.shared.u32 	[%r375+8], %r688;
$L__BB9_59:
	bar.sync 	0;
	setp.ne.s32 	%p49, %r74, 0;
	@%p49 bra 	$L__BB9_88;
	ld.shared.u32 	%r376, [_ZZN3cub18CUB_300001_SM_10006detail6reduce28DeviceReduceSingleTileKernelINS2_10policy_hubIiy8sum_funcE10Policy1000EPiS8_iS5_iiN4cuda3std3__410__identityEEEvT0_T1_T2_T3_T4_T6_E12temp_storage+12];
	add.s32 	%r377, %r376, %r688;
	ld.shared.u32 	%r378, [_ZZN3cub18CUB_300001_SM_10006detail6reduce28DeviceReduceSingleTileKernelINS2_10policy_hubIiy8sum_funcE10Policy1000EPiS8_iS5_iiN4cuda3std3__410__identityEEEvT0_T1_T2_T3_T4_T6_E12temp_storage+16];
	add.s32 	%r379, %r377, %r378;
	ld.shared.u32 	%r380, [_ZZN3cub18CUB_300001_SM_10006detail6reduce28DeviceReduceSingleTileKernelINS2_10policy_hubIiy8sum_funcE10Policy1000EPiS8_iS5_iiN4cuda3std3__410__identityEEEvT0_T1_T2_T3_T4_T6_E12temp_storage+20];
	add.s32 	%r381, %r379, %r380;
	ld.shared.u32 	%r382, [_ZZN3cub18CUB_300001_SM_10006detail6reduce28DeviceReduceSingleTileKernelINS2_10policy_hubIiy8sum_funcE10Policy1000EPiS8_iS5_iiN4cuda3std3__410__identityEEEvT0_T1_T2_T3_T4_T6_E12temp_storage+24];
	add.s32 	%r383, %r381, %r382;
	ld.shared.u32 	%r384, [_ZZN3cub18CUB_300001_SM_10006detail6reduce28DeviceReduceSingleTileKernelINS2_10policy_hubIiy8sum_funcE10Policy1000EPiS8_iS5_iiN4cuda3std3__410__identityEEEvT0_T1_T2_T3_T4_T6_E12temp_storage+28];
	add.s32 	%r385, %r383, %r384;
	ld.shared.u32 	%r386, [_ZZN3cub18CUB_300001_SM_10006detail6reduce28DeviceReduceSingleTileKernelINS2_10policy_hubIiy8sum_funcE10Policy1000EPiS8_iS5_iiN4cuda3std3__410__identityEEEvT0_T1_T2_T3_T4_T6_E12temp_storage+32];
	add.s32 	%r387, %r385, %r386;
	ld.shared.u32 	%r388, [_ZZN3cub18CUB_300001_SM_10006detail6reduce28DeviceReduceSingleTileKernelINS2_10policy_hubIiy8sum_funcE10Policy1000EPiS8_iS5_iiN4cuda3std3__410__identityEEEvT0_T1_T2_T3_T4_T6_E12temp_storage+36];
	add.s32 	%r688, %r387, %r388;
	bra.uni 	$L__BB9_88;
$L__BB9_61:
	// begin inline asm
	mov.u32 %r292, %laneid;
	// end inline asm
	and.b32  	%r318, %r74, 992;
	add.s32 	%r319, %r318, 32;
	setp.gt.s32 	%p27, %r319, %r148;
	not.b32 	%r320, %r318;
	add.s32 	%r321, %r148, %r320;
	selp.b32 	%r316, %r321, 31, %p27;
	mov.b32 	%r295, 1;
	mov.b32 	%r317, -1;
	// begin inline asm
	shfl.sync.down.b32 %r293, %r670, %r295, %r316, %r317;
	// end inline asm
	setp.lt.s32 	%p28, %r292, %r316;
	selp.b32 	%r322, %r293, 0, %p28;
	add.s32 	%r299, %r322, %r670;
	mov.b32 	%r300, 2;
	// begin inline asm
	shfl.sync.down.b32 %r298, %r299, %r300, %r316, %r317;
	// end inline asm
	add.s32 	%r323, %r292, 2;
	setp.gt.s32 	%p29, %r323, %r316;
	selp.b32 	%r324, 0, %r298, %p29;
	add.s32 	%r304, %r299, %r324;
	mov.b32 	%r305, 4;
	// begin inline asm
	shfl.sync.down.b32 %r303, %r304, %r305, %r316, %r317;
	// end inline asm
	add.s32 	%r325, %r292, 4;
	setp.gt.s32 	%p30, %r325, %r316;
	selp.b32 	%r326, 0, %r303, %p30;
	add.s32 	%r309, %r304, %r326;
	mov.b32 	%r310, 8;
	// begin inline asm
	shfl.sync.down.b32 %r308, %r309, %r310, %r316, %r317;
	// end inline asm
	add.s32 	%r327, %r292, 8;
	setp.gt.s32 	%p31, %r327, %r316;
	selp.b32 	%r328, 0, %r308, %p31;
	add.s32 	%r314, %r309, %r328;
	mov.b32 	%r315, 16;
	// begin inline asm
	shfl.sync.down.b32 %r313, %r314, %r315, %r316, %r317;
	// end inline asm
	add.s32 	%r329, %r292, 16;
	setp.gt.s32 	%p32, %r329, %r316;
	selp.b32 	%r330, 0, %r313, %p32;
	add.s32 	%r688, %r314, %r330;
	setp.ne.s32 	%p33, %r292, 0;
	@%p33 bra 	$L__BB9_63;
	shr.u32 	%r331, %r74, 3;
	and.b32  	%r332, %r331, 124;
	mov.u32 	%r333, _ZZN3cub18CUB_300001_SM_10006detail6reduce28DeviceReduceSingleTileKernelINS2_10policy_hubIiy8sum_funcE10Policy1000EPiS8_iS5_iiN4cuda3std3__410__identityEEEvT0_T1_T2_T3_T4_T6_E12temp_storage;
	add.s32 	%r334, %r333, %r332;
	st.shared.u32 	[%r334+8], %r688;
$L__BB9_63:
	bar.sync 	0;
	setp.ne.s32 	%p34, %r74, 0;
	setp.lt.s32 	%p35, %r148, 33;
	or.pred  	%p36, %p34, %p35;
	@%p36 bra 	$L__BB9_88;
	ld.shared.u32 	%r335, [_ZZN3cub18CUB_300001_SM_10006detail6reduce28DeviceReduceSingleTileKernelINS2_10policy_hubIiy8sum_funcE10Policy1000EPiS8_iS5_iiN4cuda3std3__410__identityEEEvT0_T1_T2_T3_T4_T6_E12temp_storage+12];
	add.s32 	%r688, %r335, %r688;
	setp.lt.u32 	%p37, %r148, 65;
	@%p37 bra 	$L__BB9_88;
	ld.shared.u32 	%r336, [_ZZN3cub18CUB_300001_SM_10006detail6reduce28DeviceReduceSingleTileKernelINS2_10policy_hubIiy8sum_funcE10Policy1000EPiS8_iS5_iiN4cuda3std3__410__identityEEEvT0_T1_T2_T3_T4_T6_E12temp_storage+16];
	add.s32 	%r688, %r336, %r688;
	setp.lt.u32 	%p38, %r148, 97;
	@%p38 bra 	$L__BB9_88;
	ld.shared.u32 	%r337, [_ZZN3cub18CUB_300001_SM_10006detail6reduce28DeviceReduceSingleTileKernelINS2_10policy_hubIiy8sum_funcE10Policy1000EPiS8_iS5_iiN4cuda3std3__410__identityEEEvT0_T1_T2_T3_T4_T6_E12temp_storage+20];
	add.s32 	%r688, %r337, %r688;
	setp.lt.u32 	%p39, %r148, 129;
	@%p39 bra 	$L__BB9_88;
	ld.shared.u32 	%r338, [_ZZN3cub18CUB_300001_SM_10006detail6reduce28DeviceReduceSingleTileKernelINS2_10policy_hubIiy8sum_funcE10Policy1000EPiS8_iS5_iiN4cuda3std3__410__identityEEEvT0_T1_T2_T3_T4_T6_E12temp_storage+24];
	add.s32 	%r688, %r338, %r688;
	setp.lt.u32 	%p40, %r148, 161;
	@%p40 bra 	$L__BB9_88;
	ld.shared.u32 	%r339, [_ZZN3cub18CUB_300001_SM_10006detail6reduce28DeviceReduceSingleTileKernelINS2_10policy_hubIiy8sum_funcE10Policy1000EPiS8_iS5_iiN4cuda3std3__410__identityEEEvT0_T1_T2_T3_T4_T6_E12temp_storage+28];
	add.s32 	%r688, %r339, %r688;
	setp.lt.u32 	%p41, %r148, 193;
	@%p41 bra 	$L__BB9_88;
	ld.shared.u32 	%r340, [_ZZN3cub18CUB_300001_SM_10006detail6reduce28DeviceReduceSingleTileKernelINS2_10policy_hubIiy8sum_funcE10Policy1000EPiS8_iS5_iiN4cuda3std3__410__identityEEEvT0_T1_T2_T3_T4_T6_E12temp_storage+32];
	add.s32 	%r688, %r340, %r688;
	setp.lt.u32 	%p42, %r148, 225;
	@%p42 bra 	$L__BB9_88;
	ld.shared.u32 	%r341, [_ZZN3cub18CUB_300001_SM_10006detail6reduce28DeviceReduceSingleTileKernelINS2_10policy_hubIiy8sum_funcE10Policy1000EPiS8_iS5_iiN4cuda3std3__410__identityEEEvT0_T1_T2_T3_T4_T6_E12temp_storage+36];
	add.s32 	%r688, %r341, %r688;
	bra.uni 	$L__BB9_88;
$L__BB9_71:
	mov.u32 	%r109, %tid.x;
	mul.wide.u32 	%rd35, %r109, 4;
	add.s64 	%rd19, %rd16, %rd35;
	// begin inline asm
	ld.global.nc.u32 %r150, [%rd19];
	// end inline asm
	add.s64 	%rd20, %rd19, 1024;
	// begin inline asm
	ld.global.nc.u32 %r151, [%rd20];
	// end inline asm
	add.s64 	%rd21, %rd19, 2048;
	// begin inline asm
	ld.global.nc.u32 %r152, [%rd21];
	// end inline asm
	add.s64 	%rd22, %rd19, 3072;
	// begin inline asm
	ld.global.nc.u32 %r153, [%rd22];
	// end inline asm
	add.s64 	%rd23, %rd19, 4096;
	// begin inline asm
	ld.global.nc.u32 %r154, [%rd23];
	// end inline asm
	add.s64 	%rd24, %rd19, 5120;
	// begin inline asm
	ld.global.nc.u32 %r155, [%rd24];
	// end inline asm
	add.s64 	%rd25, %rd19, 6144;
	// begin inline asm
	ld.global.nc.u32 %r156, [%rd25];
	// end inline asm
	add.s64 	%rd26, %rd19, 7168;
	// begin inline asm
	ld.global.nc.u32 %r157, [%rd26];
	// end inline asm
	add.s64 	%rd27, %rd19, 8192;
	// begin inline asm
	ld.global.nc.u32 %r158, [%rd27];
	// end inline asm
	add.s64 	%rd28, %rd19, 9216;
	// begin inline asm
	ld.global.nc.u32 %r159, [%rd28];
	// end inline asm
	add.s64 	%rd29, %rd19, 10240;
	// begin inline asm
	ld.global.nc.u32 %r160, [%rd29];
	// end inline asm
	add.s64 	%rd30, %rd19, 11264;
	// begin inline asm
	ld.global.nc.u32 %r161, [%rd30];
	// end inline asm
	add.s64 	%rd31, %rd19, 12288;
	// begin inline asm
	ld.global.nc.u32 %r162, [%rd31];
	// end inline asm
	add.s64 	%rd32, %rd19, 13312;
	// begin inline asm
	ld.global.nc.u32 %r163, [%rd32];
	// end inline asm
	add.s64 	%rd33, %rd19, 14336;
	// begin inline asm
	ld.global.nc.u32 %r164, [%rd33];
	// end inline asm
	add.s64 	%rd34, %rd19, 15360;
	// begin inline asm
	ld.global.nc.u32 %r165, [%rd34];
	// end inline asm
	add.s32 	%r167, %r151, %r150;
	add.s32 	%r168, %r152, %r167;
	add.s32 	%r169, %r153, %r168;
	add.s32 	%r170, %r154, %r169;
	add.s32 	%r171, %r155, %r170;
	add.s32 	%r172, %r156, %r171;
	add.s32 	%r173, %r157, %r172;
	add.s32 	%r174, %r158, %r173;
	add.s32 	%r175, %r159, %r174;
	add.s32 	%r176, %r160, %r175;
	add.s32 	%r177, %r161, %r176;
	add.s32 	%r178, %r162, %r177;
	add.s32 	%r179, %r163, %r178;
	add.s32 	%r180, %r164, %r179;
	add.s32 	%r686, %r165, %r180;
	setp.lt.u32 	%p4, %r148, 8192;
	mov.b32 	%r674, 4096;
	@%p4 bra 	$L__BB9_75;
	add.s32 	%r111, %r148, -4096;
	mov.b32 	%r674, 4096;
$L__BB9_73:
	mul.wide.s32 	%rd52, %r674, 4;
	add.s64 	%rd36, %rd19, %rd52;
	// begin inline asm
	ld.global.nc.u32 %r182, [%rd36];
	// end inline asm
	add.s64 	%rd37, %rd36, 1024;
	// begin inline asm
	ld.global.nc.u32 %r183, [%rd37];
	// end inline asm
	add.s64 	%rd38, %rd36, 2048;
	// begin inline asm
	ld.global.nc.u32 %r184, [%rd38];
	// end inline asm
	add.s64 	%rd39, %rd36, 3072;
	// begin inline asm
	ld.global.nc.u32 %r185, [%rd39];
	// end inline asm
	add.s64 	%rd40, %rd36, 4096;
	// begin inline asm
	ld.global.nc.u32 %r186, [%rd40];
	// end inline asm
	add.s64 	%rd41, %rd36, 5120;
	// begin inline asm
	ld.global.nc.u32 %r187, [%rd41];
	// end inline asm
	add.s64 	%rd42, %rd36, 6144;
	// begin inline asm
	ld.global.nc.u32 %r188, [%rd42];
	// end inline asm
	add.s64 	%rd43, %rd36, 7168;
	// begin inline asm
	ld.global.nc.u32 %r189, [%rd43];
	// end inline asm
	add.s64 	%rd44, %rd36, 8192;
	// begin inline asm
	ld.global.nc.u32 %r190, [%rd44];
	// end inline asm
	add.s64 	%rd45, %rd36, 9216;
	// begin inline asm
	ld.global.nc.u32 %r191, [%rd45];
	// end inline asm
	add.s64 	%rd46, %rd36, 10240;
	// begin inline asm
	ld.global.nc.u32 %r192, [%rd46];
	// end inline asm
	add.s64 	%rd47, %rd36, 11264;
	// begin inline asm
	ld.global.nc.u32 %r193, [%rd47];
	// end inline asm
	add.s64 	%rd48, %rd36, 12288;
	// begin inline asm
	ld.global.nc.u32 %r194, [%rd48];
	// end inline asm
	add.s64 	%rd49, %rd36, 13312;
	// begin inline asm
	ld.global.nc.u32 %r195, [%rd49];
	// end inline asm
	add.s64 	%rd50, %rd36, 14336;
	// begin inline asm
	ld.global.nc.u32 %r196, [%rd50];
	// end inline asm
	add.s64 	%rd51, %rd36, 15360;
	// begin inline asm
	ld.global.nc.u32 %r197, [%rd51];
	// end inline asm
	add.s32 	%r198, %r182, %r686;
	add.s32 	%r199, %r183, %r198;
	add.s32 	%r200, %r184, %r199;
	add.s32 	%r201, %r185, %r200;
	add.s32 	%r202, %r186, %r201;
	add.s32 	%r203, %r187, %r202;
	add.s32 	%r204, %r188, %r203;
	add.s32 	%r205, %r189, %r204;
	add.s32 	%r206, %r190, %r205;
	add.s32 	%r207, %r191, %r206;
	add.s32 	%r208, %r192, %r207;
	add.s32 	%r209, %r193, %r208;
	add.s32 	%r210, %r194, %r209;
	add.s32 	%r211, %r195, %r210;
	add.s32 	%r212, %r196, %r211;
	add.s32 	%r686, %r197, %r212;
	sub.s32 	%r213, %r148, %r674;
	setp.lt.s32 	%p5, %r213, 4096;
	@%p5 bra 	$L__BB9_83;
	add.s32 	%r674, %r674, 4096;
	setp.le.s32 	%p6, %r674, %r111;
	@%p6 bra 	$L__BB9_73;
$L__BB9_75:
	setp.le.s32 	%p7, %r148, %r674;
	@%p7 bra 	$L__BB9_83;
	sub.s32 	%r118, %r148, %r674;
	setp.ge.s32 	%p8, %r109, %r118;
	@%p8 bra 	$L__BB9_83;
	not.b32 	%r215, %r109;
	add.s32 	%r216, %r148, %r215;
	sub.s32 	%r119, %r216, %r674;
	and.b32  	%r217, %r119, 768;
	setp.eq.s32 	%p9, %r217, 768;
	mov.u32 	%r680, %r109;
	@%p9 bra 	$L__BB9_80;
	add.s32 	%r677, %r109, %r674;
	shr.u32 	%r218, %r119, 8;
	add.s32 	%r219, %r218, 1;
	and.b32  	%r220, %r219, 3;
	neg.s32 	%r676, %r220;
	mov.u32 	%r680, %r109;
$L__BB9_79:
	.pragma "nounroll";
	mul.wide.u32 	%rd54, %r677, 4;
	add.s64 	%rd53, %rd16, %rd54;
	// begin inline asm
	ld.global.nc.u32 %r221, [%rd53];
	// end inline asm
	add.s32 	%r686, %r221, %r686;
	add.s32 	%r680, %r680, 256;
	add.s32 	%r677, %r677, 256;
	add.s32 	%r676, %r676, 1;
	setp.ne.s32 	%p10, %r676, 0;
	@%p10 bra 	$L__BB9_79;
$L__BB9_80:
	setp.lt.u32 	%p11, %r119, 768;
	@%p11 bra 	$L__BB9_83;
	cvt.u64.u32 	%rd55, %r680;
	cvt.u64.u32 	%rd56, %r674;
	add.s64 	%rd57, %rd55, %rd56;
	shl.b64 	%rd58, %rd57, 2;
	add.s64 	%rd59, %rd58, %rd16;
	add.s64 	%rd124, %rd59, 2048;
	add.s32 	%r683, %r680, %r674;
$L__BB9_82:
	mul.wide.u32 	%rd64, %r683, 4;
	add.s64 	%rd60, %rd16, %rd64;
	// begin inline asm
	ld.global.nc.u32 %r222, [%rd60];
	// end inline asm
	add.s32 	%r226, %r222, %r686;
	add.s64 	%rd61, %rd124, -1024;
	// begin inline asm
	ld.global.nc.u32 %r223, [%rd61];
	// end inline asm
	add.s32 	%r227, %r223, %r226;
	// begin inline asm
	ld.global.nc.u32 %r224, [%rd124];
	// end inline asm
	add.s32 	%r228, %r224, %r227;
	add.s64 	%rd63, %rd124, 1024;
	// begin inline asm
	ld.global.nc.u32 %r225, [%rd63];
	// end inline asm
	add.s32 	%r686, %r225, %r228;
	add.s32 	%r680, %r680, 1024;
	add.s64 	%rd124, %rd124, 4096;
	add.s32 	%r683, %r683, 1024;
	setp.lt.s32 	%p12, %r680, %r118;
	@%p12 bra 	$L__BB9_82;
$L__BB9_83:
	// begin inline asm
	mov.u32 %r229, %laneid;
	// end inline asm
	mov.b32 	%r232, 1;
	mov.b32 	%r253, 31;
	mov.b32 	%r254, -1;
	// begin inline asm
	shfl.sync.down.b32 %r230, %r686, %r232, %r253, %r254;
	// end inline asm
	setp.gt.s32 	%p13, %r229, 30;
	selp.b32 	%r255, 0, %r230, %p13;
	add.s32 	%r236, %r255, %r686;
	mov.b32 	%r237, 2;
	// begin inline asm
	shfl.sync.down.b32 %r235, %r236, %r237, %r253, %r254;
	// end inline asm
	setp.gt.s32 	%p14, %r229, 29;
	selp.b32 	%r256, 0, %r235, %p14;
	add.s32 	%r241, %r236, %r256;
	mov.b32 	%r242, 4;
	// begin inline asm
	shfl.sync.down.b32 %r240, %r241, %r242, %r253, %r254;
	// end inline asm
	setp.gt.s32 	%p15, %r229, 27;
	selp.b32 	%r257, 0, %r240, %p15;
	add.s32 	%r246, %r241, %r257;
	mov.b32 	%r247, 8;
	// begin inline asm
	shfl.sync.down.b32 %r245, %r246, %r247, %r253, %r254;
	// end inline asm
	setp.gt.s32 	%p16, %r229, 23;
	selp.b32 	%r258, 0, %r245, %p16;
	add.s32 	%r688, %r246, %r258;
	mov.b32 	%r252, 16;
	// begin inline asm
	shfl.sync.down.b32 %r250, %r688, %r252, %r253, %r254;
	// end inline asm
	setp.gt.s32 	%p17, %r229, 15;
	@%p17 bra 	$L__BB9_86;
	add.s32 	%r688, %r688, %r250;
	setp.ne.s32 	%p18, %r229, 0;
	@%p18 bra 	$L__BB9_86;
	shr.u32 	%r259, %r109, 3;
	and.b32  	%r260, %r259, 124;
	mov.u32 	%r261, _ZZN3cub18CUB_300001_SM_10006detail6reduce28DeviceReduceSingleTileKernelINS2_10policy_hubIiy8sum_funcE10Policy1000EPiS8_iS5_iiN4cuda3std3__410__identityEEEvT0_T1_T2_T3_T4_T6_E12temp_storage;
	add.s32 	%r262, %r261, %r260;
	st.shared.u32 	[%r262+8], %r688;
$L__BB9_86:
	bar.sync 	0;
	setp.ne.s32 	%p19, %r109, 0;
	@%p19 bra 	$L__BB9_88;
	ld.shared.u32 	%r263, [_ZZN3cub18CUB_300001_SM_10006detail6reduce28DeviceReduceSingleTileKernelINS2_10policy_hubIiy8sum_funcE10Policy1000EPiS8_iS5_iiN4cuda3std3__410__identityEEEvT0_T1_T2_T3_T4_T6_E12temp_storage+12];
	add.s32 	%r264, %r263, %r688;
	ld.shared.u32 	%r265, [_ZZN3cub18CUB_300001_SM_10006detail6reduce28DeviceReduceSingleTileKernelINS2_10policy_hubIiy8sum_funcE10Policy1000EPiS8_iS5_iiN4cuda3std3__410__identityEEEvT0_T1_T2_T3_T4_T6_E12temp_storage+16];
	add.s32 	%r266, %r264, %r265;
	ld.shared.u32 	%r267, [_ZZN3cub18CUB_300001_SM_10006detail6reduce28DeviceReduceSingleTileKernelINS2_10policy_hubIiy8sum_funcE10Policy1000EPiS8_iS5_iiN4cuda3std3__410__identityEEEvT0_T1_T2_T3_T4_T6_E12temp_storage+20];
	add.s32 	%r268, %r266, %r267;
	ld.shared.u32 	%r269, [_ZZN3cub18CUB_300001_SM_10006detail6reduce28DeviceReduceSingleTileKernelINS2_10policy_hubIiy8sum_funcE10Policy1000EPiS8_iS5_iiN4cuda3std3__410__identityEEEvT0_T1_T2_T3_T4_T6_E12temp_storage+24];
	add.s32 	%r270, %r268, %r269;
	ld.shared.u32 	%r271, [_ZZN3cub18CUB_300001_SM_10006detail6reduce28DeviceReduceSingleTileKernelINS2_10policy_hubIiy8sum_funcE10Policy1000EPiS8_iS5_iiN4cuda3std3__410__identityEEEvT0_T1_T2_T3_T4_T6_E12temp_storage+28];
	add.s32 	%r272, %r270, %r271;
	ld.shared.u32 	%r273, [_ZZN3cub18CUB_300001_SM_10006detail6reduce28DeviceReduceSingleTileKernelINS2_10policy_hubIiy8sum_funcE10Policy1000EPiS8_iS5_iiN4cuda3std3__410__identityEEEvT0_T1_T2_T3_T4_T6_E12temp_storage+32];
	add.s32 	%r274, %r272, %r273;
	ld.shared.u32 	%r275, [_ZZN3cub18CUB_300001_SM_10006detail6reduce28DeviceReduceSingleTileKernelINS2_10policy_hubIiy8sum_funcE10Policy1000EPiS8_iS5_iiN4cuda3std3__410__identityEEEvT0_T1_T2_T3_T4_T6_E12temp_storage+36];
	add.s32 	%r688, %r274, %r275;
$L__BB9_88:
	mov.u32 	%r629, %tid.x;
	setp.ne.s32 	%p97, %r629, 0;
	@%p97 bra 	$L__BB9_90;
	add.s32 	%r630, %r688, %r149;
	st.global.u32 	[%rd1], %r630;
$L__BB9_90:
	ret;

}
	// .globl	_ZN3cub18CUB_300001_SM_10006detail4scan23DeviceCompactInitKernelINS0_13ScanTileStateIiLb1EEEPlEEvT_iT0_
.visible .entry _ZN3cub18CUB_300001_SM_10006detail4scan23DeviceCompactInitKernelINS0_13ScanTileStateIiLb1EEEPlEEvT_iT0_(
	.param .align 8 .b8 _ZN3cub18CUB_300001_SM_10006detail4scan23DeviceCompactInitKernelINS0_13ScanTileStateIiLb1EEEPlEEvT_iT0__param_0[8],
	.param .u32 _ZN3cub18CUB_300001_SM_10006detail4scan23DeviceCompactInitKernelINS0_13ScanTileStateIiLb1EEEPlEEvT_iT0__param_1,
	.param .u64 .ptr .align 1 _ZN3cub18CUB_300001_SM_10006detail4scan23DeviceCompactInitKernelINS0_13ScanTileStateIiLb1EEEPlEEvT_iT0__param_2
)
{
	.reg .pred 	%p<6>;
	.reg .b32 	%r<11>;
	.reg .b64 	%rd<10>;

	ld.param.u64 	%rd3, [_ZN3cub18CUB_300001_SM_10006detail4scan23DeviceCompactInitKernelINS0_13ScanTileStateIiLb1EEEPlEEvT_iT0__param_0];
	ld.param.u32 	%r4, [_ZN3cub18CUB_300001_SM_10006detail4scan23DeviceCompactInitKernelINS0_13ScanTileStateIiLb1EEEPlEEvT_iT0__param_1];
	ld.param.u64 	%rd2, [_ZN3cub18CUB_300001_SM_10006detail4scan23DeviceCompactInitKernelINS0_13ScanTileStateIiLb1EEEPlEEvT_iT0__param_2];
	cvta.to.global.u64 	%rd1, %rd3;
	mov.u32 	%r1, %ctaid.x;
	mov.u32 	%r5, %ntid.x;
	mov.u32 	%r2, %tid.x;
	mad.lo.s32 	%r3, %r1, %r5, %r2;
	setp.ge.s32 	%p1, %r3, %r4;
	@%p1 bra 	$L__BB10_2;
	mul.wide.s32 	%rd4, %r3, 8;
	add.s64 	%rd5, %rd1, %rd4;
	mov.b32 	%r6, 0;
	mov.b32 	%r7, 99;
	st.global.v2.u32 	[%rd5+256], {%r7, %r6};
$L__BB10_2:
	setp.ne.s32 	%p2, %r1, 0;
	setp.gt.u32 	%p3, %r2, 31;
	or.pred  	%p4, %p2, %p3;
	@%p4 bra 	$L__BB10_4;
	mul.wide.u32 	%rd6, %r2, 8;
	add.s64 	%rd7, %rd1, %rd6;
	mov.b32 	%r9, 0;
	st.global.v2.u32 	[%rd7], {%r9, %r9};
$L__BB10_4:
	or.b32  	%r10, %r1, %r2;
	setp.ne.s32 	%p5, %r10, 0;
	@%p5 bra 	$L__BB10_6;
	cvta.to.global.u64 	%rd8, %rd2;
	mov.b64 	%rd9, 0;
	st.global.u64 	[%rd8], %rd9;
$L__BB10_6:
	ret;

}
	// .globl	_ZN3cub18CUB_300001_SM_10006detail6select23DeviceSelectSweepKernelINS2_10policy_hubIiNS0_8NullTypeEiLb0ELNS0_10SelectImplE0EE10Policy1000EN6thrust24THRUST_300001_SM_1000_NS6detail15normal_iteratorINSA_10device_ptrIiEEEEPS5_SF_PlNS0_13ScanTileStateIiLb1EEE7is_evenS5_iNS2_19streaming_context_tIlLb1EEELS6_0EEEvT0_T1_T2_T3_T4_T5_T6_T7_iT8_NS1_7vsmem_tE
.visible .entry _ZN3cub18CUB_300001_SM_10006detail6select23DeviceSelectSweepKernelINS2_10policy_hubIiNS0_8NullTypeEiLb0ELNS0_10SelectImplE0EE10Policy1000EN6thrust24THRUST_300001_SM_1000_NS6detail15normal_iteratorINSA_10device_ptrIiEEEEPS5_SF_PlNS0_13ScanTileStateIiLb1EEE7is_evenS5_iNS2_19streaming_context_tIlLb1EEELS6_0EEEvT0_T1_T2_T3_T4_T5_T6_T7_iT8_NS1_7vsmem_tE(
	.param .align 8 .b8 _ZN3cub18CUB_300001_SM_10006detail6select23DeviceSelectSweepKernelINS2_10policy_hubIiNS0_8NullTypeEiLb0ELNS0_10SelectImplE0EE10Policy1000EN6thrust24THRUST_300001_SM_1000_NS6detail15normal_iteratorINSA_10device_ptrIiEEEEPS5_SF_PlNS0_13ScanTileStateIiLb1EEE7is_evenS5_iNS2_19streaming_context_tIlLb1EEELS6_0EEEvT0_T1_T2_T3_T4_T5_T6_T7_iT8_NS1_7vsmem_tE_param_0[8],
	.param .u64 .ptr .align 1 _ZN3cub18CUB_300001_SM_10006detail6select23DeviceSelectSweepKernelINS2_10policy_hubIiNS0_8NullTypeEiLb0ELNS0_10SelectImplE0EE10Policy1000EN6thrust24THRUST_300001_SM_1000_NS6detail15normal_iteratorINSA_10device_ptrIiEEEEPS5_SF_PlNS0_13ScanTileStateIiLb1EEE7is_evenS5_iNS2_19streaming_context_tIlLb1EEELS6_0EEEvT0_T1_T2_T3_T4_T5_T6_T7_iT8_NS1_7vsmem_tE_param_1,
	.param .align 8 .b8 _ZN3cub18CUB_300001_SM_10006detail6select23DeviceSelectSweepKernelINS2_10policy_hubIiNS0_8NullTypeEiLb0ELNS0_10SelectImplE0EE10Policy1000EN6thrust24THRUST_300001_SM_1000_NS6detail15normal_iteratorINSA_10device_ptrIiEEEEPS5_SF_PlNS0_13ScanTileStateIiLb1EEE7is_evenS5_iNS2_19streaming_context_tIlLb1EEELS6_0EEEvT0_T1_T2_T3_T4_T5_T6_T7_iT8_NS1_7vsmem_tE_param_2[8],
	.param .u64 .ptr .align 1 _ZN3cub18CUB_300001_SM_10006detail6select23DeviceSelectSweepKernelINS2_10policy_hubIiNS0_8NullTypeEiLb0ELNS0_10SelectImplE0EE10Policy1000EN6thrust24THRUST_300001_SM_1000_NS6detail15normal_iteratorINSA_10device_ptrIiEEEEPS5_SF_PlNS0_13ScanTileStateIiLb1EEE7is_evenS5_iNS2_19streaming_context_tIlLb1EEELS6_0EEEvT0_T1_T2_T3_T4_T5_T6_T7_iT8_NS1_7vsmem_tE_param_3,
	.param .align 8 .b8 _ZN3cub18CUB_300001_SM_10006detail6select23DeviceSelectSweepKernelINS2_10policy_hubIiNS0_8NullTypeEiLb0ELNS0_10SelectImplE0EE10Policy1000EN6thrust24THRUST_300001_SM_1000_NS6detail15normal_iteratorINSA_10device_ptrIiEEEEPS5_SF_PlNS0_13ScanTileStateIiLb1EEE7is_evenS5_iNS2_19streaming_context_tIlLb1EEELS6_0EEEvT0_T1_T2_T3_T4_T5_T6_T7_iT8_NS1_7vsmem_tE_param_4[8],
	.param .align 1 .b8 _ZN3cub18CUB_300001_SM_10006detail6select23DeviceSelectSweepKernelINS2_10policy_hubIiNS0_8NullTypeEiLb0ELNS0_10SelectImplE0EE10Policy1000EN6thrust24THRUST_300001_SM_1000_NS6detail15normal_iteratorINSA_10device_ptrIiEEEEPS5_SF_PlNS0_13ScanTileStateIiLb1EEE7is_evenS5_iNS2_19streaming_context_tIlLb1EEELS6_0EEEvT0_T1_T2_T3_T4_T5_T6_T7_iT8_NS1_7vsmem_tE_param_5[1],
	.param .align 1 .b8 _ZN3cub18CUB_300001_SM_10006detail6select23DeviceSelectSweepKernelINS2_10policy_hubIiNS0_8NullTypeEiLb0ELNS0_10SelectImplE0EE10Policy1000EN6thrust24THRUST_300001_SM_1000_NS6detail15normal_iteratorINSA_10device_ptrIiEEEEPS5_SF_PlNS0_13ScanTileStateIiLb1EEE7is_evenS5_iNS2_19streaming_context_tIlLb1EEELS6_0EEEvT0_T1_T2_T3_T4_T5_T6_T7_iT8_NS1_7vsmem_tE_param_6[1],
	.param .u32 _ZN3cub18CUB_300001_SM_10006detail6select23DeviceSelectSweepKernelINS2_10policy_hubIiNS0_8NullTypeEiLb0ELNS0_10SelectImplE0EE10Policy1000EN6thrust24THRUST_300001_SM_1000_NS6detail15normal_iteratorINSA_10device_ptrIiEEEEPS5_SF_PlNS0_13ScanTileStateIiLb1EEE7is_evenS5_iNS2_19streaming_context_tIlLb1EEELS6_0EEEvT0_T1_T2_T3_T4_T5_T6_T7_iT8_NS1_7vsmem_tE_param_7,
	.param .u32 _ZN3cub18CUB_300001_SM_10006detail6select23DeviceSelectSweepKernelINS2_10policy_hubIiNS0_8NullTypeEiLb0ELNS0_10SelectImplE0EE10Policy1000EN6thrust24THRUST_300001_SM_1000_NS6detail15normal_iteratorINSA_10device_ptrIiEEEEPS5_SF_PlNS0_13ScanTileStateIiLb1EEE7is_evenS5_iNS2_19streaming_context_tIlLb1EEELS6_0EEEvT0_T1_T2_T3_T4_T5_T6_T7_iT8_NS1_7vsmem_tE_param_8,
	.param .align 8 .b8 _ZN3cub18CUB_300001_SM_10006detail6select23DeviceSelectSweepKernelINS2_10policy_hubIiNS0_8NullTypeEiLb0ELNS0_10SelectImplE0EE10Policy1000EN6thrust24THRUST_300001_SM_1000_NS6detail15normal_iteratorINSA_10device_ptrIiEEEEPS5_SF_PlNS0_13ScanTileStateIiLb1EEE7is_evenS5_iNS2_19streaming_context_tIlLb1EEELS6_0EEEvT0_T1_T2_T3_T4_T5_T6_T7_iT8_NS1_7vsmem_tE_param_9[40],
	.param .align 8 .b8 _ZN3cub18CUB_300001_SM_10006detail6select23DeviceSelectSweepKernelINS2_10policy_hubIiNS0_8NullTypeEiLb0ELNS0_10SelectImplE0EE10Policy1000EN6thrust24THRUST_300001_SM_1000_NS6detail15normal_iteratorINSA_10device_ptrIiEEEEPS5_SF_PlNS0_13ScanTileStateIiLb1EEE7is_evenS5_iNS2_19streaming_context_tIlLb1EEELS6_0EEEvT0_T1_T2_T3_T4_T5_T6_T7_iT8_NS1_7vsmem_tE_param_10[8]
)
.maxntid 384
{
	.reg .pred 	%p<465>;
	.reg .b16 	%rs<98>;
	.reg .b32 	%r<1743>;
	.reg .b64 	%rd<781>;
	// demoted variable
	.shared .align 16 .b8 _ZZN3cub18CUB_300001_SM_10006detail6select23DeviceSelectSweepKernelINS2_10policy_hubIiNS0_8NullTypeEiLb0ELNS0_10SelectImplE0EE10Policy1000EN6thrust24THRUST_300001_SM_1000_NS6detail15normal_iteratorINSA_10device_ptrIiEEEEPS5_SF_PlNS0_13ScanTileStateIiLb1EEE7is_evenS5_iNS2_19streaming_context_tIlLb1EEELS6_0EEEvT0_T1_T2_T3_T4_T5_T6_T7_iT8_NS1_7vsmem_tEE19static_temp_storage[23040];
	ld.param.u64 	%rd2, [_ZN3cub18CUB_300001_SM_10006detail6select23DeviceSelectSweepKernelINS2_10policy_hubIiNS0_8NullTypeEiLb0ELNS0_10SelectImplE0EE10Policy1000EN6thrust24THRUST_300001_SM_1000_NS6detail15normal_iteratorINSA_10device_ptrIiEEEEPS5_SF_PlNS0_13ScanTileStateIiLb1EEE7is_evenS5_iNS2_19streaming_context_tIlLb1EEELS6_0EEEvT0_T1_T2_T3_T4_T5_T6_T7_iT8_NS1_7vsmem_tE_param_4];
	ld.param.u64 	%rd202, [_ZN3cub18CUB_300001_SM_10006detail6select23DeviceSelectSweepKernelINS2_10policy_hubIiNS0_8NullTypeEiLb0ELNS0_10SelectImplE0EE10Policy1000EN6thrust24THRUST_300001_SM_1000_NS6detail15normal_iteratorINSA_10device_ptrIiEEEEPS5_SF_PlNS0_13ScanTileStateIiLb1EEE7is_evenS5_iNS2_19streaming_context_tIlLb1EEELS6_0EEEvT0_T1_T2_T3_T4_T5_T6_T7_iT8_NS1_7vsmem_tE_param_2];
	ld.param.u64 	%rd203, [_ZN3cub18CUB_300001_SM_10006detail6select23DeviceSelectSweepKernelINS2_10policy_hubIiNS0_8NullTypeEiLb0ELNS0_10SelectImplE0EE10Policy1000EN6thrust24THRUST_300001_SM_1000_NS6detail15normal_iteratorINSA_10device_ptrIiEEEEPS5_SF_PlNS0_13ScanTileStateIiLb1EEE7is_evenS5_iNS2_19streaming_context_tIlLb1EEELS6_0EEEvT0_T1_T2_T3_T4_T5_T6_T7_iT8_NS1_7vsmem_tE_param_0];
	ld.param.u32 	%r458, [_ZN3cub18CUB_300001_SM_10006detail6select23DeviceSelectSweepKernelINS2_10policy_hubIiNS0_8NullTypeEiLb0ELNS0_10SelectImplE0EE10Policy1000EN6thrust24THRUST_300001_SM_1000_NS6detail15normal_iteratorINSA_10device_ptrIiEEEEPS5_SF_PlNS0_13ScanTileStateIiLb1EEE7is_evenS5_iNS2_19streaming_context_tIlLb1EEELS6_0EEEvT0_T1_T2_T3_T4_T5_T6_T7_iT8_NS1_7vsmem_tE_param_8];
	mov.b64 	%rd201, _ZN3cub18CUB_300001_SM_10006detail6select23DeviceSelectSweepKernelINS2_10policy_hubIiNS0_8NullTypeEiLb0ELNS0_10SelectImplE0EE10Policy1000EN6thrust24THRUST_300001_SM_1000_NS6detail15normal_iteratorINSA_10device_ptrIiEEEEPS5_SF_PlNS0_13ScanTileStateIiLb1EEE7is_evenS5_iNS2_19streaming_context_tIlLb1EEELS6_0EEEvT0_T1_T2_T3_T4_T5_T6_T7_iT8_NS1_7vsmem_tE_param_9;
	mov.u64 	%rd1, %rd201;
	cvta.to.global.u64 	%rd3, %rd203;
	cvta.to.global.u64 	%rd4, %rd202;
	mov.u32 	%r459, %ctaid.x;
	mov.u32 	%r460, %nctaid.y;
	mov.u32 	%r461, %ctaid.y;
	mad.lo.s32 	%r1721, %r459, %r460, %r461;
	mul.lo.s32 	%r2, %r1721, 5760;
	add.s32 	%r462, %r458, -1;
	setp.ge.s32 	%p1, %r1721, %r462;
	@%p1 bra 	$L__BB11_240;
	setp.ne.s32 	%p295, %r1721, 0;
	@%p295 bra 	$L__BB11_114;
	mov.u64 	%rd583, %rd201;
	ld.param.u8 	%rs77, [%rd583];
	setp.eq.s16 	%p394, %rs77, 0;
	ld.param.u64 	%rd584, [%rd583+16];
	selp.b64 	%rd585, %rd584, 0, %p394;
	mad.lo.s32 	%r1469, %r459, %r460, %r461;
	mul.lo.s32 	%r1470, %r1469, 5760;
	cvt.u64.u32 	%rd586, %r1470;
	add.s64 	%rd587, %rd585, %rd586;
	mov.u32 	%r1662, %tid.x;
	and.b32  	%r1471, %r1662, 31;
	and.b32  	%r1472, %r1662, 992;
	mul.lo.s32 	%r1473, %r1472, 15;
	or.b32  	%r1474, %r1473, %r1471;
	cvt.u64.u32 	%rd588, %r1474;
	add.s64 	%rd589, %rd587, %rd588;
	shl.b64 	%rd590, %rd589, 2;
	add.s64 	%rd591, %rd3, %rd590;
	ld.global.u32 	%r1475, [%rd591];
	ld.global.u32 	%r1476, [%rd591+128];
	ld.global.u32 	%r1477, [%rd591+256];
	ld.global.u32 	%r1478, [%rd591+384];
	ld.global.u32 	%r1479, [%rd591+512];
	ld.global.u32 	%r1480, [%rd591+640];
	ld.global.u32 	%r1481, [%rd591+768];
	ld.global.u32 	%r1482, [%rd591+896];
	ld.global.u32 	%r1483, [%rd591+1024];
	ld.global.u32 	%r1484, [%rd591+1152];
	ld.global.u32 	%r1485, [%rd591+1280];
	ld.global.u32 	%r1486, [%rd591+1408];
	ld.global.u32 	%r1487, [%rd591+1536];
	ld.global.u32 	%r1488, [%rd591+1664];
	ld.global.u32 	%r1489, [%rd591+1792];
	// begin inline asm
	mov.u32 %r1435, %laneid;
	// end inline asm
	shr.u32 	%r5, %r1662, 5;
	mad.lo.s32 	%r1490, %r5, 480, %r1435;
	shl.b32 	%r1491, %r1490, 2;
	mov.u32 	%r1492, _ZZN3cub18CUB_300001_SM_10006detail6select23DeviceSelectSweepKernelINS2_10policy_hubIiNS0_8NullTypeEiLb0ELNS0_10SelectImplE0EE10Policy1000EN6thrust24THRUST_300001_SM_1000_NS6detail15normal_iteratorINSA_10device_ptrIiEEEEPS5_SF_PlNS0_13ScanTileStateIiLb1EEE7is_evenS5_iNS2_19streaming_context_tIlLb1EEELS6_0EEEvT0_T1_T2_T3_T4_T5_T6_T7_iT8_NS1_7vsmem_tEE19static_temp_storage;
	add.s32 	%r1493, %r1492, %r1491;
	st.shared.u32 	[%r1493], %r1475;
	st.shared.u32 	[%r1493+128], %r1476;
	st.shared.u32 	[%r1493+256], %r1477;
	st.shared.u32 	[%r1493+384], %r1478;
	st.shared.u32 	[%r1493+512], %r1479;
	st.shared.u32 	[%r1493+640], %r1480;
	st.shared.u32 	[%r1493+768], %r1481;
	st.shared.u32 	[%r1493+896], %r1482;
	st.shared.u32 	[%r1493+1024], %r1483;
	st.shared.u32 	[%r1493+1152], %r1484;
	st.shared.u32 	[%r1493+1280], %r1485;
	st.shared.u32 	[%r1493+1408], %r1486;
	st.shared.u32 	[%r1493+1536], %r1487;
	st.shared.u32 	[%r1493+1664], %r1488;
	st.shared.u32 	[%r1493+1792], %r1489;
	bar.warp.sync 	-1;
	mad.lo.s32 	%r1494, %r1435, 56, %r1493;
	ld.shared.u32 	%r6, [%r1494];
	not.b32 	%r1495, %r6;
	ld.shared.u32 	%r7, [%r1494+4];
	not.b32 	%r1496, %r7;
	ld.shared.u32 	%r8, [%r1494+8];
	not.b32 	%r1497, %r8;
	ld.shared.u32 	%r9, [%r1494+12];
	not.b32 	%r1498, %r9;
	ld.shared.u32 	%r10, [%r1494+16];
	not.b32 	%r1499, %r10;
	ld.shared.u32 	%r11, [%r1494+20];
	not.b32 	%r1500, %r11;
	ld.shared.u32 	%r12, [%r1494+24];
	not.b32 	%r1501, %r12;
	ld.shared.u32 	%r13, [%r1494+28];
	not.b32 	%r1502, %r13;
	ld.shared.u32 	%r14, [%r1494+32];
	not.b32 	%r1503, %r14;
	ld.shared.u32 	%r15, [%r1494+36];
	not.b32 	%r1504, %r15;
	ld.shared.u32 	%r16, [%r1494+40];
	not.b32 	%r1505, %r16;
	ld.shared.u32 	%r17, [%r1494+44];
	not.b32 	%r1506, %r17;
	ld.shared.u32 	%r18, [%r1494+48];
	not.b32 	%r1507, %r18;
	ld.shared.u32 	%r19, [%r1494+52];
	not.b32 	%r1508, %r19;
	ld.shared.u32 	%r20, [%r1494+56];
	not.b32 	%r1509, %r20;
	and.b32  	%r1510, %r1495, 1;
	and.b32  	%r1511, %r1496, 1;
	and.b32  	%r1512, %r1497, 1;
	and.b32  	%r1513, %r1498, 1;
	and.b32  	%r1514, %r1499, 1;
	and.b32  	%r1515, %r1500, 1;
	and.b32  	%r1516, %r1501, 1;
	and.b32  	%r1517, %r1502, 1;
	and.b32  	%r1518, %r1503, 1;
	and.b32  	%r1519, %r1504, 1;
	and.b32  	%r1520, %r1505, 1;
	and.b32  	%r1521, %r1506, 1;
	and.b32  	%r1522, %r1507, 1;
	and.b32  	%r1523, %r1508, 1;
	and.b32  	%r1524, %r1509, 1;
	bar.sync 	0;
	add.s32 	%r21, %r1511, %r1510;
	add.s32 	%r1525, %r1512, %r21;
	add.s32 	%r22, %r1513, %r1525;
	add.s32 	%r23, %r1514, %r22;
	add.s32 	%r24, %r1515, %r23;
	add.s32 	%r25, %r1516, %r24;
	add.s32 	%r26, %r1517, %r25;
	add.s32 	%r27, %r1518, %r26;
	add.s32 	%r28, %r1519, %r27;
	add.s32 	%r1526, %r1520, %r28;
	add.s32 	%r29, %r1521, %r1526;
	add.s32 	%r30, %r1522, %r29;
	add.s32 	%r31, %r1523, %r30;
	add.s32 	%r1440, %r1524, %r31;
	mov.b32 	%r1438, 1;
	mov.b32 	%r1463, 0;
	mov.b32 	%r1465, -1;
	// begin inline asm
	{  .reg .s32 r0;  .reg .pred p;  shfl.sync.up.b32 r0|p, %r1440, %r1438, %r1463, %r1465;  @p add.s32 r0, r0, %r1440;  mov.s32 %r1436, r0;}
	// end inline asm
	mov.b32 	%r1444, 2;
	// begin inline asm
	{  .reg .s32 r0;  .reg .pred p;  shfl.sync.up.b32 r0|p, %r1436, %r1444, %r1463, %r1465;  @p add.s32 r0, r0, %r1436;  mov.s32 %r1442, r0;}
	// end inline asm
	mov.b32 	%r1450, 4;
	// begin inline asm
	{  .reg .s32 r0;  .reg .pred p;  shfl.sync.up.b32 r0|p, %r1442, %r1450, %r1463, %r1465;  @p add.s32 r0, r0, %r1442;  mov.s32 %r1448, r0;}
	// end inline asm
	mov.b32 	%r1456, 8;
	// begin inline asm
	{  .reg .s32 r0;  .reg .pred p;  shfl.sync.up.b32 r0|p, %r1448, %r1456, %r1463, %r1465;  @p add.s32 r0, r0, %r1448;  mov.s32 %r1454, r0;}
	// end inline asm
	mov.b32 	%r1462, 16;
	// begin inline asm
	{  .reg .s32 r0;  .reg .pred p;  shfl.sync.up.b32 r0|p, %r1454, %r1462, %r1463, %r1465;  @p add.s32 r0, r0, %r1454;  mov.s32 %r1460, r0;}
	// end inline asm
	setp.ne.s32 	%p395, %r1435, 31;
	@%p395 bra 	$L__BB11_4;
	shl.b32 	%r1527, %r5, 2;
	add.s32 	%r1529, %r1492, %r1527;
	st.shared.u32 	[%r1529], %r1460;
$L__BB11_4:
	bar.sync 	0;
	ld.shared.v4.u32 	{%r34, %r35, %r36, %r37}, [_ZZN3cub18CUB_300001_SM_10006detail6select23DeviceSelectSweepKernelINS2_10policy_hubIiNS0_8NullTypeEiLb0ELNS0_10SelectImplE0EE10Policy1000EN6thrust24THRUST_300001_SM_1000_NS6detail15normal_iteratorINSA_10device_ptrIiEEEEPS5_SF_PlNS0_13ScanTileStateIiLb1EEE7is_evenS5_iNS2_19streaming_context_tIlLb1EEELS6_0EEEvT0_T1_T2_T3_T4_T5_T6_T7_iT8_NS1_7vsmem_tEE19static_temp_storage];
	add.s32 	%r1530, %r35, %r34;
	setp.eq.s32 	%p396, %r5, 2;
	selp.b32 	%r1531, %r1530, %r34, %p396;
	add.s32 	%r1532, %r1530, %r36;
	setp.eq.s32 	%p397, %r5, 3;
	selp.b32 	%r1533, %r1532, %r1531, %p397;
	add.s32 	%r1534, %r1532, %r37;
	setp.eq.s32 	%p398, %r5, 4;
	selp.b32 	%r1535, %r1534, %r1533, %p398;
	ld.shared.v4.u32 	{%r38, %r39, %r40, %r41}, [_ZZN3cub18CUB_300001_SM_10006detail6select23DeviceSelectSweepKernelINS2_10policy_hubIiNS0_8NullTypeEiLb0ELNS0_10SelectImplE0EE10Policy1000EN6thrust24THRUST_300001_SM_1000_NS6detail15normal_iteratorINSA_10device_ptrIiEEEEPS5_SF_PlNS0_13ScanTileStateIiLb1EEE7is_evenS5_iNS2_19streaming_context_tIlLb1EEELS6_0EEEvT0_T1_T2_T3_T4_T5_T6_T7_iT8_NS1_7vsmem_tEE19static_temp_storage+16];
	add.s32 	%r1536, %r1534, %r38;
	setp.eq.s32 	%p399, %r5, 5;
	selp.b32 	%r1537, %r1536, %r1535, %p399;
	add.s32 	%r1538, %r1536, %r39;
	setp.eq.s32 	%p400, %r5, 6;
	selp.b32 	%r1539, %r1538, %r1537, %p400;
	add.s32 	%r1540, %r1538, %r40;
	setp.eq.s32 	%p401, %r5, 7;
	selp.b32 	%r1541, %r1540, %r1539, %p401;
	add.s32 	%r1542, %r1540, %r41;
	setp.eq.s32 	%p402, %r5, 8;
	selp.b32 	%r1543, %r1542, %r1541, %p402;
	ld.shared.v4.u32 	{%r42, %r43, %r44, %r45}, [_ZZN3cub18CUB_300001_SM_10006detail6select23DeviceSelectSweepKernelINS2_10policy_hubIiNS0_8NullTypeEiLb0ELNS0_10SelectImplE0EE10Policy1000EN6thrust24THRUST_300001_SM_1000_NS6detail15normal_iteratorINSA_10device_ptrIiEEEEPS5_SF_PlNS0_13ScanTileStateIiLb1EEE7is_evenS5_iNS2_19streaming_context_tIlLb1EEELS6_0EEEvT0_T1_T2_T3_T4_T5_T6_T7_iT8_NS1_7vsmem_tEE19static_temp_storage+32];
	add.s32 	%r1544, %r1542, %r42;
	setp.eq.s32 	%p403, %r5, 9;
	selp.b32 	%r1545, %r1544, %r1543, %p403;
	add.s32 	%r1546, %r1544, %r43;
	setp.eq.s32 	%p404, %r5, 10;
	selp.b32 	%r1547, %r1546, %r1545, %p404;
	add.s32 	%r1548, %r1546, %r44;
	setp.eq.s32 	%p405, %r5, 11;
	selp.b32 	%r1549, %r1548, %r1547, %p405;
	add.s32 	%r46, %r1548, %r45;
	setp.lt.u32 	%p406, %r1662, 32;
	selp.b32 	%r1550, 0, %r1549, %p406;
	setp.eq.s32 	%p407, %r1435, 0;
	sub.s32 	%r1551, %r1460, %r1440;
	selp.b32 	%r1552, 0, %r1551, %p407;
	add.s32 	%r47, %r1550, %r1552;
	add.s32 	%r48, %r47, %r1510;
	add.s32 	%r49, %r21, %r47;
	add.s32 	%r50, %r49, %r1512;
	add.s32 	%r51, %r22, %r47;
	add.s32 	%r52, %r23, %r47;
	add.s32 	%r53, %r24, %r47;
	add.s32 	%r54, %r25, %r47;
	add.s32 	%r55, %r26, %r47;
	add.s32 	%r56, %r27, %r47;
	add.s32 	%r57, %r28, %r47;
	add.s32 	%r58, %r57, %r1520;
	add.s32 	%r59, %r29, %r47;
	add.s32 	%r60, %r30, %r47;
	add.s32 	%r61, %r31, %r47;
	setp.ne.s32 	%p408, %r1662, 0;
	@%p408 bra 	$L__BB11_6;
	add.s64 	%rd592, %rd2, 256;
	mov.b32 	%r1559, 101;
	// begin inline asm
	st.relaxed.gpu.v2.u32 [%rd592], {%r1559, %r46};
	// end inline asm
$L__BB11_6:
	and.b32  	%r62, %r6, 1;
	and.b32  	%r63, %r7, 1;
	and.b32  	%r64, %r8, 1;
	and.b32  	%r65, %r19, 1;
	setp.gt.s32 	%p409, %r46, 384;
	@%p409 bra 	$L__BB11_67;
	mov.u64 	%rd593, %rd201;
	ld.param.u8 	%rs1, [%rd593];
	ld.param.u64 	%rd594, [%rd593+24];
	cvta.to.global.u64 	%rd5, %rd594;
	setp.eq.s32 	%p410, %r62, 0;
	@%p410 bra 	$L__BB11_8;
	bra.uni 	$L__BB11_11;
$L__BB11_8:
	setp.ne.s16 	%p411, %rs1, 0;
	mov.b64 	%rd702, 0;
	@%p411 bra 	$L__BB11_10;
	ld.global.u64 	%rd702, [%rd5];
$L__BB11_10:
	cvt.s64.s32 	%rd596, %r47;
	add.s64 	%rd597, %rd702, %rd596;
	shl.b64 	%rd598, %rd597, 2;
	add.s64 	%rd599, %rd4, %rd598;
	st.global.u32 	[%rd599], %r6;
$L__BB11_11:
	setp.ne.s32 	%p412, %r63, 0;
	@%p412 bra 	$L__BB11_15;
	setp.ne.s16 	%p413, %rs1, 0;
	mov.b64 	%rd703, 0;
	@%p413 bra 	$L__BB11_14;
	ld.global.u64 	%rd703, [%rd5];
$L__BB11_14:
	cvt.s64.s32 	%rd601, %r48;
	add.s64 	%rd602, %rd703, %rd601;
	shl.b64 	%rd603, %rd602, 2;
	add.s64 	%rd604, %rd4, %rd603;
	st.global.u32 	[%rd604], %r7;
$L__BB11_15:
	setp.ne.s32 	%p414, %r64, 0;
	@%p414 bra 	$L__BB11_19;
	setp.ne.s16 	%p415, %rs1, 0;
	mov.b64 	%rd704, 0;
	@%p415 bra 	$L__BB11_18;
	ld.global.u64 	%rd704, [%rd5];
$L__BB11_18:
	cvt.s64.s32 	%rd606, %r49;
	add.s64 	%rd607, %rd704, %rd606;
	shl.b64 	%rd608, %rd607, 2;
	add.s64 	%rd609, %rd4, %rd608;
	st.global.u32 	[%rd609], %r8;
$L__BB11_19:
	and.b32  	%r1561, %r9, 1;
	setp.eq.b32 	%p416, %r1561, 1;
	@%p416 bra 	$L__BB11_23;
	setp.ne.s16 	%p417, %rs1, 0;
	mov.b64 	%rd705, 0;
	@%p417 bra 	$L__BB11_22;
	ld.global.u64 	%rd705, [%rd5];
$L__BB11_22:
	cvt.s64.s32 	%rd611, %r50;
	add.s64 	%rd612, %rd705, %rd611;
	shl.b64 	%rd613, %rd612, 2;
	add.s64 	%rd614, %rd4, %rd613;
	st.global.u32 	[%rd614], %r9;
$L__BB11_23:
	and.b32  	%r1562, %r10, 1;
	setp.eq.b32 	%p418, %r1562, 1;
	@%p418 bra 	$L__BB11_27;
	setp.ne.s16 	%p419, %rs1, 0;
	mov.b64 	%rd706, 0;
	@%p419 bra 	$L__BB11_26;
	ld.global.u64 	%rd706, [%rd5];
$L__BB11_26:
	cvt.s64.s32 	%rd616, %r51;
	add.s64 	%rd617, %rd706, %rd616;
	shl.b64 	%rd618, %rd617, 2;
	add.s64 	%rd619, %rd4, %rd618;
	st.global.u32 	[%rd619], %r10;
$L__BB11_27:
	and.b32  	%r1563, %r11, 1;
	setp.eq.b32 	%p420, %r1563, 1;
	@%p420 bra 	$L__BB11_31;
	setp.ne.s16 	%p421, %rs1, 0;
	mov.b64 	%rd707, 0;
	@%p421 bra 	$L__BB11_30;
	ld.global.u64 	%rd707, [%rd5];
$L__BB11_30:
	cvt.s64.s32 	%rd621, %r52;
	add.s64 	%rd622, %rd707, %rd621;
	shl.b64 	%rd623, %rd622, 2;
	add.s64 	%rd624, %rd4, %rd623;
	st.global.u32 	[%rd624], %r11;
$L__BB11_31:
	and.b32  	%r1564, %r12, 1;
	setp.eq.b32 	%p422, %r1564, 1;
	@%p422 bra 	$L__BB11_35;
	setp.ne.s16 	%p423, %rs1, 0;
	mov.b64 	%rd708, 0;
	@%p423 bra 	$L__BB11_34;
	ld.global.u64 	%rd708, [%rd5];
$L__BB11_34:
	cvt.s64.s32 	%rd626, %r53;
	add.s64 	%rd627, %rd708, %rd626;
	shl.b64 	%rd628, %rd627, 2;
	add.s64 	%rd629, %rd4, %rd628;
	st.global.u32 	[%rd629], %r12;
$L__BB11_35:
	and.b32  	%r1565, %r13, 1;
	setp.eq.b32 	%p424, %r1565, 1;
	@%p424 bra 	$L__BB11_39;
	setp.ne.s16 	%p425, %rs1, 0;
	mov.b64 	%rd709, 0;
	@%p425 bra 	$L__BB11_38;
	ld.global.u64 	%rd709, [%rd5];
$L__BB11_38:
	cvt.s64.s32 	%rd631, %r54;
	add.s64 	%rd632, %rd709, %rd631;
	shl.b64 	%rd633, %rd632, 2;
	add.s64 	%rd634, %rd4, %rd633;
	st.global.u32 	[%rd634], %r13;
$L__BB11_39:
	and.b32  	%r1566, %r14, 1;
	setp.eq.b32 	%p426, %r1566, 1;
	@%p426 bra 	$L__BB11_43;
	setp.ne.s16 	%p427, %rs1, 0;
	mov.b64 	%rd710, 0;
	@%p427 bra 	$L__BB11_42;
	ld.global.u64 	%rd710, [%rd5];
$L__BB11_42:
	cvt.s64.s32 	%rd636, %r55;
	add.s64 	%rd637, %rd710, %rd636;
	shl.b64 	%rd638, %rd637, 2;
	add.s64 	%rd639, %rd4, %rd638;
	st.global.u32 	[%rd639], %r14;
$L__BB11_43:
	and.b32  	%r1567, %r15, 1;
	setp.eq.b32 	%p428, %r1567, 1;
	@%p428 bra 	$L__BB11_47;
	setp.ne.s16 	%p429, %rs1, 0;
	mov.b64 	%rd711, 0;
	@%p429 bra 	$L__BB11_46;
	ld.global.u64 	%rd711, [%rd5];
$L__BB11_46:
	cvt.s64.s32 	%rd641, %r56;
	add.s64 	%rd642, %rd711, %rd641;
	shl.b64 	%rd643, %rd642, 2;
	add.s64 	%rd644, %rd4, %rd643;
	st.global.u32 	[%rd644], %r15;
$L__BB11_47:
	and.b32  	%r1568, %r16, 1;
	setp.eq.b32 	%p430, %r1568, 1;
	@%p430 bra 	$L__BB11_51;
	setp.ne.s16 	%p431, %rs1, 0;
	mov.b64 	%rd712, 0;
	@%p431 bra 	$L__BB11_50;
	ld.global.u64 	%rd712, [%rd5];
$L__BB11_50:
	cvt.s64.s32 	%rd646, %r57;
	add.s64 	%rd647, %rd712, %rd646;
	shl.b64 	%rd648, %rd647, 2;
	add.s64 	%rd649, %rd4, %rd648;
	st.global.u32 	[%rd649], %r16;
$L__BB11_51:
	and.b32  	%r1569, %r17, 1;
	setp.eq.b32 	%p432, %r1569, 1;
	@%p432 bra 	$L__BB11_55;
	setp.ne.s16 	%p433, %rs1, 0;
	mov.b64 	%rd713, 0;
	@%p433 bra 	$L__BB11_54;
	ld.global.u64 	%rd713, [%rd5];
$L__BB11_54:
	cvt.s64.s32 	%rd651, %r58;
	add.s64 	%rd652, %rd713, %rd651;
	shl.b64 	%rd653, %rd652, 2;
	add.s64 	%rd654, %rd4, %rd653;
	st.global.u32 	[%rd654], %r17;
$L__BB11_55:
	and.b32  	%r1570, %r18, 1;
	setp.eq.b32 	%p434, %r1570, 1;
	@%p434 bra 	$L__BB11_59;
	setp.ne.s16 	%p435, %rs1, 0;
	mov.b64 	%rd714, 0;
	@%p435 bra 	$L__BB11_58;
	ld.global.u64 	%rd714, [%rd5];
$L__BB11_58:
	cvt.s64.s32 	%rd656, %r59;
	add.s64 	%rd657, %rd714, %rd656;
	shl.b64 	%rd658, %rd657, 2;
	add.s64 	%rd659, %rd4, %rd658;
	st.global.u32 	[%rd659], %r18;
$L__BB11_59:
	setp.ne.s32 	%p436, %r65, 0;
	@%p436 bra 	$L__BB11_63;
	setp.ne.s16 	%p437, %rs1, 0;
	mov.b64 	%rd715, 0;
	@%p437 bra 	$L__BB11_62;
	ld.global.u64 	%rd715, [%rd5];
$L__BB11_62:
	cvt.s64.s32 	%rd661, %r60;
	add.s64 	%rd662, %rd715, %rd661;
	shl.b64 	%rd663, %rd662, 2;
	add.s64 	%rd664, %rd4, %rd663;
	st.global.u32 	[%rd664], %r19;
$L__BB11_63:
	and.b32  	%r1571, %r20, 1;
	setp.eq.b32 	%p438, %r1571, 1;
	@%p438 bra 	$L__BB11_545;
	setp.ne.s16 	%p439, %rs1, 0;
	mov.b64 	%rd716, 0;
	@%p439 bra 	$L__BB11_66;
	ld.global.u64 	%rd716, [%rd5];
$L__BB11_66:
	cvt.s64.s32 	%rd666, %r61;
	add.s64 	%rd667, %rd716, %rd666;
	shl.b64 	%rd668, %rd667, 2;
	add.s64 	%rd669, %rd4, %rd668;
	st.global.u32 	[%rd669], %r20;
	bra.uni 	$L__BB11_545;
$L__BB11_67:
	bar.sync 	0;
	setp.ne.s32 	%p440, %r62, 0;
	@%p440 bra 	$L__BB11_69;
	shl.b32 	%r1572, %r47, 2;
	add.s32 	%r1574, %r1492, %r1572;
	st.shared.u32 	[%r1574], %r6;
$L__BB11_69:
	setp.ne.s32 	%p441, %r63, 0;
	@%p441 bra 	$L__BB11_71;
	shl.b32 	%r1575, %r48, 2;
	add.s32 	%r1577, %r1492, %r1575;
	st.shared.u32 	[%r1577], %r7;
$L__BB11_71:
	setp.ne.s32 	%p442, %r64, 0;
	@%p442 bra 	$L__BB11_73;
	shl.b32 	%r1578, %r49, 2;
	add.s32 	%r1580, %r1492, %r1578;
	st.shared.u32 	[%r1580], %r8;
$L__BB11_73:
	and.b32  	%r1581, %r9, 1;
	setp.eq.b32 	%p443, %r1581, 1;
	@%p443 bra 	$L__BB11_75;
	shl.b32 	%r1582, %r50, 2;
	add.s32 	%r1584, %r1492, %r1582;
	st.shared.u32 	[%r1584], %r9;
$L__BB11_75:
	and.b32  	%r1585, %r10, 1;
	setp.eq.b32 	%p444, %r1585, 1;
	@%p444 bra 	$L__BB11_77;
	shl.b32 	%r1586, %r51, 2;
	add.s32 	%r1588, %r1492, %r1586;
	st.shared.u32 	[%r1588], %r10;
$L__BB11_77:
	and.b32  	%r1589, %r11, 1;
	setp.eq.b32 	%p445, %r1589, 1;
	@%p445 bra 	$L__BB11_79;
	shl.b32 	%r1590, %r52, 2;
	add.s32 	%r1592, %r1492, %r1590;
	st.shared.u32 	[%r1592], %r11;
$L__BB11_79:
	and.b32  	%r1593, %r12, 1;
	setp.eq.b32 	%p446, %r1593, 1;
	@%p446 bra 	$L__BB11_81;
	shl.b32 	%r1594, %r53, 2;
	add.s32 	%r1596, %r1492, %r1594;
	st.shared.u32 	[%r1596], %r12;
$L__BB11_81:
	and.b32  	%r1597, %r13, 1;
	setp.eq.b32 	%p447, %r1597, 1;
	@%p447 bra 	$L__BB11_83;
	shl.b32 	%r1598, %r54, 2;
	add.s32 	%r1600, %r1492, %r1598;
	st.shared.u32 	[%r1600], %r13;
$L__BB11_83:
	and.b32  	%r1601, %r14, 1;
	setp.eq.b32 	%p448, %r1601, 1;
	@%p448 bra 	$L__BB11_85;
	shl.b32 	%r1602, %r55, 2;
	add.s32 	%r1604, %r1492, %r1602;
	st.shared.u32 	[%r1604], %r14;
$L__BB11_85:
	and.b32  	%r1605, %r15, 1;
	setp.eq.b32 	%p449, %r1605, 1;
	@%p449 bra 	$L__BB11_87;
	shl.b32 	%r1606, %r56, 2;
	add.s32 	%r1608, %r1492, %r1606;
	st.shared.u32 	[%r1608], %r15;
$L__BB11_87:
	and.b32  	%r1609, %r16, 1;
	setp.eq.b32 	%p450, %r1609, 1;
	@%p450 bra 	$L__BB11_89;
	shl.b32 	%r1610, %r57, 2;
	add.s32 	%r1612, %r1492, %r1610;
	st.shared.u32 	[%r1612], %r16;
$L__BB11_89:
	and.b32  	%r1613, %r17, 1;
	setp.eq.b32 	%p451, %r1613, 1;
	@%p451 bra 	$L__BB11_91;
	shl.b32 	%r1614, %r58, 2;
	add.s32 	%r1616, %r1492, %r1614;
	st.shared.u32 	[%r1616], %r17;
$L__BB11_91:
	and.b32  	%r1617, %r18, 1;
	setp.eq.b32 	%p452, %r1617, 1;
	@%p452 bra 	$L__BB11_93;
	shl.b32 	%r1618, %r59, 2;
	add.s32 	%r1620, %r1492, %r1618;
	st.shared.u32 	[%r1620], %r18;
$L__BB11_93:
	setp.ne.s32 	%p453, %r65, 0;
	@%p453 bra 	$L__BB11_95;
	shl.b32 	%r1621, %r60, 2;
	add.s32 	%r1623, %r1492, %r1621;
	st.shared.u32 	[%r1623], %r19;
$L__BB11_95:
	and.b32  	%r1624, %r20, 1;
	setp.eq.b32 	%p454, %r1624, 1;
	@%p454 bra 	$L__BB11_97;
	shl.b32 	%r1625, %r61, 2;
	add.s32 	%r1627, %r1492, %r1625;
	st.shared.u32 	[%r1627], %r20;
$L__BB11_97:
	bar.sync 	0;
	setp.ge.u32 	%p455, %r1662, %r46;
	@%p455 bra 	$L__BB11_545;
	mov.u64 	%rd670, %rd201;
	ld.param.u8 	%rs2, [%rd670];
	ld.param.u64 	%rd671, [%rd670+24];
	cvta.to.global.u64 	%rd6, %rd671;
	add.s32 	%r1628, %r35, %r36;
	add.s32 	%r1629, %r1628, %r37;
	add.s32 	%r1630, %r1629, %r38;
	add.s32 	%r1631, %r1630, %r39;
	add.s32 	%r1632, %r1631, %r40;
	add.s32 	%r1633, %r1632, %r41;
	add.s32 	%r1634, %r1633, %r42;
	add.s32 	%r1635, %r1634, %r43;
	add.s32 	%r1636, %r1635, %r44;
	add.s32 	%r1637, %r1636, %r45;
	add.s32 	%r1638, %r1637, %r34;
	not.b32 	%r1639, %r1662;
	add.s32 	%r66, %r1638, %r1639;
	mul.hi.u32 	%r1640, %r66, -1431655765;
	shr.u32 	%r1641, %r1640, 8;
	add.s32 	%r67, %r1641, 1;
	and.b32  	%r1642, %r1641, 3;
	setp.eq.s32 	%p456, %r1642, 3;
	@%p456 bra 	$L__BB11_103;
	cvt.u64.u32 	%rd695, %r1662;
	shl.b32 	%r1643, %r1662, 2;
	add.s32 	%r1661, %r1492, %r1643;
	and.b32  	%r1645, %r67, 3;
	neg.s32 	%r1660, %r1645;
$L__BB11_100:
	.pragma "nounroll";
	setp.ne.s16 	%p457, %rs2, 0;
	mov.b64 	%rd696, 0;
	@%p457 bra 	$L__BB11_102;
	ld.global.u64 	%rd696, [%rd6];
$L__BB11_102:
	add.s64 	%rd673, %rd696, %rd695;
	shl.b64 	%rd674, %rd673, 2;
	add.s64 	%rd675, %rd4, %rd674;
	ld.shared.u32 	%r1646, [%r1661];
	st.global.u32 	[%rd675], %r1646;
	add.s64 	%rd695, %rd695, 384;
	cvt.u32.u64 	%r1662, %rd695;
	add.s32 	%r1661, %r1661, 1536;
	add.s32 	%r1660, %r1660, 1;
	setp.ne.s32 	%p458, %r1660, 0;
	@%p458 bra 	$L__BB11_100;
$L__BB11_103:
	setp.lt.u32 	%p459, %r66, 1152;
	@%p459 bra 	$L__BB11_545;
	mul.wide.u32 	%rd677, %r1662, 4;
	add.s64 	%rd12, %rd4, %rd677;
	shl.b32 	%r1647, %r1662, 2;
	add.s32 	%r1649, %r1647, %r1492;
	add.s32 	%r1663, %r1649, 3072;
	mov.b64 	%rd697, 0;
$L__BB11_105:
	setp.ne.s16 	%p460, %rs2, 0;
	mov.b64 	%rd698, 0;
	@%p460 bra 	$L__BB11_107;
	ld.global.u64 	%rd698, [%rd6];
$L__BB11_107:
	setp.ne.s16 	%p461, %rs2, 0;
	shl.b64 	%rd680, %rd698, 2;
	add.s64 	%rd681, %rd697, %rd680;
	add.s64 	%rd682, %rd12, %rd681;
	ld.shared.u32 	%r1650, [%r1663+-3072];
	st.global.u32 	[%rd682], %r1650;
	mov.b64 	%rd699, 0;
	@%p461 bra 	$L__BB11_109;
	ld.global.u64 	%rd699, [%rd6];
$L__BB11_109:
	setp.ne.s16 	%p462, %rs2, 0;
	shl.b64 	%rd684, %rd699, 2;
	add.s64 	%rd685, %rd697, %rd684;
	add.s64 	%rd686, %rd12, %rd685;
	ld.shared.u32 	%r1651, [%r1663+-1536];
	st.global.u32 	[%rd686+1536], %r1651;
	mov.b64 	%rd700, 0;
	@%p462 bra 	$L__BB11_111;
	ld.global.u64 	%rd700, [%rd6];
$L__BB11_111:
	setp.ne.s16 	%p463, %rs2, 0;
	shl.b64 	%rd688, %rd700, 2;
	add.s64 	%rd689, %rd697, %rd688;
	add.s64 	%rd690, %rd12, %rd689;
	ld.shared.u32 	%r1652, [%r1663];
	st.global.u32 	[%rd690+3072], %r1652;
	mov.b64 	%rd701, 0;
	@%p463 bra 	$L__BB11_113;
	ld.global.u64 	%rd701, [%rd6];
$L__BB11_113:
	shl.b64 	%rd691, %rd701, 2;
	add.s64 	%rd692, %rd697, %rd691;
	add.s64 	%rd693, %rd12, %rd692;
	ld.shared.u32 	%r1653, [%r1663+1536];
	st.global.u32 	[%rd693+4608], %r1653;
	add.s32 	%r1662, %r1662, 1536;
	add.s64 	%rd697, %rd697, 6144;
	add.s32 	%r1663, %r1663, 6144;
	setp.lt.s32 	%p464, %r1662, %r46;
	@%p464 bra 	$L__BB11_105;
	bra.uni 	$L__BB11_545;
$L__BB11_114:
	mov.u64 	%rd463, %rd201;
	ld.param.u8 	%rs56, [%rd463];
	setp.eq.s16 	%p296, %rs56, 0;
	ld.param.u64 	%rd464, [%rd463+16];
	selp.b64 	%rd465, %rd464, 0, %p296;
	mad.lo.s32 	%r1674, %r459, %r460, %r461;
	mul.lo.s32 	%r1133, %r1674, 5760;
	cvt.s64.s32 	%rd466, %r1133;
	add.s64 	%rd467, %rd465, %rd466;
	mov.u32 	%r1682, %tid.x;
	and.b32  	%r1134, %r1682, 31;
	and.b32  	%r1135, %r1682, 992;
	mul.lo.s32 	%r1136, %r1135, 15;
	or.b32  	%r1137, %r1136, %r1134;
	cvt.u64.u32 	%rd468, %r1137;
	add.s64 	%rd469, %rd467, %rd468;
	shl.b64 	%rd470, %rd469, 2;
	add.s64 	%rd471, %rd3, %rd470;
	ld.global.u32 	%r1138, [%rd471];
	ld.global.u32 	%r1139, [%rd471+128];
	ld.global.u32 	%r1140, [%rd471+256];
	ld.global.u32 	%r1141, [%rd471+384];
	ld.global.u32 	%r1142, [%rd471+512];
	ld.global.u32 	%r1143, [%rd471+640];
	ld.global.u32 	%r1144, [%rd471+768];
	ld.global.u32 	%r1145, [%rd471+896];
	ld.global.u32 	%r1146, [%rd471+1024];
	ld.global.u32 	%r1147, [%rd471+1152];
	ld.global.u32 	%r1148, [%rd471+1280];
	ld.global.u32 	%r1149, [%rd471+1408];
	ld.global.u32 	%r1150, [%rd471+1536];
	ld.global.u32 	%r1151, [%rd471+1664];
	ld.global.u32 	%r1152, [%rd471+1792];
	// begin inline asm
	mov.u32 %r1099, %laneid;
	// end inline asm
	shr.u32 	%r84, %r1682, 5;
	mad.lo.s32 	%r1153, %r84, 480, %r1099;
	shl.b32 	%r1154, %r1153, 2;
	mov.u32 	%r1155, _ZZN3cub18CUB_300001_SM_10006detail6select23DeviceSelectSweepKernelINS2_10policy_hubIiNS0_8NullTypeEiLb0ELNS0_10SelectImplE0EE10Policy1000EN6thrust24THRUST_300001_SM_1000_NS6detail15normal_iteratorINSA_10device_ptrIiEEEEPS5_SF_PlNS0_13ScanTileStateIiLb1EEE7is_evenS5_iNS2_19streaming_context_tIlLb1EEELS6_0EEEvT0_T1_T2_T3_T4_T5_T6_T7_iT8_NS1_7vsmem_tEE19static_temp_storage;
	add.s32 	%r1156, %r1155, %r1154;
	st.shared.u32 	[%r1156], %r1138;
	st.shared.u32 	[%r1156+128], %r1139;
	st.shared.u32 	[%r1156+256], %r1140;
	st.shared.u32 	[%r1156+384], %r1141;
	st.shared.u32 	[%r1156+512], %r1142;
	st.shared.u32 	[%r1156+640], %r1143;
	st.shared.u32 	[%r1156+768], %r1144;
	st.shared.u32 	[%r1156+896], %r1145;
	st.shared.u32 	[%r1156+1024], %r1146;
	st.shared.u32 	[%r1156+1152], %r1147;
	st.shared.u32 	[%r1156+1280], %r1148;
	st.shared.u32 	[%r1156+1408], %r1149;
	st.shared.u32 	[%r1156+1536], %r1150;
	st.shared.u32 	[%r1156+1664], %r1151;
	st.shared.u32 	[%r1156+1792], %r1152;
	bar.warp.sync 	-1;
	mad.lo.s32 	%r1157, %r1099, 56, %r1156;
	ld.shared.u32 	%r85, [%r1157];
	ld.shared.u32 	%r86, [%r1157+4];
	ld.shared.u32 	%r87, [%r1157+8];
	ld.shared.u32 	%r88, [%r1157+12];
	ld.shared.u32 	%r89, [%r1157+16];
	ld.shared.u32 	%r90, [%r1157+20];
	ld.shared.u32 	%r91, [%r1157+24];
	ld.shared.u32 	%r92, [%r1157+28];
	ld.shared.u32 	%r93, [%r1157+32];
	not.b32 	%r1158, %r93;
	ld.shared.u32 	%r94, [%r1157+36];
	ld.shared.u32 	%r95, [%r1157+40];
	not.b32 	%r1159, %r95;
	ld.shared.u32 	%r96, [%r1157+44];
	not.b32 	%r1160, %r96;
	ld.shared.u32 	%r97, [%r1157+48];
	not.b32 	%r1161, %r97;
	ld.shared.u32 	%r98, [%r1157+52];
	not.b32 	%r1162, %r98;
	ld.shared.u32 	%r99, [%r1157+56];
	not.b32 	%r1163, %r99;
	and.b32  	%r100, %r85, 1;
	xor.b32  	%r1164, %r100, 1;
	and.b32  	%r101, %r86, 1;
	xor.b32  	%r1165, %r101, 1;
	and.b32  	%r102, %r87, 1;
	xor.b32  	%r1166, %r102, 1;
	and.b32  	%r103, %r88, 1;
	xor.b32  	%r1167, %r103, 1;
	and.b32  	%r104, %r89, 1;
	xor.b32  	%r1168, %r104, 1;
	and.b32  	%r105, %r90, 1;
	xor.b32  	%r1169, %r105, 1;
	and.b32  	%r106, %r91, 1;
	xor.b32  	%r1170, %r106, 1;
	and.b32  	%r107, %r92, 1;
	xor.b32  	%r1171, %r107, 1;
	and.b32  	%r1172, %r1158, 1;
	and.b32  	%r108, %r94, 1;
	xor.b32  	%r1173, %r108, 1;
	and.b32  	%r1174, %r1159, 1;
	and.b32  	%r1175, %r1160, 1;
	and.b32  	%r1176, %r1161, 1;
	and.b32  	%r1177, %r1162, 1;
	and.b32  	%r1178, %r1163, 1;
	bar.sync 	0;
	add.s32 	%r1179, %r1165, %r1164;
	add.s32 	%r1180, %r1166, %r1179;
	add.s32 	%r1181, %r1167, %r1180;
	add.s32 	%r1182, %r1168, %r1181;
	add.s32 	%r1183, %r1169, %r1182;
	add.s32 	%r1184, %r1170, %r1183;
	add.s32 	%r1185, %r1171, %r1184;
	add.s32 	%r1186, %r1172, %r1185;
	add.s32 	%r1187, %r1173, %r1186;
	add.s32 	%r1188, %r1174, %r1187;
	add.s32 	%r1189, %r1175, %r1188;
	add.s32 	%r1190, %r1176, %r1189;
	add.s32 	%r1191, %r1177, %r1190;
	add.s32 	%r1104, %r1178, %r1191;
	mov.b32 	%r1102, 1;
	mov.b32 	%r1127, 0;
	mov.b32 	%r1129, -1;
	// begin inline asm
	{  .reg .s32 r0;  .reg .pred p;  shfl.sync.up.b32 r0|p, %r1104, %r1102, %r1127, %r1129;  @p add.s32 r0, r0, %r1104;  mov.s32 %r1100, r0;}
	// end inline asm
	mov.b32 	%r1108, 2;
	// begin inline asm
	{  .reg .s32 r0;  .reg .pred p;  shfl.sync.up.b32 r0|p, %r1100, %r1108, %r1127, %r1129;  @p add.s32 r0, r0, %r1100;  mov.s32 %r1106, r0;}
	// end inline asm
	mov.b32 	%r1114, 4;
	// begin inline asm
	{  .reg .s32 r0;  .reg .pred p;  shfl.sync.up.b32 r0|p, %r1106, %r1114, %r1127, %r1129;  @p add.s32 r0, r0, %r1106;  mov.s32 %r1112, r0;}
	// end inline asm
	mov.b32 	%r1120, 8;
	// begin inline asm
	{  .reg .s32 r0;  .reg .pred p;  shfl.sync.up.b32 r0|p, %r1112, %r1120, %r1127, %r1129;  @p add.s32 r0, r0, %r1112;  mov.s32 %r1118, r0;}
	// end inline asm
	mov.b32 	%r1126, 16;
	// begin inline asm
	{  .reg .s32 r0;  .reg .pred p;  shfl.sync.up.b32 r0|p, %r1118, %r1126, %r1127, %r1129;  @p add.s32 r0, r0, %r1118;  mov.s32 %r1124, r0;}
	// end inline asm
	setp.ne.s32 	%p297, %r1099, 31;
	@%p297 bra 	$L__BB11_116;
	shl.b32 	%r1192, %r84, 2;
	add.s32 	%r1194, %r1155, %r1192;
	st.shared.u32 	[%r1194], %r1124;
$L__BB11_116:
	sub.s32 	%r1195, %r1124, %r1104;
	bar.sync 	0;
	ld.shared.v4.u32 	{%r1196, %r1197, %r1198, %r1199}, [_ZZN3cub18CUB_300001_SM_10006detail6select23DeviceSelectSweepKernelINS2_10policy_hubIiNS0_8NullTypeEiLb0ELNS0_10SelectImplE0EE10Policy1000EN6thrust24THRUST_300001_SM_1000_NS6detail15normal_iteratorINSA_10device_ptrIiEEEEPS5_SF_PlNS0_13ScanTileStateIiLb1EEE7is_evenS5_iNS2_19streaming_context_tIlLb1EEELS6_0EEEvT0_T1_T2_T3_T4_T5_T6_T7_iT8_NS1_7vsmem_tEE19static_temp_storage];
	add.s32 	%r1200, %r1197, %r1196;
	setp.eq.s32 	%p298, %r84, 2;
	selp.b32 	%r1201, %r1200, %r1196, %p298;
	add.s32 	%r1202, %r1200, %r1198;
	setp.eq.s32 	%p299, %r84, 3;
	selp.b32 	%r1203, %r1202, %r1201, %p299;
	add.s32 	%r1204, %r1202, %r1199;
	setp.eq.s32 	%p300, %r84, 4;
	selp.b32 	%r1205, %r1204, %r1203, %p300;
	ld.shared.v4.u32 	{%r1206, %r1207, %r1208, %r1209}, [_ZZN3cub18CUB_300001_SM_10006detail6select23DeviceSelectSweepKernelINS2_10policy_hubIiNS0_8NullTypeEiLb0ELNS0_10SelectImplE0EE10Policy1000EN6thrust24THRUST_300001_SM_1000_NS6detail15normal_iteratorINSA_10device_ptrIiEEEEPS5_SF_PlNS0_13ScanTileStateIiLb1EEE7is_evenS5_iNS2_19streaming_context_tIlLb1EEELS6_0EEEvT0_T1_T2_T3_T4_T5_T6_T7_iT8_NS1_7vsmem_tEE19static_temp_storage+16];
	add.s32 	%r1210, %r1204, %r1206;
	setp.eq.s32 	%p301, %r84, 5;
	selp.b32 	%r1211, %r1210, %r1205, %p301;
	add.s32 	%r1212, %r1210, %r1207;
	setp.eq.s32 	%p302, %r84, 6;
	selp.b32 	%r1213, %r1212, %r1211, %p302;
	add.s32 	%r1214, %r1212, %r1208;
	setp.eq.s32 	%p303, %r84, 7;
	selp.b32 	%r1215, %r1214, %r1213, %p303;
	add.s32 	%r1216, %r1214, %r1209;
	setp.eq.s32 	%p304, %r84, 8;
	selp.b32 	%r1217, %r1216, %r1215, %p304;
	ld.shared.v4.u32 	{%r1218, %r1219, %r1220, %r1221}, [_ZZN3cub18CUB_300001_SM_10006detail6select23DeviceSelectSweepKernelINS2_10policy_hubIiNS0_8NullTypeEiLb0ELNS0_10SelectImplE0EE10Policy1000EN6thrust24THRUST_300001_SM_1000_NS6detail15normal_iteratorINSA_10device_ptrIiEEEEPS5_SF_PlNS0_13ScanTileStateIiLb1EEE7is_evenS5_iNS2_19streaming_context_tIlLb1EEELS6_0EEEvT0_T1_T2_T3_T4_T5_T6_T7_iT8_NS1_7vsmem_tEE19static_temp_storage+32];
	add.s32 	%r1222, %r1216, %r1218;
	setp.eq.s32 	%p305, %r84, 9;
	selp.b32 	%r1223, %r1222, %r1217, %p305;
	add.s32 	%r1224, %r1222, %r1219;
	setp.eq.s32 	%p306, %r84, 10;
	selp.b32 	%r1225, %r1224, %r1223, %p306;
	add.s32 	%r1226, %r1224, %r1220;
	setp.eq.s32 	%p307, %r84, 11;
	selp.b32 	%r1227, %r1226, %r1225, %p307;
	add.s32 	%r111, %r1226, %r1221;
	setp.gt.u32 	%p308, %r1682, 31;
	setp.lt.u32 	%p309, %r1682, 32;
	setp.eq.s32 	%p310, %r1099, 0;
	selp.b32 	%r1228, 0, %r1195, %p310;
	add.s32 	%r1678, %r1227, %r1228;
	selp.b32 	%r113, %r1195, %r1678, %p309;
	@%p308 bra 	$L__BB11_132;
	setp.ne.s32 	%p311, %r1682, 0;
	mul.wide.s32 	%rd472, %r1674, 8;
	add.s64 	%rd53, %rd2, %rd472;
	@%p311 bra 	$L__BB11_119;
	st.shared.u32 	[_ZZN3cub18CUB_300001_SM_10006detail6select23DeviceSelectSweepKernelINS2_10policy_hubIiNS0_8NullTypeEiLb0ELNS0_10SelectImplE0EE10Policy1000EN6thrust24THRUST_300001_SM_1000_NS6detail15normal_iteratorINSA_10device_ptrIiEEEEPS5_SF_PlNS0_13ScanTileStateIiLb1EEE7is_evenS5_iNS2_19streaming_context_tIlLb1EEELS6_0EEEvT0_T1_T2_T3_T4_T5_T6_T7_iT8_NS1_7vsmem_tEE19static_temp_storage+76], %r111;
	add.s64 	%rd473, %rd53, 256;
	mov.b32 	%r1229, 100;
	// begin inline asm
	st.relaxed.gpu.v2.u32 [%rd473], {%r1229, %r111};
	// end inline asm
$L__BB11_119:
	not.b32 	%r1235, %r1682;
	add.s32 	%r1673, %r1674, %r1235;
	mov.b32 	%r1231, 585;
	// begin inline asm
	nanosleep.u32 %r1231;
	// end inline asm
	mul.wide.s32 	%rd475, %r1673, 8;
	add.s64 	%rd476, %rd2, %rd475;
	add.s64 	%rd474, %rd476, 256;
	// begin inline asm
	ld.relaxed.gpu.v2.u32 {%r1675, %r1667}, [%rd474];
	// end inline asm
	mov.b32 	%r1668, 754;
$L__BB11_120:
	setp.eq.s32 	%p312, %r1675, 99;
	mov.b32 	%r1236, -1;
	vote.sync.any.pred 	%p313, %p312, %r1236;
	not.pred 	%p314, %p313;
	@%p314 bra 	$L__BB11_122;
	shr.u32 	%r123, %r1668, 1;
	mul.lo.s32 	%r1431, %r1674, 16807;
	and.b32  	%r1674, %r1431, 2147483647;
	sub.s32 	%r1432, %r1668, %r123;
	add.s32 	%r1433, %r1432, 1;
	rem.u32 	%r1434, %r1674, %r1433;
	add.s32 	%r1428, %r1434, %r123;
	// begin inline asm
	nanosleep.u32 %r1428;
	// end inline asm
	// begin inline asm
	ld.relaxed.gpu.v2.u32 {%r1675, %r1667}, [%rd474];
	// end inline asm
	mov.u32 	%r1668, %r123;
	bra.uni 	$L__BB11_120;
$L__BB11_122:
	setp.eq.s32 	%p315, %r1675, 101;
	mov.b32 	%r1263, -1;
	vote.sync.ballot.b32 	%r1265, %p315, %r1263;
	// begin inline asm
	mov.u32 %r1238, %lanemask_ge;
	// end inline asm
	and.b32  	%r1266, %r1265, %r1238;
	or.b32  	%r1267, %r1266, -2147483648;
	add.s32 	%r1268, %r1267, -1;
	not.b32 	%r1269, %r1267;
	and.b32  	%r1270, %r1269, %r1268;
	popc.b32 	%r1242, %r1270;
	mov.b32 	%r1241, 1;
	// begin inline asm
	shfl.sync.down.b32 %r1239, %r1667, %r1241, %r1242, %r1263;
	// end inline asm
	setp.lt.s32 	%p317, %r1099, %r1242;
	selp.b32 	%r1271, %r1239, 0, %p317;
	add.s32 	%r1245, %r1271, %r1667;
	mov.b32 	%r1246, 2;
	// begin inline asm
	shfl.sync.down.b32 %r1244, %r1245, %r1246, %r1242, %r1263;
	// end inline asm
	add.s32 	%r128, %r1099, 2;
	setp.gt.s32 	%p318, %r128, %r1242;
	selp.b32 	%r1272, 0, %r1244, %p318;
	add.s32 	%r1250, %r1245, %r1272;
	mov.b32 	%r1251, 4;
	// begin inline asm
	shfl.sync.down.b32 %r1249, %r1250, %r1251, %r1242, %r1263;
	// end inline asm
	add.s32 	%r129, %r1099, 4;
	setp.gt.s32 	%p319, %r129, %r1242;
	selp.b32 	%r1273, 0, %r1249, %p319;
	add.s32 	%r1255, %r1250, %r1273;
	mov.b32 	%r1256, 8;
	// begin inline asm
	shfl.sync.down.b32 %r1254, %r1255, %r1256, %r1242, %r1263;
	// end inline asm
	add.s32 	%r130, %r1099, 8;
	setp.gt.s32 	%p320, %r130, %r1242;
	selp.b32 	%r1274, 0, %r1254, %p320;
	add.s32 	%r1260, %r1255, %r1274;
	mov.b32 	%r1261, 16;
	// begin inline asm
	shfl.sync.down.b32 %r1259, %r1260, %r1261, %r1242, %r1263;
	// end inline asm
	add.s32 	%r131, %r1099, 16;
	setp.gt.s32 	%p321, %r131, %r1242;
	selp.b32 	%r1275, 0, %r1259, %p321;
	add.s32 	%r1671, %r1260, %r1275;
	add.s64 	%rd55, %rd2, 256;
	mov.b32 	%r1669, 754;
$L__BB11_123:
	setp.ne.s32 	%p322, %r1675, 101;
	mov.b32 	%r1276, -1;
	vote.sync.all.pred 	%p323, %p322, %r1276;
	not.pred 	%p324, %p323;
	@%p324 bra 	$L__BB11_128;
	shr.u32 	%r1669, %r1669, 1;
	mul.wide.s32 	%rd579, %r1673, 8;
	add.s64 	%rd580, %rd55, %rd579;
	add.s64 	%rd578, %rd580, -256;
	// begin inline asm
	ld.relaxed.gpu.v2.u32 {%r1675, %r1676}, [%rd578];
	// end inline asm
	mov.u32 	%r1677, %r1669;
$L__BB11_125:
	setp.eq.s32 	%p384, %r1675, 99;
	mov.b32 	%r1382, -1;
	vote.sync.any.pred 	%p385, %p384, %r1382;
	not.pred 	%p386, %p385;
	@%p386 bra 	$L__BB11_127;
	shr.u32 	%r147, %r1677, 1;
	mul.lo.s32 	%r1424, %r1674, 16807;
	and.b32  	%r1674, %r1424, 2147483647;
	sub.s32 	%r1425, %r1677, %r147;
	add.s32 	%r1426, %r1425, 1;
	rem.u32 	%r1427, %r1674, %r1426;
	add.s32 	%r1421, %r1427, %r147;
	// begin inline asm
	nanosleep.u32 %r1421;
	// end inline asm
	// begin inline asm
	ld.relaxed.gpu.v2.u32 {%r1675, %r1676}, [%rd578];
	// end inline asm
	mov.u32 	%r1677, %r147;
	bra.uni 	$L__BB11_125;
$L__BB11_127:
	setp.eq.s32 	%p387, %r1675, 101;
	mov.b32 	%r1408, -1;
	vote.sync.ballot.b32 	%r1409, %p387, %r1408;
	and.b32  	%r1410, %r1409, %r1238;
	or.b32  	%r1411, %r1410, -2147483648;
	add.s32 	%r1412, %r1411, -1;
	not.b32 	%r1413, %r1411;
	and.b32  	%r1414, %r1413, %r1412;
	popc.b32 	%r1387, %r1414;
	mov.b32 	%r1386, 1;
	// begin inline asm
	shfl.sync.down.b32 %r1384, %r1676, %r1386, %r1387, %r1408;
	// end inline asm
	setp.lt.s32 	%p389, %r1099, %r1387;
	selp.b32 	%r1415, %r1384, 0, %p389;
	add.s32 	%r1390, %r1415, %r1676;
	mov.b32 	%r1391, 2;
	// begin inline asm
	shfl.sync.down.b32 %r1389, %r1390, %r1391, %r1387, %r1408;
	// end inline asm
	setp.gt.s32 	%p390, %r128, %r1387;
	selp.b32 	%r1416, 0, %r1389, %p390;
	add.s32 	%r1395, %r1390, %r1416;
	mov.b32 	%r1396, 4;
	// begin inline asm
	shfl.sync.down.b32 %r1394, %r1395, %r1396, %r1387, %r1408;
	// end inline asm
	setp.gt.s32 	%p391, %r129, %r1387;
	selp.b32 	%r1417, 0, %r1394, %p391;
	add.s32 	%r1400, %r1395, %r1417;
	mov.b32 	%r1401, 8;
	// begin inline asm
	shfl.sync.down.b32 %r1399, %r1400, %r1401, %r1387, %r1408;
	// end inline asm
	setp.gt.s32 	%p392, %r130, %r1387;
	selp.b32 	%r1418, 0, %r1399, %p392;
	add.s32 	%r1405, %r1400, %r1418;
	mov.b32 	%r1406, 16;
	// begin inline asm
	shfl.sync.down.b32 %r1404, %r1405, %r1406, %r1387, %r1408;
	// end inline asm
	setp.gt.s32 	%p393, %r131, %r1387;
	selp.b32 	%r1419, 0, %r1404, %p393;
	add.s32 	%r1420, %r1419, %r1671;
	add.s32 	%r1671, %r1420, %r1405;
	add.s32 	%r1673, %r1673, -32;
	bra.uni 	$L__BB11_123;
$L__BB11_128:
	setp.ne.s32 	%p325, %r1682, 0;
	@%p325 bra 	$L__BB11_130;
	add.s32 	%r1279, %r1671, %r111;
	add.s64 	%rd477, %rd53, 256;
	mov.b32 	%r1278, 101;
	// begin inline asm
	st.relaxed.gpu.v2.u32 [%rd477], {%r1278, %r1279};
	// end inline asm
	st.shared.u32 	[_ZZN3cub18CUB_300001_SM_10006detail6select23DeviceSelectSweepKernelINS2_10policy_hubIiNS0_8NullTypeEiLb0ELNS0_10SelectImplE0EE10Policy1000EN6thrust24THRUST_300001_SM_1000_NS6detail15normal_iteratorINSA_10device_ptrIiEEEEPS5_SF_PlNS0_13ScanTileStateIiLb1EEE7is_evenS5_iNS2_19streaming_context_tIlLb1EEELS6_0EEEvT0_T1_T2_T3_T4_T5_T6_T7_iT8_NS1_7vsmem_tEE19static_temp_storage+68], %r1671;
	st.shared.u32 	[_ZZN3cub18CUB_300001_SM_10006detail6select23DeviceSelectSweepKernelINS2_10policy_hubIiNS0_8NullTypeEiLb0ELNS0_10SelectImplE0EE10Policy1000EN6thrust24THRUST_300001_SM_1000_NS6detail15normal_iteratorINSA_10device_ptrIiEEEEPS5_SF_PlNS0_13ScanTileStateIiLb1EEE7is_evenS5_iNS2_19streaming_context_tIlLb1EEELS6_0EEEvT0_T1_T2_T3_T4_T5_T6_T7_iT8_NS1_7vsmem_tEE19static_temp_storage+72], %r1279;
$L__BB11_130:
	setp.ne.s32 	%p326, %r1099, 0;
	mov.u32 	%r1678, %r113;
	@%p326 bra 	$L__BB11_132;
	st.shared.u32 	[_ZZN3cub18CUB_300001_SM_10006detail6select23DeviceSelectSweepKernelINS2_10policy_hubIiNS0_8NullTypeEiLb0ELNS0_10SelectImplE0EE10Policy1000EN6thrust24THRUST_300001_SM_1000_NS6detail15normal_iteratorINSA_10device_ptrIiEEEEPS5_SF_PlNS0_13ScanTileStateIiLb1EEE7is_evenS5_iNS2_19streaming_context_tIlLb1EEELS6_0EEEvT0_T1_T2_T3_T4_T5_T6_T7_iT8_NS1_7vsmem_tEE19static_temp_storage+60], %r1671;
	mov.u32 	%r1678, %r1671;
$L__BB11_132:
	bar.sync 	0;
	setp.eq.s32 	%p327, %r1682, 0;
	ld.shared.u32 	%r1280, [_ZZN3cub18CUB_300001_SM_10006detail6select23DeviceSelectSweepKernelINS2_10policy_hubIiNS0_8NullTypeEiLb0ELNS0_10SelectImplE0EE10Policy1000EN6thrust24THRUST_300001_SM_1000_NS6detail15normal_iteratorINSA_10device_ptrIiEEEEPS5_SF_PlNS0_13ScanTileStateIiLb1EEE7is_evenS5_iNS2_19streaming_context_tIlLb1EEELS6_0EEEvT0_T1_T2_T3_T4_T5_T6_T7_iT8_NS1_7vsmem_tEE19static_temp_storage+60];
	.pragma "used_bytes_mask 61680";
	ld.shared.v4.u32 	{%r1281, %r154, %r1282, %r155}, [_ZZN3cub18CUB_300001_SM_10006detail6select23DeviceSelectSweepKernelINS2_10policy_hubIiNS0_8NullTypeEiLb0ELNS0_10SelectImplE0EE10Policy1000EN6thrust24THRUST_300001_SM_1000_NS6detail15normal_iteratorINSA_10device_ptrIiEEEEPS5_SF_PlNS0_13ScanTileStateIiLb1EEE7is_evenS5_iNS2_19streaming_context_tIlLb1EEELS6_0EEEvT0_T1_T2_T3_T4_T5_T6_T7_iT8_NS1_7vsmem_tEE19static_temp_storage+64];
	selp.b32 	%r1283, 0, %r1280, %p327;
	add.s32 	%r156, %r1283, %r1678;
	add.s32 	%r157, %r156, %r1164;
	add.s32 	%r158, %r1179, %r156;
	xor.b32  	%r1287, %r102, 1;
	add.s32 	%r159, %r158, %r1287;
	xor.b32  	%r1288, %r103, 1;
	add.s32 	%r160, %r159, %r1288;
	xor.b32  	%r1289, %r104, 1;
	add.s32 	%r161, %r160, %r1289;
	xor.b32  	%r1290, %r105, 1;
	add.s32 	%r162, %r161, %r1290;
	xor.b32  	%r1291, %r106, 1;
	add.s32 	%r163, %r162, %r1291;
	xor.b32  	%r1292, %r107, 1;
	add.s32 	%r164, %r163, %r1292;
	and.b32  	%r165, %r93, 1;
	xor.b32  	%r1293, %r165, 1;
	add.s32 	%r166, %r164, %r1293;
	xor.b32  	%r1294, %r108, 1;
	add.s32 	%r167, %r166, %r1294;
	and.b32  	%r168, %r95, 1;
	xor.b32  	%r1295, %r168, 1;
	add.s32 	%r169, %r167, %r1295;
	and.b32  	%r170, %r96, 1;
	xor.b32  	%r1296, %r170, 1;
	add.s32 	%r171, %r169, %r1296;
	and.b32  	%r172, %r97, 1;
	xor.b32  	%r1297, %r172, 1;
	add.s32 	%r173, %r171, %r1297;
	and.b32  	%r174, %r98, 1;
	xor.b32  	%r1298, %r174, 1;
	add.s32 	%r175, %r173, %r1298;
	setp.gt.s32 	%p328, %r155, 384;
	@%p328 bra 	$L__BB11_193;
	mov.u64 	%rd478, %rd201;
	ld.param.u8 	%rs3, [%rd478];
	ld.param.u64 	%rd479, [%rd478+24];
	cvta.to.global.u64 	%rd57, %rd479;
	setp.eq.s32 	%p329, %r100, 0;
	@%p329 bra 	$L__BB11_134;
	bra.uni 	$L__BB11_137;
$L__BB11_134:
	setp.ne.s16 	%p330, %rs3, 0;
	mov.b64 	%rd722, 0;
	@%p330 bra 	$L__BB11_136;
	ld.global.u64 	%rd722, [%rd57];
$L__BB11_136:
	cvt.s64.s32 	%rd481, %r156;
	add.s64 	%rd482, %rd722, %rd481;
	shl.b64 	%rd483, %rd482, 2;
	add.s64 	%rd484, %rd4, %rd483;
	st.global.u32 	[%rd484], %r85;
$L__BB11_137:
	setp.ne.s32 	%p331, %r101, 0;
	@%p331 bra 	$L__BB11_141;
	setp.ne.s16 	%p332, %rs3, 0;
	mov.b64 	%rd723, 0;
	@%p332 bra 	$L__BB11_140;
	ld.global.u64 	%rd723, [%rd57];
$L__BB11_140:
	cvt.s64.s32 	%rd486, %r157;
	add.s64 	%rd487, %rd723, %rd486;
	shl.b64 	%rd488, %rd487, 2;
	add.s64 	%rd489, %rd4, %rd488;
	st.global.u32 	[%rd489], %r86;
$L__BB11_141:
	setp.ne.s32 	%p333, %r102, 0;
	@%p333 bra 	$L__BB11_145;
	setp.ne.s16 	%p334, %rs3, 0;
	mov.b64 	%rd724, 0;
	@%p334 bra 	$L__BB11_144;
	ld.global.u64 	%rd724, [%rd57];
$L__BB11_144:
	cvt.s64.s32 	%rd491, %r158;
	add.s64 	%rd492, %rd724, %rd491;
	shl.b64 	%rd493, %rd492, 2;
	add.s64 	%rd494, %rd4, %rd493;
	st.global.u32 	[%rd494], %r87;
$L__BB11_145:
	setp.ne.s32 	%p335, %r103, 0;
	@%p335 bra 	$L__BB11_149;
	setp.ne.s16 	%p336, %rs3, 0;
	mov.b64 	%rd725, 0;
	@%p336 bra 	$L__BB11_148;
	ld.global.u64 	%rd725, [%rd57];
$L__BB11_148:
	cvt.s64.s32 	%rd496, %r159;
	add.s64 	%rd497, %rd725, %rd496;
	shl.b64 	%rd498, %rd497, 2;
	add.s64 	%rd499, %rd4, %rd498;
	st.global.u32 	[%rd499], %r88;
$L__BB11_149:
	setp.ne.s32 	%p337, %r104, 0;
	@%p337 bra 	$L__BB11_153;
	setp.ne.s16 	%p338, %rs3, 0;
	mov.b64 	%rd726, 0;
	@%p338 bra 	$L__BB11_152;
	ld.global.u64 	%rd726, [%rd57];
$L__BB11_152:
	cvt.s64.s32 	%rd501, %r160;
	add.s64 	%rd502, %rd726, %rd501;
	shl.b64 	%rd503, %rd502, 2;
	add.s64 	%rd504, %rd4, %rd503;
	st.global.u32 	[%rd504], %r89;
$L__BB11_153:
	setp.ne.s32 	%p339, %r105, 0;
	@%p339 bra 	$L__BB11_157;
	setp.ne.s16 	%p340, %rs3, 0;
	mov.b64 	%rd727, 0;
	@%p340 bra 	$L__BB11_156;
	ld.global.u64 	%rd727, [%rd57];
$L__BB11_156:
	cvt.s64.s32 	%rd506, %r161;
	add.s64 	%rd507, %rd727, %rd506;
	shl.b64 	%rd508, %rd507, 2;
	add.s64 	%rd509, %rd4, %rd508;
	st.global.u32 	[%rd509], %r90;
$L__BB11_157:
	setp.ne.s32 	%p341, %r106, 0;
	@%p341 bra 	$L__BB11_161;
	setp.ne.s16 	%p342, %rs3, 0;
	mov.b64 	%rd728, 0;
	@%p342 bra 	$L__BB11_160;
	ld.global.u64 	%rd728, [%rd57];
$L__BB11_160:
	cvt.s64.s32 	%rd511, %r162;
	add.s64 	%rd512, %rd728, %rd511;
	shl.b64 	%rd513, %rd512, 2;
	add.s64 	%rd514, %rd4, %rd513;
	st.global.u32 	[%rd514], %r91;
$L__BB11_161:
	setp.ne.s32 	%p343, %r107, 0;
	@%p343 bra 	$L__BB11_165;
	setp.ne.s16 	%p344, %rs3, 0;
	mov.b64 	%rd729, 0;
	@%p344 bra 	$L__BB11_164;
	ld.global.u64 	%rd729, [%rd57];
$L__BB11_164:
	cvt.s64.s32 	%rd516, %r163;
	add.s64 	%rd517, %rd729, %rd516;
	shl.b64 	%rd518, %rd517, 2;
	add.s64 	%rd519, %rd4, %rd518;
	st.global.u32 	[%rd519], %r92;
$L__BB11_165:
	setp.ne.s32 	%p345, %r165, 0;
	@%p345 bra 	$L__BB11_169;
	setp.ne.s16 	%p346, %rs3, 0;
	mov.b64 	%rd730, 0;
	@%p346 bra 	$L__BB11_168;
	ld.global.u64 	%rd730, [%rd57];
$L__BB11_168:
	cvt.s64.s32 	%rd521, %r164;
	add.s64 	%rd522, %rd730, %rd521;
	shl.b64 	%rd523, %rd522, 2;
	add.s64 	%rd524, %rd4, %rd523;
	st.global.u32 	[%rd524], %r93;
$L__BB11_169:
	setp.ne.s32 	%p347, %r108, 0;
	@%p347 bra 	$L__BB11_173;
	setp.ne.s16 	%p348, %rs3, 0;
	mov.b64 	%rd731, 0;
	@%p348 bra 	$L__BB11_172;
	ld.global.u64 	%rd731, [%rd57];
$L__BB11_172:
	cvt.s64.s32 	%rd526, %r166;
	add.s64 	%rd527, %rd731, %rd526;
	shl.b64 	%rd528, %rd527, 2;
	add.s64 	%rd529, %rd4, %rd528;
	st.global.u32 	[%rd529], %r94;
$L__BB11_173:
	setp.ne.s32 	%p349, %r168, 0;
	@%p349 bra 	$L__BB11_177;
	setp.ne.s16 	%p350, %rs3, 0;
	mov.b64 	%rd732, 0;
	@%p350 bra 	$L__BB11_176;
	ld.global.u64 	%rd732, [%rd57];
$L__BB11_176:
	cvt.s64.s32 	%rd531, %r167;
	add.s64 	%rd532, %rd732, %rd531;
	shl.b64 	%rd533, %rd532, 2;
	add.s64 	%rd534, %rd4, %rd533;
	st.global.u32 	[%rd534], %r95;
$L__BB11_177:
	setp.eq.b32 	%p351, %r170, 1;
	@%p351 bra 	$L__BB11_181;
	setp.ne.s16 	%p352, %rs3, 0;
	mov.b64 	%rd733, 0;
	@%p352 bra 	$L__BB11_180;
	ld.global.u64 	%rd733, [%rd57];
$L__BB11_180:
	cvt.s64.s32 	%rd536, %r169;
	add.s64 	%rd537, %rd733, %rd536;
	shl.b64 	%rd538, %rd537, 2;
	add.s64 	%rd539, %rd4, %rd538;
	st.global.u32 	[%rd539], %r96;
$L__BB11_181:
	setp.eq.b32 	%p353, %r172, 1;
	@%p353 bra 	$L__BB11_185;
	setp.ne.s16 	%p354, %rs3, 0;
	mov.b64 	%rd734, 0;
	@%p354 bra 	$L__BB11_184;
	ld.global.u64 	%rd734, [%rd57];
$L__BB11_184:
	cvt.s64.s32 	%rd541, %r171;
	add.s64 	%rd542, %rd734, %rd541;
	shl.b64 	%rd543, %rd542, 2;
	add.s64 	%rd544, %rd4, %rd543;
	st.global.u32 	[%rd544], %r97;
$L__BB11_185:
	setp.eq.b32 	%p355, %r174, 1;
	@%p355 bra 	$L__BB11_189;
	setp.ne.s16 	%p356, %rs3, 0;
	mov.b64 	%rd735, 0;
	@%p356 bra 	$L__BB11_188;
	ld.global.u64 	%rd735, [%rd57];
$L__BB11_188:
	cvt.s64.s32 	%rd546, %r173;
	add.s64 	%rd547, %rd735, %rd546;
	shl.b64 	%rd548, %rd547, 2;
	add.s64 	%rd549, %rd4, %rd548;
	st.global.u32 	[%rd549], %r98;
$L__BB11_189:
	and.b32  	%r1302, %r99, 1;
	setp.eq.b32 	%p357, %r1302, 1;
	@%p357 bra 	$L__BB11_545;
	setp.ne.s16 	%p358, %rs3, 0;
	mov.b64 	%rd736, 0;
	@%p358 bra 	$L__BB11_192;
	ld.global.u64 	%rd736, [%rd57];
$L__BB11_192:
	cvt.s64.s32 	%rd551, %r175;
	add.s64 	%rd552, %rd736, %rd551;
	shl.b64 	%rd553, %rd552, 2;
	add.s64 	%rd554, %rd4, %rd553;
	st.global.u32 	[%rd554], %r99;
	bra.uni 	$L__BB11_545;
$L__BB11_193:
	bar.sync 	0;
	setp.ne.s32 	%p359, %r100, 0;
	@%p359 bra 	$L__BB11_195;
	sub.s32 	%r1303, %r156, %r154;
	shl.b32 	%r1304, %r1303, 2;
	mov.u32 	%r1305, _ZZN3cub18CUB_300001_SM_10006detail6select23DeviceSelectSweepKernelINS2_10policy_hubIiNS0_8NullTypeEiLb0ELNS0_10SelectImplE0EE10Policy1000EN6thrust24THRUST_300001_SM_1000_NS6detail15normal_iteratorINSA_10device_ptrIiEEEEPS5_SF_PlNS0_13ScanTileStateIiLb1EEE7is_evenS5_iNS2_19streaming_context_tIlLb1EEELS6_0EEEvT0_T1_T2_T3_T4_T5_T6_T7_iT8_NS1_7vsmem_tEE19static_temp_storage;
	add.s32 	%r1306, %r1305, %r1304;
	st.shared.u32 	[%r1306], %r85;
$L__BB11_195:
	setp.ne.s32 	%p360, %r101, 0;
	@%p360 bra 	$L__BB11_197;
	sub.s32 	%r1307, %r157, %r154;
	shl.b32 	%r1308, %r1307, 2;
	mov.u32 	%r1309, _ZZN3cub18CUB_300001_SM_10006detail6select23DeviceSelectSweepKernelINS2_10policy_hubIiNS0_8NullTypeEiLb0ELNS0_10SelectImplE0EE10Policy1000EN6thrust24THRUST_300001_SM_1000_NS6detail15normal_iteratorINSA_10device_ptrIiEEEEPS5_SF_PlNS0_13ScanTileStateIiLb1EEE7is_evenS5_iNS2_19streaming_context_tIlLb1EEELS6_0EEEvT0_T1_T2_T3_T4_T5_T6_T7_iT8_NS1_7vsmem_tEE19static_temp_storage;
	add.s32 	%r1310, %r1309, %r1308;
	st.shared.u32 	[%r1310], %r86;
$L__BB11_197:
	setp.ne.s32 	%p361, %r102, 0;
	@%p361 bra 	$L__BB11_199;
	sub.s32 	%r1311, %r158, %r154;
	shl.b32 	%r1312, %r1311, 2;
	mov.u32 	%r1313, _ZZN3cub18CUB_300001_SM_10006detail6select23DeviceSelectSweepKernelINS2_10policy_hubIiNS0_8NullTypeEiLb0ELNS0_10SelectImplE0EE10Policy1000EN6thrust24THRUST_300001_SM_1000_NS6detail15normal_iteratorINSA_10device_ptrIiEEEEPS5_SF_PlNS0_13ScanTileStateIiLb1EEE7is_evenS5_iNS2_19streaming_context_tIlLb1EEELS6_0EEEvT0_T1_T2_T3_T4_T5_T6_T7_iT8_NS1_7vsmem_tEE19static_temp_storage;
	add.s32 	%r1314, %r1313, %r1312;
	st.shared.u32 	[%r1314], %r87;
$L__BB11_199:
	setp.ne.s32 	%p362, %r103, 0;
	@%p362 bra 	$L__BB11_201;
	sub.s32 	%r1315, %r159, %r154;
	shl.b32 	%r1316, %r1315, 2;
	mov.u32 	%r1317, _ZZN3cub18CUB_300001_SM_10006detail6select23DeviceSelectSweepKernelINS2_10policy_hubIiNS0_8NullTypeEiLb0ELNS0_10SelectImplE0EE10Policy1000EN6thrust24THRUST_300001_SM_1000_NS6detail15normal_iteratorINSA_10device_ptrIiEEEEPS5_SF_PlNS0_13ScanTileStateIiLb1EEE7is_evenS5_iNS2_19streaming_context_tIlLb1EEELS6_0EEEvT0_T1_T2_T3_T4_T5_T6_T7_iT8_NS1_7vsmem_tEE19static_temp_storage;
	add.s32 	%r1318, %r1317, %r1316;
	st.shared.u32 	[%r1318], %r88;
$L__BB11_201:
	setp.ne.s32 	%p363, %r104, 0;
	@%p363 bra 	$L__BB11_203;
	sub.s32 	%r1319, %r160, %r154;
	shl.b32 	%r1320, %r1319, 2;
	mov.u32 	%r1321, _ZZN3cub18CUB_300001_SM_10006detail6select23DeviceSelectSweepKernelINS2_10policy_hubIiNS0_8NullTypeEiLb0ELNS0_10SelectImplE0EE10Policy1000EN6thrust24THRUST_300001_SM_1000_NS6detail15normal_iteratorINSA_10device_ptrIiEEEEPS5_SF_PlNS0_13ScanTileStateIiLb1EEE7is_evenS5_iNS2_19streaming_context_tIlLb1EEELS6_0EEEvT0_T1_T2_T3_T4_T5_T6_T7_iT8_NS1_7vsmem_tEE19static_temp_storage;
	add.s32 	%r1322, %r1321, %r1320;
	st.shared.u32 	[%r1322], %r89;
$L__BB11_203:
	setp.ne.s32 	%p364, %r105, 0;
	@%p364 bra 	$L__BB11_205;
	sub.s32 	%r1323, %r161, %r154;
	shl.b32 	%r1324, %r1323, 2;
	mov.u32 	%r1325, _ZZN3cub18CUB_300001_SM_10006detail6select23DeviceSelectSweepKernelINS2_10policy_hubIiNS0_8NullTypeEiLb0ELNS0_10SelectImplE0EE10Policy1000EN6thrust24THRUST_300001_SM_1000_NS6detail15normal_iteratorINSA_10device_ptrIiEEEEPS5_SF_PlNS0_13ScanTileStateIiLb1EEE7is_evenS5_iNS2_19streaming_context_tIlLb1EEELS6_0EEEvT0_T1_T2_T3_T4_T5_T6_T7_iT8_NS1_7vsmem_tEE19static_temp_storage;
	add.s32 	%r1326, %r1325, %r1324;
	st.shared.u32 	[%r1326], %r90;
$L__BB11_205:
	setp.ne.s32 	%p365, %r106, 0;
	@%p365 bra 	$L__BB11_207;
	sub.s32 	%r1327, %r162, %r154;
	shl.b32 	%r1328, %r1327, 2;
	mov.u32 	%r1329, _ZZN3cub18CUB_300001_SM_10006detail6select23DeviceSelectSweepKernelINS2_10policy_hubIiNS0_8NullTypeEiLb0ELNS0_10SelectImplE0EE10Policy1000EN6thrust24THRUST_300001_SM_1000_NS6detail15normal_iteratorINSA_10device_ptrIiEEEEPS5_SF_PlNS0_13ScanTileStateIiLb1EEE7is_evenS5_iNS2_19streaming_context_tIlLb1EEELS6_0EEEvT0_T1_T2_T3_T4_T5_T6_T7_iT8_NS1_7vsmem_tEE19static_temp_storage;
	add.s32 	%r1330, %r1329, %r1328;
	st.shared.u32 	[%r1330], %r91;
$L__BB11_207:
	setp.ne.s32 	%p366, %r107, 0;
	@%p366 bra 	$L__BB11_209;
	sub.s32 	%r1331, %r163, %r154;
	shl.b32 	%r1332, %r1331, 2;
	mov.u32 	%r1333, _ZZN3cub18CUB_300001_SM_10006detail6select23DeviceSelectSweepKernelINS2_10policy_hubIiNS0_8NullTypeEiLb0ELNS0_10SelectImplE0EE10Policy1000EN6thrust24THRUST_300001_SM_1000_NS6detail15normal_iteratorINSA_10device_ptrIiEEEEPS5_SF_PlNS0_13ScanTileStateIiLb1EEE7is_evenS5_iNS2_19streaming_context_tIlLb1EEELS6_0EEEvT0_T1_T2_T3_T4_T5_T6_T7_iT8_NS1_7vsmem_tEE19static_temp_storage;
	add.s32 	%r1334, %r1333, %r1332;
	st.shared.u32 	[%r1334], %r92;
$L__BB11_209:
	setp.ne.s32 	%p367, %r165, 0;
	@%p367 bra 	$L__BB11_211;
	sub.s32 	%r1335, %r164, %r154;
	shl.b32 	%r1336, %r1335, 2;
	mov.u32 	%r1337, _ZZN3cub18CUB_300001_SM_10006detail6select23DeviceSelectSweepKernelINS2_10policy_hubIiNS0_8NullTypeEiLb0ELNS0_10SelectImplE0EE10Policy1000EN6thrust24THRUST_300001_SM_1000_NS6detail15normal_iteratorINSA_10device_ptrIiEEEEPS5_SF_PlNS0_13ScanTileStateIiLb1EEE7is_evenS5_iNS2_19streaming_context_tIlLb1EEELS6_0EEEvT0_T1_T2_T3_T4_T5_T6_T7_iT8_NS1_7vsmem_tEE19static_temp_storage;
	add.s32 	%r1338, %r1337, %r1336;
	st.shared.u32 	[%r1338], %r93;
$L__BB11_211:
	setp.ne.s32 	%p368, %r108, 0;
	@%p368 bra 	$L__BB11_213;
	sub.s32 	%r1339, %r166, %r154;
	shl.b32 	%r1340, %r1339, 2;
	mov.u32 	%r1341, _ZZN3cub18CUB_300001_SM_10006detail6select23DeviceSelectSweepKernelINS2_10policy_hubIiNS0_8NullTypeEiLb0ELNS0_10SelectImplE0EE10Policy1000EN6thrust24THRUST_300001_SM_1000_NS6detail15normal_iteratorINSA_10device_ptrIiEEEEPS5_SF_PlNS0_13ScanTileStateIiLb1EEE7is_evenS5_iNS2_19streaming_context_tIlLb1EEELS6_0EEEvT0_T1_T2_T3_T4_T5_T6_T7_iT8_NS1_7vsmem_tEE19static_temp_storage;
	add.s32 	%r1342, %r1341, %r1340;
	st.shared.u32 	[%r1342], %r94;
$L__BB11_213:
	setp.ne.s32 	%p369, %r168, 0;
	@%p369 bra 	$L__BB11_215;
	sub.s32 	%r1343, %r167, %r154;
	shl.b32 	%r1344, %r1343, 2;
	mov.u32 	%r1345, _ZZN3cub18CUB_300001_SM_10006detail6select23DeviceSelectSweepKernelINS2_10policy_hubIiNS0_8NullTypeEiLb0ELNS0_10SelectImplE0EE10Policy1000EN6thrust24THRUST_300001_SM_1000_NS6detail15normal_iteratorINSA_10device_ptrIiEEEEPS5_SF_PlNS0_13ScanTileStateIiLb1EEE7is_evenS5_iNS2_19streaming_context_tIlLb1EEELS6_0EEEvT0_T1_T2_T3_T4_T5_T6_T7_iT8_NS1_7vsmem_tEE19static_temp_storage;
	add.s32 	%r1346, %r1345, %r1344;
	st.shared.u32 	[%r1346], %r95;
$L__BB11_215:
	setp.ne.s32 	%p370, %r170, 0;
	@%p370 bra 	$L__BB11_217;
	sub.s32 	%r1347, %r169, %r154;
	shl.b32 	%r1348, %r1347, 2;
	mov.u32 	%r1349, _ZZN3cub18CUB_300001_SM_10006detail6select23DeviceSelectSweepKernelINS2_10policy_hubIiNS0_8NullTypeEiLb0ELNS0_10SelectImplE0EE10Policy1000EN6thrust24THRUST_300001_SM_1000_NS6detail15normal_iteratorINSA_10device_ptrIiEEEEPS5_SF_PlNS0_13ScanTileStateIiLb1EEE7is_evenS5_iNS2_19streaming_context_tIlLb1EEELS6_0EEEvT0_T1_T2_T3_T4_T5_T6_T7_iT8_NS1_7vsmem_tEE19static_temp_storage;
	add.s32 	%r1350, %r1349, %r1348;
	st.shared.u32 	[%r1350], %r96;
$L__BB11_217:
	setp.ne.s32 	%p371, %r172, 0;
	@%p371 bra 	$L__BB11_219;
	sub.s32 	%r1351, %r171, %r154;
	shl.b32 	%r1352, %r1351, 2;
	mov.u32 	%r1353, _ZZN3cub18CUB_300001_SM_10006detail6select23DeviceSelectSweepKernelINS2_10policy_hubIiNS0_8NullTypeEiLb0ELNS0_10SelectImplE0EE10Policy1000EN6thrust24THRUST_300001_SM_1000_NS6detail15normal_iteratorINSA_10device_ptrIiEEEEPS5_SF_PlNS0_13ScanTileStateIiLb1EEE7is_evenS5_iNS2_19streaming_context_tIlLb1EEELS6_0EEEvT0_T1_T2_T3_T4_T5_T6_T7_iT8_NS1_7vsmem_tEE19static_temp_storage;
	add.s32 	%r1354, %r1353, %r1352;
	st.shared.u32 	[%r1354], %r97;
$L__BB11_219:
	setp.ne.s32 	%p372, %r174, 0;
	@%p372 bra 	$L__BB11_221;
	sub.s32 	%r1355, %r173, %r154;
	shl.b32 	%r1356, %r1355, 2;
	mov.u32 	%r1357, _ZZN3cub18CUB_300001_SM_10006detail6select23DeviceSelectSweepKernelINS2_10policy_hubIiNS0_8NullTypeEiLb0ELNS0_10SelectImplE0EE10Policy1000EN6thrust24THRUST_300001_SM_1000_NS6detail15normal_iteratorINSA_10device_ptrIiEEEEPS5_SF_PlNS0_13ScanTileStateIiLb1EEE7is_evenS5_iNS2_19streaming_context_tIlLb1EEELS6_0EEEvT0_T1_T2_T3_T4_T5_T6_T7_iT8_NS1_7vsmem_tEE19static_temp_storage;
	add.s32 	%r1358, %r1357, %r1356;
	st.shared.u32 	[%r1358], %r98;
$L__BB11_221:
	and.b32  	%r1359, %r99, 1;
	setp.eq.b32 	%p373, %r1359, 1;
	@%p373 bra 	$L__BB11_223;
	sub.s32 	%r1360, %r175, %r154;
	shl.b32 	%r1361, %r1360, 2;
	mov.u32 	%r1362, _ZZN3cub18CUB_300001_SM_10006detail6select23DeviceSelectSweepKernelINS2_10policy_hubIiNS0_8NullTypeEiLb0ELNS0_10SelectImplE0EE10Policy1000EN6thrust24THRUST_300001_SM_1000_NS6detail15normal_iteratorINSA_10device_ptrIiEEEEPS5_SF_PlNS0_13ScanTileStateIiLb1EEE7is_evenS5_iNS2_19streaming_context_tIlLb1EEELS6_0EEEvT0_T1_T2_T3_T4_T5_T6_T7_iT8_NS1_7vsmem_tEE19static_temp_storage;
	add.s32 	%r1363, %r1362, %r1361;
	st.shared.u32 	[%r1363], %r99;
$L__BB11_223:
	bar.sync 	0;
	setp.ge.s32 	%p374, %r1682, %r155;
	@%p374 bra 	$L__BB11_545;
	mov.u64 	%rd555, %rd201;
	ld.param.u8 	%rs4, [%rd555];
	ld.param.u64 	%rd556, [%rd555+24];
	cvta.to.global.u64 	%rd58, %rd556;
	not.b32 	%r1364, %r1682;
	add.s32 	%r176, %r155, %r1364;
	mul.hi.u32 	%r1365, %r176, -1431655765;
	shr.u32 	%r1366, %r1365, 8;
	add.s32 	%r177, %r1366, 1;
	and.b32  	%r1367, %r1366, 3;
	setp.eq.s32 	%p375, %r1367, 3;
	@%p375 bra 	$L__BB11_229;
	and.b32  	%r1368, %r177, 3;
	add.s32 	%r1681, %r154, %r1682;
	shl.b32 	%r1369, %r1682, 2;
	mov.u32 	%r1370, _ZZN3cub18CUB_300001_SM_10006detail6select23DeviceSelectSweepKernelINS2_10policy_hubIiNS0_8NullTypeEiLb0ELNS0_10SelectImplE0EE10Policy1000EN6thrust24THRUST_300001_SM_1000_NS6detail15normal_iteratorINSA_10device_ptrIiEEEEPS5_SF_PlNS0_13ScanTileStateIiLb1EEE7is_evenS5_iNS2_19streaming_context_tIlLb1EEELS6_0EEEvT0_T1_T2_T3_T4_T5_T6_T7_iT8_NS1_7vsmem_tEE19static_temp_storage;
	add.s32 	%r1680, %r1370, %r1369;
	neg.s32 	%r1679, %r1368;
	mad.lo.s32 	%r1682, %r1368, 384, %r1682;
$L__BB11_226:
	.pragma "nounroll";
	setp.ne.s16 	%p376, %rs4, 0;
	mov.b64 	%rd717, 0;
	@%p376 bra 	$L__BB11_228;
	ld.global.u64 	%rd717, [%rd58];
$L__BB11_228:
	cvt.s64.s32 	%rd558, %r1681;
	add.s64 	%rd559, %rd717, %rd558;
	shl.b64 	%rd560, %rd559, 2;
	add.s64 	%rd561, %rd4, %rd560;
	ld.shared.u32 	%r1371, [%r1680];
	st.global.u32 	[%rd561], %r1371;
	add.s32 	%r1681, %r1681, 384;
	add.s32 	%r1680, %r1680, 1536;
	add.s32 	%r1679, %r1679, 1;
	setp.ne.s32 	%p377, %r1679, 0;
	@%p377 bra 	$L__BB11_226;
$L__BB11_229:
	setp.lt.u32 	%p378, %r176, 1152;
	@%p378 bra 	$L__BB11_545;
	add.s32 	%r1684, %r154, %r1682;
	shl.b32 	%r1372, %r1682, 2;
	mov.u32 	%r1373, _ZZN3cub18CUB_300001_SM_10006detail6select23DeviceSelectSweepKernelINS2_10policy_hubIiNS0_8NullTypeEiLb0ELNS0_10SelectImplE0EE10Policy1000EN6thrust24THRUST_300001_SM_1000_NS6detail15normal_iteratorINSA_10device_ptrIiEEEEPS5_SF_PlNS0_13ScanTileStateIiLb1EEE7is_evenS5_iNS2_19streaming_context_tIlLb1EEELS6_0EEEvT0_T1_T2_T3_T4_T5_T6_T7_iT8_NS1_7vsmem_tEE19static_temp_storage;
	add.s32 	%r1374, %r1372, %r1373;
	add.s32 	%r1683, %r1374, 3072;
$L__BB11_231:
	setp.ne.s16 	%p379, %rs4, 0;
	cvt.s64.s32 	%rd61, %r1684;
	mov.b64 	%rd718, 0;
	@%p379 bra 	$L__BB11_233;
	ld.global.u64 	%rd718, [%rd58];
$L__BB11_233:
	setp.ne.s16 	%p380, %rs4, 0;
	add.s64 	%rd564, %rd718, %rd61;
	shl.b64 	%rd565, %rd564, 2;
	add.s64 	%rd566, %rd4, %rd565;
	ld.shared.u32 	%r1375, [%r1683+-3072];
	st.global.u32 	[%rd566], %r1375;
	mov.b64 	%rd719, 0;
	@%p380 bra 	$L__BB11_235;
	ld.global.u64 	%rd719, [%rd58];
$L__BB11_235:
	setp.ne.s16 	%p381, %rs4, 0;
	add.s64 	%rd568, %rd719, %rd61;
	shl.b64 	%rd569, %rd568, 2;
	add.s64 	%rd570, %rd4, %rd569;
	ld.shared.u32 	%r1376, [%r1683+-1536];
	st.global.u32 	[%rd570+1536], %r1376;
	mov.b64 	%rd720, 0;
	@%p381 bra 	$L__BB11_237;
	ld.global.u64 	%rd720, [%rd58];
$L__BB11_237:
	setp.ne.s16 	%p382, %rs4, 0;
	add.s64 	%rd572, %rd720, %rd61;
	shl.b64 	%rd573, %rd572, 2;
	add.s64 	%rd574, %rd4, %rd573;
	ld.shared.u32 	%r1377, [%r1683];
	st.global.u32 	[%rd574+3072], %r1377;
	mov.b64 	%rd721, 0;
	@%p382 bra 	$L__BB11_239;
	ld.global.u64 	%rd721, [%rd58];
$L__BB11_239:
	cvt.u32.u64 	%r1378, %rd61;
	add.s64 	%rd575, %rd721, %rd61;
	shl.b64 	%rd576, %rd575, 2;
	add.s64 	%rd577, %rd4, %rd576;
	ld.shared.u32 	%r1379, [%r1683+1536];
	st.global.u32 	[%rd577+4608], %r1379;
	add.s32 	%r1682, %r1682, 1536;
	add.s32 	%r1684, %r1378, 1536;
	add.s32 	%r1683, %r1683, 6144;
	setp.lt.s32 	%p383, %r1682, %r155;
	@%p383 bra 	$L__BB11_231;
	bra.uni 	$L__BB11_545;
$L__BB11_240:
	ld.param.u32 	%r1654, [_ZN3cub18CUB_300001_SM_10006detail6select23DeviceSelectSweepKernelINS2_10policy_hubIiNS0_8NullTypeEiLb0ELNS0_10SelectImplE0EE10Policy1000EN6thrust24THRUST_300001_SM_1000_NS6detail15normal_iteratorINSA_10device_ptrIiEEEEPS5_SF_PlNS0_13ScanTileStateIiLb1EEE7is_evenS5_iNS2_19streaming_context_tIlLb1EEELS6_0EEEvT0_T1_T2_T3_T4_T5_T6_T7_iT8_NS1_7vsmem_tE_param_7];
	sub.s32 	%r197, %r1654, %r2;
	setp.ne.s32 	%p2, %r1721, 0;
	@%p2 bra 	$L__BB11_381;
	ld.param.u8 	%rs32, [%rd1];
	setp.eq.s16 	%p161, %rs32, 0;
	ld.param.u64 	%rd334, [%rd1+16];
	selp.b64 	%rd335, %rd334, 0, %p161;
	cvt.u64.u32 	%rd336, %r2;
	add.s64 	%rd337, %rd335, %rd336;
	mov.u32 	%r850, %tid.x;
	and.b32  	%r851, %r850, 31;
	and.b32  	%r852, %r850, 992;
	mul.lo.s32 	%r853, %r852, 15;
	or.b32  	%r198, %r853, %r851;
	setp.ge.s32 	%p162, %r198, %r197;
	cvt.u64.u32 	%rd338, %r198;
	add.s64 	%rd339, %rd337, %rd338;
	shl.b64 	%rd340, %rd339, 2;
	add.s64 	%rd100, %rd3, %rd340;
	@%p162 bra 	$L__BB11_243;
	ld.global.u32 	%r1686, [%rd100];
$L__BB11_243:
	add.s32 	%r855, %r198, 32;
	setp.ge.s32 	%p163, %r855, %r197;
	@%p163 bra 	$L__BB11_245;
	ld.global.u32 	%r1687, [%rd100+128];
$L__BB11_245:
	add.s32 	%r857, %r198, 64;
	setp.ge.s32 	%p164, %r857, %r197;
	@%p164 bra 	$L__BB11_247;
	ld.global.u32 	%r1688, [%rd100+256];
$L__BB11_247:
	add.s32 	%r859, %r198, 96;
	setp.ge.s32 	%p165, %r859, %r197;
	@%p165 bra 	$L__BB11_249;
	ld.global.u32 	%r1689, [%rd100+384];
$L__BB11_249:
	add.s32 	%r861, %r198, 128;
	setp.ge.s32 	%p166, %r861, %r197;
	@%p166 bra 	$L__BB11_251;
	ld.global.u32 	%r1690, [%rd100+512];
$L__BB11_251:
	add.s32 	%r863, %r198, 160;
	setp.ge.s32 	%p167, %r863, %r197;
	@%p167 bra 	$L__BB11_253;
	ld.global.u32 	%r1691, [%rd100+640];
$L__BB11_253:
	add.s32 	%r865, %r198, 192;
	setp.ge.s32 	%p168, %r865, %r197;
	@%p168 bra 	$L__BB11_255;
	ld.global.u32 	%r1692, [%rd100+768];
$L__BB11_255:
	add.s32 	%r867, %r198, 224;
	setp.ge.s32 	%p169, %r867, %r197;
	@%p169 bra 	$L__BB11_257;
	ld.global.u32 	%r1693, [%rd100+896];
$L__BB11_257:
	add.s32 	%r869, %r198, 256;
	setp.ge.s32 	%p170, %r869, %r197;
	@%p170 bra 	$L__BB11_259;
	ld.global.u32 	%r1694, [%rd100+1024];
$L__BB11_259:
	add.s32 	%r871, %r198, 288;
	setp.ge.s32 	%p171, %r871, %r197;
	@%p171 bra 	$L__BB11_261;
	ld.global.u32 	%r1695, [%rd100+1152];
$L__BB11_261:
	add.s32 	%r873, %r198, 320;
	setp.ge.s32 	%p172, %r873, %r197;
	@%p172 bra 	$L__BB11_263;
	ld.global.u32 	%r1696, [%rd100+1280];
$L__BB11_263:
	add.s32 	%r875, %r198, 352;
	setp.ge.s32 	%p173, %r875, %r197;
	@%p173 bra 	$L__BB11_265;
	ld.global.u32 	%r1697, [%rd100+1408];
$L__BB11_265:
	add.s32 	%r877, %r198, 384;
	setp.ge.s32 	%p174, %r877, %r197;
	@%p174 bra 	$L__BB11_267;
	ld.global.u32 	%r1698, [%rd100+1536];
$L__BB11_267:
	add.s32 	%r879, %r198, 416;
	setp.ge.s32 	%p175, %r879, %r197;
	@%p175 bra 	$L__BB11_269;
	ld.global.u32 	%r1699, [%rd100+1664];
$L__BB11_269:
	add.s32 	%r881, %r198, 448;
	setp.ge.s32 	%p176, %r881, %r197;
	@%p176 bra 	$L__BB11_271;
	ld.global.u32 	%r1700, [%rd100+1792];
$L__BB11_271:
	ld.param.u32 	%r1658, [_ZN3cub18CUB_300001_SM_10006detail6select23DeviceSelectSweepKernelINS2_10policy_hubIiNS0_8NullTypeEiLb0ELNS0_10SelectImplE0EE10Policy1000EN6thrust24THRUST_300001_SM_1000_NS6detail15normal_iteratorINSA_10device_ptrIiEEEEPS5_SF_PlNS0_13ScanTileStateIiLb1EEE7is_evenS5_iNS2_19streaming_context_tIlLb1EEELS6_0EEEvT0_T1_T2_T3_T4_T5_T6_T7_iT8_NS1_7vsmem_tE_param_7];
	// begin inline asm
	mov.u32 %r882, %laneid;
	// end inline asm
	shr.u32 	%r230, %r850, 5;
	mad.lo.s32 	%r914, %r230, 480, %r882;
	shl.b32 	%r915, %r914, 2;
	mov.u32 	%r916, _ZZN3cub18CUB_300001_SM_10006detail6select23DeviceSelectSweepKernelINS2_10policy_hubIiNS0_8NullTypeEiLb0ELNS0_10SelectImplE0EE10Policy1000EN6thrust24THRUST_300001_SM_1000_NS6detail15normal_iteratorINSA_10device_ptrIiEEEEPS5_SF_PlNS0_13ScanTileStateIiLb1EEE7is_evenS5_iNS2_19streaming_context_tIlLb1EEELS6_0EEEvT0_T1_T2_T3_T4_T5_T6_T7_iT8_NS1_7vsmem_tEE19static_temp_storage;
	add.s32 	%r917, %r916, %r915;
	st.shared.u32 	[%r917], %r1686;
	st.shared.u32 	[%r917+128], %r1687;
	st.shared.u32 	[%r917+256], %r1688;
	st.shared.u32 	[%r917+384], %r1689;
	st.shared.u32 	[%r917+512], %r1690;
	st.shared.u32 	[%r917+640], %r1691;
	st.shared.u32 	[%r917+768], %r1692;
	st.shared.u32 	[%r917+896], %r1693;
	st.shared.u32 	[%r917+1024], %r1694;
	st.shared.u32 	[%r917+1152], %r1695;
	st.shared.u32 	[%r917+1280], %r1696;
	st.shared.u32 	[%r917+1408], %r1697;
	st.shared.u32 	[%r917+1536], %r1698;
	st.shared.u32 	[%r917+1664], %r1699;
	st.shared.u32 	[%r917+1792], %r1700;
	bar.warp.sync 	-1;
	mad.lo.s32 	%r918, %r882, 56, %r917;
	ld.shared.u32 	%r231, [%r918];
	not.b32 	%r919, %r231;
	ld.shared.u32 	%r232, [%r918+4];
	not.b32 	%r920, %r232;
	ld.shared.u32 	%r233, [%r918+8];
	not.b32 	%r921, %r233;
	ld.shared.u32 	%r234, [%r918+12];
	not.b32 	%r922, %r234;
	ld.shared.u32 	%r235, [%r918+16];
	not.b32 	%r923, %r235;
	ld.shared.u32 	%r236, [%r918+20];
	not.b32 	%r924, %r236;
	ld.shared.u32 	%r237, [%r918+24];
	not.b32 	%r925, %r237;
	ld.shared.u32 	%r238, [%r918+28];
	not.b32 	%r926, %r238;
	ld.shared.u32 	%r239, [%r918+32];
	not.b32 	%r927, %r239;
	ld.shared.u32 	%r240, [%r918+36];
	not.b32 	%r928, %r240;
	ld.shared.u32 	%r241, [%r918+40];
	not.b32 	%r929, %r241;
	ld.shared.u32 	%r242, [%r918+44];
	not.b32 	%r930, %r242;
	ld.shared.u32 	%r243, [%r918+48];
	not.b32 	%r931, %r243;
	ld.shared.u32 	%r244, [%r918+52];
	not.b32 	%r932, %r244;
	ld.shared.u32 	%r245, [%r918+56];
	not.b32 	%r933, %r245;
	mul.lo.s32 	%r934, %r850, 15;
	mad.lo.s32 	%r938, %r459, %r460, %r461;
	mul.lo.s32 	%r939, %r938, 5760;
	sub.s32 	%r246, %r1658, %r939;
	setp.lt.s32 	%p177, %r934, %r246;
	and.b32  	%r940, %r919, 1;
	selp.b32 	%r247, %r940, 1, %p177;
	add.s32 	%r941, %r934, 1;
	setp.lt.s32 	%p178, %r941, %r246;
	and.b32  	%r942, %r920, 1;
	selp.b32 	%r248, %r942, 1, %p178;
	add.s32 	%r943, %r934, 2;
	setp.lt.s32 	%p179, %r943, %r246;
	and.b32  	%r944, %r921, 1;
	selp.b32 	%r249, %r944, 1, %p179;
	add.s32 	%r945, %r934, 3;
	setp.lt.s32 	%p180, %r945, %r246;
	and.b32  	%r946, %r922, 1;
	selp.b32 	%r250, %r946, 1, %p180;
	add.s32 	%r947, %r934, 4;
	setp.lt.s32 	%p181, %r947, %r246;
	and.b32  	%r948, %r923, 1;
	selp.b32 	%r251, %r948, 1, %p181;
	add.s32 	%r949, %r934, 5;
	setp.lt.s32 	%p182, %r949, %r246;
	and.b32  	%r950, %r924, 1;
	selp.b32 	%r252, %r950, 1, %p182;
	add.s32 	%r951, %r934, 6;
	setp.lt.s32 	%p183, %r951, %r246;
	and.b32  	%r952, %r925, 1;
	selp.b32 	%r253, %r952, 1, %p183;
	add.s32 	%r953, %r934, 7;
	setp.lt.s32 	%p184, %r953, %r246;
	and.b32  	%r954, %r926, 1;
	selp.b32 	%r254, %r954, 1, %p184;
	add.s32 	%r955, %r934, 8;
	setp.lt.s32 	%p185, %r955, %r246;
	and.b32  	%r956, %r927, 1;
	selp.b32 	%r255, %r956, 1, %p185;
	add.s32 	%r957, %r934, 9;
	setp.lt.s32 	%p186, %r957, %r246;
	and.b32  	%r958, %r928, 1;
	selp.b32 	%r256, %r958, 1, %p186;
	add.s32 	%r959, %r934, 10;
	setp.lt.s32 	%p187, %r959, %r246;
	and.b32  	%r960, %r929, 1;
	selp.b32 	%r257, %r960, 1, %p187;
	add.s32 	%r961, %r934, 11;
	setp.lt.s32 	%p188, %r961, %r246;
	and.b32  	%r962, %r930, 1;
	selp.b32 	%r258, %r962, 1, %p188;
	add.s32 	%r963, %r934, 12;
	setp.lt.s32 	%p189, %r963, %r246;
	and.b32  	%r964, %r931, 1;
	selp.b32 	%r259, %r964, 1, %p189;
	add.s32 	%r965, %r934, 13;
	setp.lt.s32 	%p190, %r965, %r246;
	and.b32  	%r966, %r932, 1;
	selp.b32 	%r260, %r966, 1, %p190;
	add.s32 	%r967, %r934, 14;
	setp.lt.s32 	%p191, %r967, %r246;
	and.b32  	%r968, %r933, 1;
	selp.b32 	%r261, %r968, 1, %p191;
	bar.sync 	0;
	add.s32 	%r969, %r248, %r247;
	add.s32 	%r970, %r249, %r969;
	add.s32 	%r971, %r250, %r970;
	add.s32 	%r972, %r251, %r971;
	add.s32 	%r973, %r252, %r972;
	add.s32 	%r974, %r253, %r973;
	add.s32 	%r975, %r254, %r974;
	add.s32 	%r976, %r255, %r975;
	add.s32 	%r977, %r256, %r976;
	add.s32 	%r978, %r257, %r977;
	add.s32 	%r979, %r258, %r978;
	add.s32 	%r980, %r259, %r979;
	add.s32 	%r981, %r260, %r980;
	add.s32 	%r887, %r261, %r981;
	mov.b32 	%r885, 1;
	mov.b32 	%r910, 0;
	mov.b32 	%r912, -1;
	// begin inline asm
	{  .reg .s32 r0;  .reg .pred p;  shfl.sync.up.b32 r0|p, %r887, %r885, %r910, %r912;  @p add.s32 r0, r0, %r887;  mov.s32 %r883, r0;}
	// end inline asm
	mov.b32 	%r891, 2;
	// begin inline asm
	{  .reg .s32 r0;  .reg .pred p;  shfl.sync.up.b32 r0|p, %r883, %r891, %r910, %r912;  @p add.s32 r0, r0, %r883;  mov.s32 %r889, r0;}
	// end inline asm
	mov.b32 	%r897, 4;
	// begin inline asm
	{  .reg .s32 r0;  .reg .pred p;  shfl.sync.up.b32 r0|p, %r889, %r897, %r910, %r912;  @p add.s32 r0, r0, %r889;  mov.s32 %r895, r0;}
	// end inline asm
	mov.b32 	%r903, 8;
	// begin inline asm
	{  .reg .s32 r0;  .reg .pred p;  shfl.sync.up.b32 r0|p, %r895, %r903, %r910, %r912;  @p add.s32 r0, r0, %r895;  mov.s32 %r901, r0;}
	// end inline asm
	mov.b32 	%r909, 16;
	// begin inline asm
	{  .reg .s32 r0;  .reg .pred p;  shfl.sync.up.b32 r0|p, %r901, %r909, %r910, %r912;  @p add.s32 r0, r0, %r901;  mov.s32 %r907, r0;}
	// end inline asm
	setp.ne.s32 	%p192, %r882, 31;
	@%p192 bra 	$L__BB11_273;
	shl.b32 	%r982, %r230, 2;
	add.s32 	%r984, %r916, %r982;
	st.shared.u32 	[%r984], %r907;
$L__BB11_273:
	bar.sync 	0;
	ld.shared.v4.u32 	{%r263, %r264, %r265, %r266}, [_ZZN3cub18CUB_300001_SM_10006detail6select23DeviceSelectSweepKernelINS2_10policy_hubIiNS0_8NullTypeEiLb0ELNS0_10SelectImplE0EE10Policy1000EN6thrust24THRUST_300001_SM_1000_NS6detail15normal_iteratorINSA_10device_ptrIiEEEEPS5_SF_PlNS0_13ScanTileStateIiLb1EEE7is_evenS5_iNS2_19streaming_context_tIlLb1EEELS6_0EEEvT0_T1_T2_T3_T4_T5_T6_T7_iT8_NS1_7vsmem_tEE19static_temp_storage];
	mov.u32 	%r985, %tid.x;
	shr.u32 	%r986, %r985, 5;
	add.s32 	%r987, %r264, %r263;
	setp.eq.s32 	%p193, %r986, 2;
	selp.b32 	%r988, %r987, %r263, %p193;
	add.s32 	%r989, %r987, %r265;
	setp.eq.s32 	%p194, %r986, 3;
	selp.b32 	%r990, %r989, %r988, %p194;
	add.s32 	%r991, %r989, %r266;
	setp.eq.s32 	%p195, %r986, 4;
	selp.b32 	%r992, %r991, %r990, %p195;
	ld.shared.v4.u32 	{%r267, %r268, %r269, %r270}, [_ZZN3cub18CUB_300001_SM_10006detail6select23DeviceSelectSweepKernelINS2_10policy_hubIiNS0_8NullTypeEiLb0ELNS0_10SelectImplE0EE10Policy1000EN6thrust24THRUST_300001_SM_1000_NS6detail15normal_iteratorINSA_10device_ptrIiEEEEPS5_SF_PlNS0_13ScanTileStateIiLb1EEE7is_evenS5_iNS2_19streaming_context_tIlLb1EEELS6_0EEEvT0_T1_T2_T3_T4_T5_T6_T7_iT8_NS1_7vsmem_tEE19static_temp_storage+16];
	add.s32 	%r993, %r991, %r267;
	setp.eq.s32 	%p196, %r986, 5;
	selp.b32 	%r994, %r993, %r992, %p196;
	add.s32 	%r995, %r993, %r268;
	setp.eq.s32 	%p197, %r986, 6;
	selp.b32 	%r996, %r995, %r994, %p197;
	add.s32 	%r997, %r995, %r269;
	setp.eq.s32 	%p198, %r986, 7;
	selp.b32 	%r998, %r997, %r996, %p198;
	add.s32 	%r999, %r997, %r270;
	setp.eq.s32 	%p199, %r986, 8;
	selp.b32 	%r1000, %r999, %r998, %p199;
	ld.shared.v4.u32 	{%r271, %r272, %r273, %r274}, [_ZZN3cub18CUB_300001_SM_10006detail6select23DeviceSelectSweepKernelINS2_10policy_hubIiNS0_8NullTypeEiLb0ELNS0_10SelectImplE0EE10Policy1000EN6thrust24THRUST_300001_SM_1000_NS6detail15normal_iteratorINSA_10device_ptrIiEEEEPS5_SF_PlNS0_13ScanTileStateIiLb1EEE7is_evenS5_iNS2_19streaming_context_tIlLb1EEELS6_0EEEvT0_T1_T2_T3_T4_T5_T6_T7_iT8_NS1_7vsmem_tEE19static_temp_storage+32];
	add.s32 	%r1001, %r999, %r271;
	setp.eq.s32 	%p200, %r986, 9;
	selp.b32 	%r1002, %r1001, %r1000, %p200;
	add.s32 	%r1003, %r1001, %r272;
	setp.eq.s32 	%p201, %r986, 10;
	selp.b32 	%r1004, %r1003, %r1002, %p201;
	add.s32 	%r1005, %r1003, %r273;
	setp.eq.s32 	%p202, %r986, 11;
	selp.b32 	%r1006, %r1005, %r1004, %p202;
	setp.lt.u32 	%p203, %r985, 32;
	selp.b32 	%r1007, 0, %r1006, %p203;
	setp.eq.s32 	%p204, %r882, 0;
	add.s32 	%r1008, %r248, %r247;
	add.s32 	%r1009, %r249, %r1008;
	add.s32 	%r1010, %r250, %r1009;
	add.s32 	%r1011, %r251, %r1010;
	add.s32 	%r1012, %r252, %r1011;
	add.s32 	%r1013, %r253, %r1012;
	add.s32 	%r1014, %r254, %r1013;
	add.s32 	%r1015, %r255, %r1014;
	add.s32 	%r1016, %r256, %r1015;
	add.s32 	%r1017, %r257, %r1016;
	add.s32 	%r1018, %r258, %r1017;
	add.s32 	%r1019, %r259, %r1018;
	add.s32 	%r1020, %r260, %r1019;
	add.s32 	%r1021, %r261, %r1020;
	sub.s32 	%r1022, %r907, %r1021;
	selp.b32 	%r1023, 0, %r1022, %p204;
	add.s32 	%r275, %r1007, %r1023;
	add.s32 	%r276, %r275, %r247;
	add.s32 	%r277, %r1008, %r275;
	add.s32 	%r278, %r1009, %r275;
	add.s32 	%r279, %r1010, %r275;
	add.s32 	%r280, %r1011, %r275;
	add.s32 	%r281, %r1012, %r275;
	add.s32 	%r282, %r1013, %r275;
	add.s32 	%r283, %r1014, %r275;
	add.s32 	%r284, %r1015, %r275;
	add.s32 	%r285, %r1016, %r275;
	add.s32 	%r286, %r1017, %r275;
	add.s32 	%r287, %r1018, %r275;
	add.s32 	%r288, %r1019, %r275;
	add.s32 	%r289, %r1020, %r275;
	add.s32 	%r1024, %r246, %r274;
	add.s32 	%r1025, %r1024, %r1005;
	add.s32 	%r1742, %r1025, -5760;
	setp.gt.s32 	%p205, %r1742, 384;
	@%p205 bra 	$L__BB11_334;
	mov.u64 	%rd341, %rd201;
	ld.param.u8 	%rs5, [%rd341];
	setp.ne.s32 	%p206, %r247, 0;
	setp.lt.s32 	%p207, %r275, %r1742;
	and.pred  	%p208, %p206, %p207;
	@%p208 bra 	$L__BB11_275;
	bra.uni 	$L__BB11_278;
$L__BB11_275:
	setp.ne.s16 	%p209, %rs5, 0;
	mov.b64 	%rd744, 0;
	@%p209 bra 	$L__BB11_277;
	mov.u64 	%rd343, %rd201;
	ld.param.u64 	%rd344, [%rd343+24];
	cvta.to.global.u64 	%rd345, %rd344;
	ld.global.u64 	%rd744, [%rd345];
$L__BB11_277:
	cvt.s64.s32 	%rd346, %r275;
	add.s64 	%rd347, %rd744, %rd346;
	shl.b64 	%rd348, %rd347, 2;
	add.s64 	%rd349, %rd4, %rd348;
	st.global.u32 	[%rd349], %r231;
$L__BB11_278:
	setp.eq.s32 	%p210, %r248, 0;
	setp.ge.s32 	%p211, %r276, %r1742;
	or.pred  	%p212, %p210, %p211;
	@%p212 bra 	$L__BB11_282;
	mov.u64 	%rd351, %rd201;
	ld.param.u8 	%rs34, [%rd351];
	setp.ne.s16 	%p213, %rs34, 0;
	mov.b64 	%rd745, 0;
	@%p213 bra 	$L__BB11_281;
	mov.u64 	%rd352, %rd201;
	ld.param.u64 	%rd353, [%rd352+24];
	cvta.to.global.u64 	%rd354, %rd353;
	ld.global.u64 	%rd745, [%rd354];
$L__BB11_281:
	cvt.s64.s32 	%rd355, %r276;
	add.s64 	%rd356, %rd745, %rd355;
	shl.b64 	%rd357, %rd356, 2;
	add.s64 	%rd358, %rd4, %rd357;
	st.global.u32 	[%rd358], %r232;
$L__BB11_282:
	mov.u64 	%rd359, %rd201;
	ld.param.u64 	%rd360, [%rd359+24];
	cvta.to.global.u64 	%rd122, %rd360;
	ld.param.u8 	%rs7, [%rd359];
	setp.eq.s32 	%p214, %r249, 0;
	setp.ge.s32 	%p215, %r277, %r1742;
	or.pred  	%p216, %p214, %p215;
	@%p216 bra 	$L__BB11_286;
	setp.ne.s16 	%p217, %rs7, 0;
	mov.b64 	%rd746, 0;
	@%p217 bra 	$L__BB11_285;
	ld.global.u64 	%rd746, [%rd122];
$L__BB11_285:
	cvt.s64.s32 	%rd362, %r277;
	add.s64 	%rd363, %rd746, %rd362;
	shl.b64 	%rd364, %rd363, 2;
	add.s64 	%rd365, %rd4, %rd364;
	st.global.u32 	[%rd365], %r233;
$L__BB11_286:
	setp.eq.s32 	%p218, %r250, 0;
	setp.ge.s32 	%p219, %r278, %r1742;
	or.pred  	%p220, %p218, %p219;
	@%p220 bra 	$L__BB11_290;
	setp.ne.s16 	%p221, %rs7, 0;
	mov.b64 	%rd747, 0;
	@%p221 bra 	$L__BB11_289;
	ld.global.u64 	%rd747, [%rd122];
$L__BB11_289:
	cvt.s64.s32 	%rd367, %r278;
	add.s64 	%rd368, %rd747, %rd367;
	shl.b64 	%rd369, %rd368, 2;
	add.s64 	%rd370, %rd4, %rd369;
	st.global.u32 	[%rd370], %r234;
$L__BB11_290:
	setp.eq.s32 	%p222, %r251, 0;
	setp.ge.s32 	%p223, %r279, %r1742;
	or.pred  	%p224, %p222, %p223;
	@%p224 bra 	$L__BB11_294;
	setp.ne.s16 	%p225, %rs7, 0;
	mov.b64 	%rd748, 0;
	@%p225 bra 	$L__BB11_293;
	ld.global.u64 	%rd748, [%rd122];
$L__BB11_293:
	cvt.s64.s32 	%rd372, %r279;
	add.s64 	%rd373, %rd748, %rd372;
	shl.b64 	%rd374, %rd373, 2;
	add.s64 	%rd375, %rd4, %rd374;
	st.global.u32 	[%rd375], %r235;
$L__BB11_294:
	setp.eq.s32 	%p226, %r252, 0;
	setp.ge.s32 	%p227, %r280, %r1742;
	or.pred  	%p228, %p226, %p227;
	@%p228 bra 	$L__BB11_298;
	setp.ne.s16 	%p229, %rs7, 0;
	mov.b64 	%rd749, 0;
	@%p229 bra 	$L__BB11_297;
	ld.global.u64 	%rd749, [%rd122];
$L__BB11_297:
	cvt.s64.s32 	%rd377, %r280;
	add.s64 	%rd378, %rd749, %rd377;
	shl.b64 	%rd379, %rd378, 2;
	add.s64 	%rd380, %rd4, %rd379;
	st.global.u32 	[%rd380], %r236;
$L__BB11_298:
	setp.eq.s32 	%p230, %r253, 0;
	setp.ge.s32 	%p231, %r281, %r1742;
	or.pred  	%p232, %p230, %p231;
	@%p232 bra 	$L__BB11_302;
	setp.ne.s16 	%p233, %rs7, 0;
	mov.b64 	%rd750, 0;
	@%p233 bra 	$L__BB11_301;
	ld.global.u64 	%rd750, [%rd122];
$L__BB11_301:
	cvt.s64.s32 	%rd382, %r281;
	add.s64 	%rd383, %rd750, %rd382;
	shl.b64 	%rd384, %rd383, 2;
	add.s64 	%rd385, %rd4, %rd384;
	st.global.u32 	[%rd385], %r237;
$L__BB11_302:
	setp.eq.s32 	%p234, %r254, 0;
	setp.ge.s32 	%p235, %r282, %r1742;
	or.pred  	%p236, %p234, %p235;
	@%p236 bra 	$L__BB11_306;
	setp.ne.s16 	%p237, %rs7, 0;
	mov.b64 	%rd751, 0;
	@%p237 bra 	$L__BB11_305;
	ld.global.u64 	%rd751, [%rd122];
$L__BB11_305:
	cvt.s64.s32 	%rd387, %r282;
	add.s64 	%rd388, %rd751, %rd387;
	shl.b64 	%rd389, %rd388, 2;
	add.s64 	%rd390, %rd4, %rd389;
	st.global.u32 	[%rd390], %r238;
$L__BB11_306:
	setp.eq.s32 	%p238, %r255, 0;
	setp.ge.s32 	%p239, %r283, %r1742;
	or.pred  	%p240, %p238, %p239;
	@%p240 bra 	$L__BB11_310;
	setp.ne.s16 	%p241, %rs7, 0;
	mov.b64 	%rd752, 0;
	@%p241 bra 	$L__BB11_309;
	ld.global.u64 	%rd752, [%rd122];
$L__BB11_309:
	cvt.s64.s32 	%rd392, %r283;
	add.s64 	%rd393, %rd752, %rd392;
	shl.b64 	%rd394, %rd393, 2;
	add.s64 	%rd395, %rd4, %rd394;
	st.global.u32 	[%rd395], %r239;
$L__BB11_310:
	setp.eq.s32 	%p242, %r256, 0;
	setp.ge.s32 	%p243, %r284, %r1742;
	or.pred  	%p244, %p242, %p243;
	@%p244 bra 	$L__BB11_314;
	setp.ne.s16 	%p245, %rs7, 0;
	mov.b64 	%rd753, 0;
	@%p245 bra 	$L__BB11_313;
	ld.global.u64 	%rd753, [%rd122];
$L__BB11_313:
	cvt.s64.s32 	%rd397, %r284;
	add.s64 	%rd398, %rd753, %rd397;
	shl.b64 	%rd399, %rd398, 2;
	add.s64 	%rd400, %rd4, %rd399;
	st.global.u32 	[%rd400], %r240;
$L__BB11_314:
	setp.eq.s32 	%p246, %r257, 0;
	setp.ge.s32 	%p247, %r285, %r1742;
	or.pred  	%p248, %p246, %p247;
	@%p248 bra 	$L__BB11_318;
	setp.ne.s16 	%p249, %rs7, 0;
	mov.b64 	%rd754, 0;
	@%p249 bra 	$L__BB11_317;
	ld.global.u64 	%rd754, [%rd122];
$L__BB11_317:
	cvt.s64.s32 	%rd402, %r285;
	add.s64 	%rd403, %rd754, %rd402;
	shl.b64 	%rd404, %rd403, 2;
	add.s64 	%rd405, %rd4, %rd404;
	st.global.u32 	[%rd405], %r241;
$L__BB11_318:
	setp.eq.s32 	%p250, %r258, 0;
	setp.ge.s32 	%p251, %r286, %r1742;
	or.pred  	%p252, %p250, %p251;
	@%p252 bra 	$L__BB11_322;
	setp.ne.s16 	%p253, %rs7, 0;
	mov.b64 	%rd755, 0;
	@%p253 bra 	$L__BB11_321;
	ld.global.u64 	%rd755, [%rd122];
$L__BB11_321:
	cvt.s64.s32 	%rd407, %r286;
	add.s64 	%rd408, %rd755, %rd407;
	shl.b64 	%rd409, %rd408, 2;
	add.s64 	%rd410, %rd4, %rd409;
	st.global.u32 	[%rd410], %r242;
$L__BB11_322:
	setp.eq.s32 	%p254, %r259, 0;
	setp.ge.s32 	%p255, %r287, %r1742;
	or.pred  	%p256, %p254, %p255;
	@%p256 bra 	$L__BB11_326;
	setp.ne.s16 	%p257, %rs7, 0;
	mov.b64 	%rd756, 0;
	@%p257 bra 	$L__BB11_325;
	ld.global.u64 	%rd756, [%rd122];
$L__BB11_325:
	cvt.s64.s32 	%rd412, %r287;
	add.s64 	%rd413, %rd756, %rd412;
	shl.b64 	%rd414, %rd413, 2;
	add.s64 	%rd415, %rd4, %rd414;
	st.global.u32 	[%rd415], %r243;
$L__BB11_326:
	setp.eq.s32 	%p258, %r260, 0;
	setp.ge.s32 	%p259, %r288, %r1742;
	or.pred  	%p260, %p258, %p259;
	@%p260 bra 	$L__BB11_330;
	setp.ne.s16 	%p261, %rs7, 0;
	mov.b64 	%rd757, 0;
	@%p261 bra 	$L__BB11_329;
	ld.global.u64 	%rd757, [%rd122];
$L__BB11_329:
	cvt.s64.s32 	%rd417, %r288;
	add.s64 	%rd418, %rd757, %rd417;
	shl.b64 	%rd419, %rd418, 2;
	add.s64 	%rd420, %rd4, %rd419;
	st.global.u32 	[%rd420], %r244;
$L__BB11_330:
	setp.eq.s32 	%p262, %r261, 0;
	setp.ge.s32 	%p263, %r289, %r1742;
	or.pred  	%p264, %p262, %p263;
	@%p264 bra 	$L__BB11_537;
	setp.ne.s16 	%p265, %rs7, 0;
	mov.b64 	%rd758, 0;
	@%p265 bra 	$L__BB11_333;
	ld.global.u64 	%rd758, [%rd122];
$L__BB11_333:
	cvt.s64.s32 	%rd422, %r289;
	add.s64 	%rd423, %rd758, %rd422;
	shl.b64 	%rd424, %rd423, 2;
	add.s64 	%rd425, %rd4, %rd424;
	st.global.u32 	[%rd425], %r245;
	bra.uni 	$L__BB11_537;
$L__BB11_334:
	bar.sync 	0;
	setp.eq.s32 	%p266, %r247, 0;
	@%p266 bra 	$L__BB11_336;
	shl.b32 	%r1026, %r275, 2;
	mov.u32 	%r1027, _ZZN3cub18CUB_300001_SM_10006detail6select23DeviceSelectSweepKernelINS2_10policy_hubIiNS0_8NullTypeEiLb0ELNS0_10SelectImplE0EE10Policy1000EN6thrust24THRUST_300001_SM_1000_NS6detail15normal_iteratorINSA_10device_ptrIiEEEEPS5_SF_PlNS0_13ScanTileStateIiLb1EEE7is_evenS5_iNS2_19streaming_context_tIlLb1EEELS6_0EEEvT0_T1_T2_T3_T4_T5_T6_T7_iT8_NS1_7vsmem_tEE19static_temp_storage;
	add.s32 	%r1028, %r1027, %r1026;
	st.shared.u32 	[%r1028], %r231;
$L__BB11_336:
	setp.eq.s32 	%p267, %r248, 0;
	@%p267 bra 	$L__BB11_338;
	shl.b32 	%r1029, %r276, 2;
	mov.u32 	%r1030, _ZZN3cub18CUB_300001_SM_10006detail6select23DeviceSelectSweepKernelINS2_10policy_hubIiNS0_8NullTypeEiLb0ELNS0_10SelectImplE0EE10Policy1000EN6thrust24THRUST_300001_SM_1000_NS6detail15normal_iteratorINSA_10device_ptrIiEEEEPS5_SF_PlNS0_13ScanTileStateIiLb1EEE7is_evenS5_iNS2_19streaming_context_tIlLb1EEELS6_0EEEvT0_T1_T2_T3_T4_T5_T6_T7_iT8_NS1_7vsmem_tEE19static_temp_storage;
	add.s32 	%r1031, %r1030, %r1029;
	st.shared.u32 	[%r1031], %r232;
$L__BB11_338:
	setp.eq.s32 	%p268, %r249, 0;
	@%p268 bra 	$L__BB11_340;
	shl.b32 	%r1032, %r277, 2;
	mov.u32 	%r1033, _ZZN3cub18CUB_300001_SM_10006detail6select23DeviceSelectSweepKernelINS2_10policy_hubIiNS0_8NullTypeEiLb0ELNS0_10SelectImplE0EE10Policy1000EN6thrust24THRUST_300001_SM_1000_NS6detail15normal_iteratorINSA_10device_ptrIiEEEEPS5_SF_PlNS0_13ScanTileStateIiLb1EEE7is_evenS5_iNS2_19streaming_context_tIlLb1EEELS6_0EEEvT0_T1_T2_T3_T4_T5_T6_T7_iT8_NS1_7vsmem_tEE19static_temp_storage;
	add.s32 	%r1034, %r1033, %r1032;
	st.shared.u32 	[%r1034], %r233;
$L__BB11_340:
	setp.eq.s32 	%p269, %r250, 0;
	@%p269 bra 	$L__BB11_342;
	shl.b32 	%r1035, %r278, 2;
	mov.u32 	%r1036, _ZZN3cub18CUB_300001_SM_10006detail6select23DeviceSelectSweepKernelINS2_10policy_hubIiNS0_8NullTypeEiLb0ELNS0_10SelectImplE0EE10Policy1000EN6thrust24THRUST_300001_SM_1000_NS6detail15normal_iteratorINSA_10device_ptrIiEEEEPS5_SF_PlNS0_13ScanTileStateIiLb1EEE7is_evenS5_iNS2_19streaming_context_tIlLb1EEELS6_0EEEvT0_T1_T2_T3_T4_T5_T6_T7_iT8_NS1_7vsmem_tEE19static_temp_storage;
	add.s32 	%r1037, %r1036, %r1035;
	st.shared.u32 	[%r1037], %r234;
$L__BB11_342:
	setp.eq.s32 	%p270, %r251, 0;
	@%p270 bra 	$L__BB11_344;
	shl.b32 	%r1038, %r279, 2;
	mov.u32 	%r1039, _ZZN3cub18CUB_300001_SM_10006detail6select23DeviceSelectSweepKernelINS2_10policy_hubIiNS0_8NullTypeEiLb0ELNS0_10SelectImplE0EE10Policy1000EN6thrust24THRUST_300001_SM_1000_NS6detail15normal_iteratorINSA_10device_ptrIiEEEEPS5_SF_PlNS0_13ScanTileStateIiLb1EEE7is_evenS5_iNS2_19streaming_context_tIlLb1EEELS6_0EEEvT0_T1_T2_T3_T4_T5_T6_T7_iT8_NS1_7vsmem_tEE19static_temp_storage;
	add.s32 	%r1040, %r1039, %r1038;
	st.shared.u32 	[%r1040], %r235;
$L__BB11_344:
	setp.eq.s32 	%p271, %r252, 0;
	@%p271 bra 	$L__BB11_346;
	shl.b32 	%r1041, %r280, 2;
	mov.u32 	%r1042, _ZZN3cub18CUB_300001_SM_10006detail6select23DeviceSelectSweepKernelINS2_10policy_hubIiNS0_8NullTypeEiLb0ELNS0_10SelectImplE0EE10Policy1000EN6thrust24THRUST_300001_SM_1000_NS6detail15normal_iteratorINSA_10device_ptrIiEEEEPS5_SF_PlNS0_13ScanTileStateIiLb1EEE7is_evenS5_iNS2_19streaming_context_tIlLb1EEELS6_0EEEvT0_T1_T2_T3_T4_T5_T6_T7_iT8_NS1_7vsmem_tEE19static_temp_storage;
	add.s32 	%r1043, %r1042, %r1041;
	st.shared.u32 	[%r1043], %r236;
$L__BB11_346:
	setp.eq.s32 	%p272, %r253, 0;
	@%p272 bra 	$L__BB11_348;
	shl.b32 	%r1044, %r281, 2;
	mov.u32 	%r1045, _ZZN3cub18CUB_300001_SM_10006detail6select23DeviceSelectSweepKernelINS2_10policy_hubIiNS0_8NullTypeEiLb0ELNS0_10SelectImplE0EE10Policy1000EN6thrust24THRUST_300001_SM_1000_NS6detail15normal_iteratorINSA_10device_ptrIiEEEEPS5_SF_PlNS0_13ScanTileStateIiLb1EEE7is_evenS5_iNS2_19streaming_context_tIlLb1EEELS6_0EEEvT0_T1_T2_T3_T4_T5_T6_T7_iT8_NS1_7vsmem_tEE19static_temp_storage;
	add.s32 	%r1046, %r1045, %r1044;
	st.shared.u32 	[%r1046], %r237;
$L__BB11_348:
	setp.eq.s32 	%p273, %r254, 0;
	@%p273 bra 	$L__BB11_350;
	shl.b32 	%r1047, %r282, 2;
	mov.u32 	%r1048, _ZZN3cub18CUB_300001_SM_10006detail6select23DeviceSelectSweepKernelINS2_10policy_hubIiNS0_8NullTypeEiLb0ELNS0_10SelectImplE0EE10Policy1000EN6thrust24THRUST_300001_SM_1000_NS6detail15normal_iteratorINSA_10device_ptrIiEEEEPS5_SF_PlNS0_13ScanTileStateIiLb1EEE7is_evenS5_iNS2_19streaming_context_tIlLb1EEELS6_0EEEvT0_T1_T2_T3_T4_T5_T6_T7_iT8_NS1_7vsmem_tEE19static_temp_storage;
	add.s32 	%r1049, %r1048, %r1047;
	st.shared.u32 	[%r1049], %r238;
$L__BB11_350:
	setp.eq.s32 	%p274, %r255, 0;
	@%p274 bra 	$L__BB11_352;
	shl.b32 	%r1050, %r283, 2;
	mov.u32 	%r1051, _ZZN3cub18CUB_300001_SM_10006detail6select23DeviceSelectSweepKernelINS2_10policy_hubIiNS0_8NullTypeEiLb0ELNS0_10SelectImplE0EE10Policy1000EN6thrust24THRUST_300001_SM_1000_NS6detail15normal_iteratorINSA_10device_ptrIiEEEEPS5_SF_PlNS0_13ScanTileStateIiLb1EEE7is_evenS5_iNS2_19streaming_context_tIlLb1EEELS6_0EEEvT0_T1_T2_T3_T4_T5_T6_T7_iT8_NS1_7vsmem_tEE19static_temp_storage;
	add.s32 	%r1052, %r1051, %r1050;
	st.shared.u32 	[%r1052], %r239;
$L__BB11_352:
	setp.eq.s32 	%p275, %r256, 0;
	@%p275 bra 	$L__BB11_354;
	shl.b32 	%r1053, %r284, 2;
	mov.u32 	%r1054, _ZZN3cub18CUB_300001_SM_10006detail6select23DeviceSelectSweepKernelINS2_10policy_hubIiNS0_8NullTypeEiLb0ELNS0_10SelectImplE0EE10Policy1000EN6thrust24THRUST_300001_SM_1000_NS6detail15normal_iteratorINSA_10device_ptrIiEEEEPS5_SF_PlNS0_13ScanTileStateIiLb1EEE7is_evenS5_iNS2_19streaming_context_tIlLb1EEELS6_0EEEvT0_T1_T2_T3_T4_T5_T6_T7_iT8_NS1_7vsmem_tEE19static_temp_storage;
	add.s32 	%r1055, %r1054, %r1053;
	st.shared.u32 	[%r1055], %r240;
$L__BB11_354:
	setp.eq.s32 	%p276, %r257, 0;
	@%p276 bra 	$L__BB11_356;
	shl.b32 	%r1056, %r285, 2;
	mov.u32 	%r1057, _ZZN3cub18CUB_300001_SM_10006detail6select23DeviceSelectSweepKernelINS2_10policy_hubIiNS0_8NullTypeEiLb0ELNS0_10SelectImplE0EE10Policy1000EN6thrust24THRUST_300001_SM_1000_NS6detail15normal_iteratorINSA_10device_ptrIiEEEEPS5_SF_PlNS0_13ScanTileStateIiLb1EEE7is_evenS5_iNS2_19streaming_context_tIlLb1EEELS6_0EEEvT0_T1_T2_T3_T4_T5_T6_T7_iT8_NS1_7vsmem_tEE19static_temp_storage;
	add.s32 	%r1058, %r1057, %r1056;
	st.shared.u32 	[%r1058], %r241;
$L__BB11_356:
	setp.eq.s32 	%p277, %r258, 0;
	@%p277 bra 	$L__BB11_358;
	shl.b32 	%r1059, %r286, 2;
	mov.u32 	%r1060, _ZZN3cub18CUB_300001_SM_10006detail6select23DeviceSelectSweepKernelINS2_10policy_hubIiNS0_8NullTypeEiLb0ELNS0_10SelectImplE0EE10Policy1000EN6thrust24THRUST_300001_SM_1000_NS6detail15normal_iteratorINSA_10device_ptrIiEEEEPS5_SF_PlNS0_13ScanTileStateIiLb1EEE7is_evenS5_iNS2_19streaming_context_tIlLb1EEELS6_0EEEvT0_T1_T2_T3_T4_T5_T6_T7_iT8_NS1_7vsmem_tEE19static_temp_storage;
	add.s32 	%r1061, %r1060, %r1059;
	st.shared.u32 	[%r1061], %r242;
$L__BB11_358:
	setp.eq.s32 	%p278, %r259, 0;
	@%p278 bra 	$L__BB11_360;
	shl.b32 	%r1062, %r287, 2;
	mov.u32 	%r1063, _ZZN3cub18CUB_300001_SM_10006detail6select23DeviceSelectSweepKernelINS2_10policy_hubIiNS0_8NullTypeEiLb0ELNS0_10SelectImplE0EE10Policy1000EN6thrust24THRUST_300001_SM_1000_NS6detail15normal_iteratorINSA_10device_ptrIiEEEEPS5_SF_PlNS0_13ScanTileStateIiLb1EEE7is_evenS5_iNS2_19streaming_context_tIlLb1EEELS6_0EEEvT0_T1_T2_T3_T4_T5_T6_T7_iT8_NS1_7vsmem_tEE19static_temp_storage;
	add.s32 	%r1064, %r1063, %r1062;
	st.shared.u32 	[%r1064], %r243;
$L__BB11_360:
	setp.eq.s32 	%p279, %r260, 0;
	@%p279 bra 	$L__BB11_362;
	shl.b32 	%r1065, %r288, 2;
	mov.u32 	%r1066, _ZZN3cub18CUB_300001_SM_10006detail6select23DeviceSelectSweepKernelINS2_10policy_hubIiNS0_8NullTypeEiLb0ELNS0_10SelectImplE0EE10Policy1000EN6thrust24THRUST_300001_SM_1000_NS6detail15normal_iteratorINSA_10device_ptrIiEEEEPS5_SF_PlNS0_13ScanTileStateIiLb1EEE7is_evenS5_iNS2_19streaming_context_tIlLb1EEELS6_0EEEvT0_T1_T2_T3_T4_T5_T6_T7_iT8_NS1_7vsmem_tEE19static_temp_storage;
	add.s32 	%r1067, %r1066, %r1065;
	st.shared.u32 	[%r1067], %r244;
$L__BB11_362:
	setp.eq.s32 	%p280, %r261, 0;
	@%p280 bra 	$L__BB11_364;
	shl.b32 	%r1068, %r289, 2;
	mov.u32 	%r1069, _ZZN3cub18CUB_300001_SM_10006detail6select23DeviceSelectSweepKernelINS2_10policy_hubIiNS0_8NullTypeEiLb0ELNS0_10SelectImplE0EE10Policy1000EN6thrust24THRUST_300001_SM_1000_NS6detail15normal_iteratorINSA_10device_ptrIiEEEEPS5_SF_PlNS0_13ScanTileStateIiLb1EEE7is_evenS5_iNS2_19streaming_context_tIlLb1EEELS6_0EEEvT0_T1_T2_T3_T4_T5_T6_T7_iT8_NS1_7vsmem_tEE19static_temp_storage;
	add.s32 	%r1070, %r1069, %r1068;
	st.shared.u32 	[%r1070], %r245;
$L__BB11_364:
	bar.sync 	0;
	mov.u32 	%r1705, %tid.x;
	setp.ge.u32 	%p281, %r1705, %r1742;
	@%p281 bra 	$L__BB11_537;
	ld.param.u32 	%r1659, [_ZN3cub18CUB_300001_SM_10006detail6select23DeviceSelectSweepKernelINS2_10policy_hubIiNS0_8NullTypeEiLb0ELNS0_10SelectImplE0EE10Policy1000EN6thrust24THRUST_300001_SM_1000_NS6detail15normal_iteratorINSA_10device_ptrIiEEEEPS5_SF_PlNS0_13ScanTileStateIiLb1EEE7is_evenS5_iNS2_19streaming_context_tIlLb1EEELS6_0EEEvT0_T1_T2_T3_T4_T5_T6_T7_iT8_NS1_7vsmem_tE_param_7];
	mov.u64 	%rd426, %rd201;
	ld.param.u8 	%rs6, [%rd426];
	ld.param.u64 	%rd427, [%rd426+24];
	cvta.to.global.u64 	%rd101, %rd427;
	add.s32 	%r1071, %r264, %r265;
	add.s32 	%r1072, %r1071, %r266;
	add.s32 	%r1073, %r1072, %r267;
	add.s32 	%r1074, %r1073, %r268;
	add.s32 	%r1075, %r1074, %r269;
	add.s32 	%r1076, %r1075, %r270;
	add.s32 	%r1077, %r1076, %r271;
	add.s32 	%r1078, %r1077, %r272;
	add.s32 	%r1079, %r1078, %r273;
	add.s32 	%r1080, %r1079, %r274;
	add.s32 	%r1081, %r1080, %r263;
	add.s32 	%r1082, %r1081, %r1659;
	sub.s32 	%r1083, %r1082, %r1705;
	add.s32 	%r292, %r1083, -5761;
	mul.hi.u32 	%r1084, %r292, -1431655765;
	shr.u32 	%r1085, %r1084, 8;
	add.s32 	%r293, %r1085, 1;
	and.b32  	%r1086, %r1085, 3;
	setp.eq.s32 	%p282, %r1086, 3;
	@%p282 bra 	$L__BB11_370;
	cvt.u64.u32 	%rd737, %r1705;
	shl.b32 	%r1087, %r1705, 2;
	mov.u32 	%r1088, _ZZN3cub18CUB_300001_SM_10006detail6select23DeviceSelectSweepKernelINS2_10policy_hubIiNS0_8NullTypeEiLb0ELNS0_10SelectImplE0EE10Policy1000EN6thrust24THRUST_300001_SM_1000_NS6detail15normal_iteratorINSA_10device_ptrIiEEEEPS5_SF_PlNS0_13ScanTileStateIiLb1EEE7is_evenS5_iNS2_19streaming_context_tIlLb1EEELS6_0EEEvT0_T1_T2_T3_T4_T5_T6_T7_iT8_NS1_7vsmem_tEE19static_temp_storage;
	add.s32 	%r1702, %r1088, %r1087;
	and.b32  	%r1089, %r293, 3;
	neg.s32 	%r1701, %r1089;
$L__BB11_367:
	.pragma "nounroll";
	setp.ne.s16 	%p283, %rs6, 0;
	mov.b64 	%rd738, 0;
	@%p283 bra 	$L__BB11_369;
	ld.global.u64 	%rd738, [%rd101];
$L__BB11_369:
	add.s64 	%rd429, %rd738, %rd737;
	shl.b64 	%rd430, %rd429, 2;
	add.s64 	%rd431, %rd4, %rd430;
	ld.shared.u32 	%r1090, [%r1702];
	st.global.u32 	[%rd431], %r1090;
	add.s64 	%rd737, %rd737, 384;
	cvt.u32.u64 	%r1705, %rd737;
	add.s32 	%r1702, %r1702, 1536;
	add.s32 	%r1701, %r1701, 1;
	setp.ne.s32 	%p284, %r1701, 0;
	@%p284 bra 	$L__BB11_367;
$L__BB11_370:
	setp.lt.u32 	%p285, %r292, 1152;
	@%p285 bra 	$L__BB11_537;
	mul.wide.u32 	%rd433, %r1705, 4;
	add.s64 	%rd107, %rd4, %rd433;
	shl.b32 	%r1091, %r1705, 2;
	mov.u32 	%r1092, _ZZN3cub18CUB_300001_SM_10006detail6select23DeviceSelectSweepKernelINS2_10policy_hubIiNS0_8NullTypeEiLb0ELNS0_10SelectImplE0EE10Policy1000EN6thrust24THRUST_300001_SM_1000_NS6detail15normal_iteratorINSA_10device_ptrIiEEEEPS5_SF_PlNS0_13ScanTileStateIiLb1EEE7is_evenS5_iNS2_19streaming_context_tIlLb1EEELS6_0EEEvT0_T1_T2_T3_T4_T5_T6_T7_iT8_NS1_7vsmem_tEE19static_temp_storage;
	add.s32 	%r1093, %r1091, %r1092;
	add.s32 	%r1704, %r1093, 3072;
	mov.b64 	%rd739, 0;
$L__BB11_372:
	setp.ne.s16 	%p286, %rs6, 0;
	mov.b64 	%rd740, 0;
	@%p286 bra 	$L__BB11_374;
	ld.global.u64 	%rd740, [%rd101];
$L__BB11_374:
	setp.ne.s16 	%p287, %rs6, 0;
	shl.b64 	%rd436, %rd740, 2;
	add.s64 	%rd437, %rd739, %rd436;
	add.s64 	%rd438, %rd107, %rd437;
	ld.shared.u32 	%r1094, [%r1704+-3072];
	st.global.u32 	[%rd438], %r1094;
	mov.b64 	%rd741, 0;
	@%p287 bra 	$L__BB11_376;
	ld.global.u64 	%rd741, [%rd101];
$L__BB11_376:
	setp.ne.s16 	%p288, %rs6, 0;
	shl.b64 	%rd440, %rd741, 2;
	add.s64 	%rd441, %rd739, %rd440;
	add.s64 	%rd442, %rd107, %rd441;
	ld.shared.u32 	%r1095, [%r1704+-1536];
	st.global.u32 	[%rd442+1536], %r1095;
	mov.b64 	%rd742, 0;
	@%p288 bra 	$L__BB11_378;
	ld.global.u64 	%rd742, [%rd101];
$L__BB11_378:
	setp.ne.s16 	%p289, %rs6, 0;
	shl.b64 	%rd444, %rd742, 2;
	add.s64 	%rd445, %rd739, %rd444;
	add.s64 	%rd446, %rd107, %rd445;
	ld.shared.u32 	%r1096, [%r1704];
	st.global.u32 	[%rd446+3072], %r1096;
	mov.b64 	%rd743, 0;
	@%p289 bra 	$L__BB11_380;
	ld.global.u64 	%rd743, [%rd101];
$L__BB11_380:
	shl.b64 	%rd447, %rd743, 2;
	add.s64 	%rd448, %rd739, %rd447;
	add.s64 	%rd449, %rd107, %rd448;
	ld.shared.u32 	%r1097, [%r1704+1536];
	st.global.u32 	[%rd449+4608], %r1097;
	add.s32 	%r1705, %r1705, 1536;
	add.s64 	%rd739, %rd739, 6144;
	add.s32 	%r1704, %r1704, 6144;
	setp.lt.s32 	%p290, %r1705, %r1742;
	@%p290 bra 	$L__BB11_372;
	bra.uni 	$L__BB11_537;
$L__BB11_381:
	ld.param.u8 	%rs11, [%rd1];
	setp.eq.s16 	%p3, %rs11, 0;
	ld.param.u64 	%rd204, [%rd1+16];
	selp.b64 	%rd205, %rd204, 0, %p3;
	cvt.s64.s32 	%rd206, %r2;
	add.s64 	%rd207, %rd205, %rd206;
	mov.u32 	%r1738, %tid.x;
	and.b32  	%r465, %r1738, 31;
	and.b32  	%r466, %r1738, 992;
	mul.lo.s32 	%r467, %r466, 15;
	or.b32  	%r307, %r467, %r465;
	setp.ge.s32 	%p4, %r307, %r197;
	cvt.u64.u32 	%rd208, %r307;
	add.s64 	%rd209, %rd207, %rd208;
	shl.b64 	%rd210, %rd209, 2;
	add.s64 	%rd149, %rd3, %rd210;
	@%p4 bra 	$L__BB11_383;
	ld.global.u32 	%r1706, [%rd149];
$L__BB11_383:
	add.s32 	%r469, %r307, 32;
	setp.ge.s32 	%p5, %r469, %r197;
	@%p5 bra 	$L__BB11_385;
	ld.global.u32 	%r1707, [%rd149+128];
$L__BB11_385:
	add.s32 	%r471, %r307, 64;
	setp.ge.s32 	%p6, %r471, %r197;
	@%p6 bra 	$L__BB11_387;
	ld.global.u32 	%r1708, [%rd149+256];
$L__BB11_387:
	add.s32 	%r473, %r307, 96;
	setp.ge.s32 	%p7, %r473, %r197;
	@%p7 bra 	$L__BB11_389;
	ld.global.u32 	%r1709, [%rd149+384];
$L__BB11_389:
	add.s32 	%r475, %r307, 128;
	setp.ge.s32 	%p8, %r475, %r197;
	@%p8 bra 	$L__BB11_391;
	ld.global.u32 	%r1710, [%rd149+512];
$L__BB11_391:
	add.s32 	%r477, %r307, 160;
	setp.ge.s32 	%p9, %r477, %r197;
	@%p9 bra 	$L__BB11_393;
	ld.global.u32 	%r1711, [%rd149+640];
$L__BB11_393:
	add.s32 	%r479, %r307, 192;
	setp.ge.s32 	%p10, %r479, %r197;
	@%p10 bra 	$L__BB11_395;
	ld.global.u32 	%r1712, [%rd149+768];
$L__BB11_395:
	add.s32 	%r481, %r307, 224;
	setp.ge.s32 	%p11, %r481, %r197;
	@%p11 bra 	$L__BB11_397;
	ld.global.u32 	%r1713, [%rd149+896];
$L__BB11_397:
	add.s32 	%r483, %r307, 256;
	setp.ge.s32 	%p12, %r483, %r197;
	@%p12 bra 	$L__BB11_399;
	ld.global.u32 	%r1714, [%rd149+1024];
$L__BB11_399:
	add.s32 	%r485, %r307, 288;
	setp.ge.s32 	%p13, %r485, %r197;
	@%p13 bra 	$L__BB11_401;
	ld.global.u32 	%r1715, [%rd149+1152];
$L__BB11_401:
	add.s32 	%r487, %r307, 320;
	setp.ge.s32 	%p14, %r487, %r197;
	@%p14 bra 	$L__BB11_403;
	ld.global.u32 	%r1716, [%rd149+1280];
$L__BB11_403:
	add.s32 	%r489, %r307, 352;
	setp.ge.s32 	%p15, %r489, %r197;
	@%p15 bra 	$L__BB11_405;
	ld.global.u32 	%r1717, [%rd149+1408];
$L__BB11_405:
	add.s32 	%r491, %r307, 384;
	setp.ge.s32 	%p16, %r491, %r197;
	@%p16 bra 	$L__BB11_407;
	ld.global.u32 	%r1718, [%rd149+1536];
$L__BB11_407:
	add.s32 	%r493, %r307, 416;
	setp.ge.s32 	%p17, %r493, %r197;
	@%p17 bra 	$L__BB11_409;
	ld.global.u32 	%r1719, [%rd149+1664];
$L__BB11_409:
	add.s32 	%r495, %r307, 448;
	setp.ge.s32 	%p18, %r495, %r197;
	@%p18 bra 	$L__BB11_411;
	ld.global.u32 	%r1720, [%rd149+1792];
$L__BB11_411:
	ld.param.u32 	%r1655, [_ZN3cub18CUB_300001_SM_10006detail6select23DeviceSelectSweepKernelINS2_10policy_hubIiNS0_8NullTypeEiLb0ELNS0_10SelectImplE0EE10Policy1000EN6thrust24THRUST_300001_SM_1000_NS6detail15normal_iteratorINSA_10device_ptrIiEEEEPS5_SF_PlNS0_13ScanTileStateIiLb1EEE7is_evenS5_iNS2_19streaming_context_tIlLb1EEELS6_0EEEvT0_T1_T2_T3_T4_T5_T6_T7_iT8_NS1_7vsmem_tE_param_7];
	// begin inline asm
	mov.u32 %r496, %laneid;
	// end inline asm
	shr.u32 	%r340, %r1738, 5;
	mad.lo.s32 	%r527, %r340, 480, %r496;
	shl.b32 	%r528, %r527, 2;
	mov.u32 	%r529, _ZZN3cub18CUB_300001_SM_10006detail6select23DeviceSelectSweepKernelINS2_10policy_hubIiNS0_8NullTypeEiLb0ELNS0_10SelectImplE0EE10Policy1000EN6thrust24THRUST_300001_SM_1000_NS6detail15normal_iteratorINSA_10device_ptrIiEEEEPS5_SF_PlNS0_13ScanTileStateIiLb1EEE7is_evenS5_iNS2_19streaming_context_tIlLb1EEELS6_0EEEvT0_T1_T2_T3_T4_T5_T6_T7_iT8_NS1_7vsmem_tEE19static_temp_storage;
	add.s32 	%r530, %r529, %r528;
	st.shared.u32 	[%r530], %r1706;
	st.shared.u32 	[%r530+128], %r1707;
	st.shared.u32 	[%r530+256], %r1708;
	st.shared.u32 	[%r530+384], %r1709;
	st.shared.u32 	[%r530+512], %r1710;
	st.shared.u32 	[%r530+640], %r1711;
	st.shared.u32 	[%r530+768], %r1712;
	st.shared.u32 	[%r530+896], %r1713;
	st.shared.u32 	[%r530+1024], %r1714;
	st.shared.u32 	[%r530+1152], %r1715;
	st.shared.u32 	[%r530+1280], %r1716;
	st.shared.u32 	[%r530+1408], %r1717;
	st.shared.u32 	[%r530+1536], %r1718;
	st.shared.u32 	[%r530+1664], %r1719;
	st.shared.u32 	[%r530+1792], %r1720;
	bar.warp.sync 	-1;
	mad.lo.s32 	%r531, %r496, 56, %r530;
	ld.shared.u32 	%r341, [%r531];
	not.b32 	%r532, %r341;
	ld.shared.u32 	%r342, [%r531+4];
	not.b32 	%r533, %r342;
	ld.shared.u32 	%r343, [%r531+8];
	not.b32 	%r534, %r343;
	ld.shared.u32 	%r344, [%r531+12];
	not.b32 	%r535, %r344;
	ld.shared.u32 	%r345, [%r531+16];
	not.b32 	%r536, %r345;
	ld.shared.u32 	%r346, [%r531+20];
	not.b32 	%r537, %r346;
	ld.shared.u32 	%r347, [%r531+24];
	not.b32 	%r538, %r347;
	ld.shared.u32 	%r348, [%r531+28];
	not.b32 	%r539, %r348;
	ld.shared.u32 	%r349, [%r531+32];
	not.b32 	%r540, %r349;
	ld.shared.u32 	%r350, [%r531+36];
	not.b32 	%r541, %r350;
	ld.shared.u32 	%r351, [%r531+40];
	not.b32 	%r542, %r351;
	ld.shared.u32 	%r352, [%r531+44];
	not.b32 	%r543, %r352;
	ld.shared.u32 	%r353, [%r531+48];
	not.b32 	%r544, %r353;
	ld.shared.u32 	%r354, [%r531+52];
	not.b32 	%r545, %r354;
	ld.shared.u32 	%r355, [%r531+56];
	not.b32 	%r546, %r355;
	mul.lo.s32 	%r547, %r1738, 15;
	sub.s32 	%r357, %r1655, %r2;
	setp.lt.s32 	%p19, %r547, %r357;
	and.b32  	%r552, %r532, 1;
	selp.b32 	%r358, %r552, 1, %p19;
	add.s32 	%r553, %r547, 1;
	setp.lt.s32 	%p20, %r553, %r357;
	and.b32  	%r554, %r533, 1;
	selp.b32 	%r359, %r554, 1, %p20;
	add.s32 	%r555, %r547, 2;
	setp.lt.s32 	%p21, %r555, %r357;
	and.b32  	%r556, %r534, 1;
	selp.b32 	%r360, %r556, 1, %p21;
	add.s32 	%r557, %r547, 3;
	setp.lt.s32 	%p22, %r557, %r357;
	and.b32  	%r558, %r535, 1;
	selp.b32 	%r361, %r558, 1, %p22;
	add.s32 	%r559, %r547, 4;
	setp.lt.s32 	%p23, %r559, %r357;
	and.b32  	%r560, %r536, 1;
	selp.b32 	%r362, %r560, 1, %p23;
	add.s32 	%r561, %r547, 5;
	setp.lt.s32 	%p24, %r561, %r357;
	and.b32  	%r562, %r537, 1;
	selp.b32 	%r363, %r562, 1, %p24;
	add.s32 	%r563, %r547, 6;
	setp.lt.s32 	%p25, %r563, %r357;
	and.b32  	%r564, %r538, 1;
	selp.b32 	%r364, %r564, 1, %p25;
	add.s32 	%r565, %r547, 7;
	setp.lt.s32 	%p26, %r565, %r357;
	and.b32  	%r566, %r539, 1;
	selp.b32 	%r365, %r566, 1, %p26;
	add.s32 	%r567, %r547, 8;
	setp.lt.s32 	%p27, %r567, %r357;
	and.b32  	%r568, %r540, 1;
	selp.b32 	%r366, %r568, 1, %p27;
	add.s32 	%r569, %r547, 9;
	setp.lt.s32 	%p28, %r569, %r357;
	and.b32  	%r570, %r541, 1;
	selp.b32 	%r367, %r570, 1, %p28;
	add.s32 	%r571, %r547, 10;
	setp.lt.s32 	%p29, %r571, %r357;
	and.b32  	%r572, %r542, 1;
	selp.b32 	%r368, %r572, 1, %p29;
	add.s32 	%r573, %r547, 11;
	setp.lt.s32 	%p30, %r573, %r357;
	and.b32  	%r574, %r543, 1;
	selp.b32 	%r369, %r574, 1, %p30;
	add.s32 	%r575, %r547, 12;
	setp.lt.s32 	%p31, %r575, %r357;
	and.b32  	%r576, %r544, 1;
	selp.b32 	%r370, %r576, 1, %p31;
	add.s32 	%r577, %r547, 13;
	setp.lt.s32 	%p32, %r577, %r357;
	and.b32  	%r578, %r545, 1;
	selp.b32 	%r371, %r578, 1, %p32;
	add.s32 	%r579, %r547, 14;
	setp.lt.s32 	%p33, %r579, %r357;
	and.b32  	%r580, %r546, 1;
	selp.b32 	%r372, %r580, 1, %p33;
	bar.sync 	0;
	add.s32 	%r581, %r359, %r358;
	add.s32 	%r582, %r360, %r581;
	add.s32 	%r583, %r361, %r582;
	add.s32 	%r584, %r362, %r583;
	add.s32 	%r585, %r363, %r584;
	add.s32 	%r586, %r364, %r585;
	add.s32 	%r587, %r365, %r586;
	add.s32 	%r588, %r366, %r587;
	add.s32 	%r589, %r367, %r588;
	add.s32 	%r590, %r368, %r589;
	add.s32 	%r591, %r369, %r590;
	add.s32 	%r592, %r370, %r591;
	add.s32 	%r593, %r371, %r592;
	add.s32 	%r501, %r372, %r593;
	mov.b32 	%r499, 1;
	mov.b32 	%r524, 0;
	mov.b32 	%r526, -1;
	// begin inline asm
	{  .reg .s32 r0;  .reg .pred p;  shfl.sync.up.b32 r0|p, %r501, %r499, %r524, %r526;  @p add.s32 r0, r0, %r501;  mov.s32 %r497, r0;}
	// end inline asm
	mov.b32 	%r505, 2;
	// begin inline asm
	{  .reg .s32 r0;  .reg .pred p;  shfl.sync.up.b32 r0|p, %r497, %r505, %r524, %r526;  @p add.s32 r0, r0, %r497;  mov.s32 %r503, r0;}
	// end inline asm
	mov.b32 	%r511, 4;
	// begin inline asm
	{  .reg .s32 r0;  .reg .pred p;  shfl.sync.up.b32 r0|p, %r503, %r511, %r524, %r526;  @p add.s32 r0, r0, %r503;  mov.s32 %r509, r0;}
	// end inline asm
	mov.b32 	%r517, 8;
	// begin inline asm
	{  .reg .s32 r0;  .reg .pred p;  shfl.sync.up.b32 r0|p, %r509, %r517, %r524, %r526;  @p add.s32 r0, r0, %r509;  mov.s32 %r515, r0;}
	// end inline asm
	mov.b32 	%r523, 16;
	// begin inline asm
	{  .reg .s32 r0;  .reg .pred p;  shfl.sync.up.b32 r0|p, %r515, %r523, %r524, %r526;  @p add.s32 r0, r0, %r515;  mov.s32 %r521, r0;}
	// end inline asm
	setp.ne.s32 	%p34, %r496, 31;
	@%p34 bra 	$L__BB11_413;
	shl.b32 	%r594, %r340, 2;
	add.s32 	%r596, %r529, %r594;
	st.shared.u32 	[%r596], %r521;
$L__BB11_413:
	sub.s32 	%r597, %r521, %r501;
	bar.sync 	0;
	ld.shared.v4.u32 	{%r598, %r599, %r600, %r601}, [_ZZN3cub18CUB_300001_SM_10006detail6select23DeviceSelectSweepKernelINS2_10policy_hubIiNS0_8NullTypeEiLb0ELNS0_10SelectImplE0EE10Policy1000EN6thrust24THRUST_300001_SM_1000_NS6detail15normal_iteratorINSA_10device_ptrIiEEEEPS5_SF_PlNS0_13ScanTileStateIiLb1EEE7is_evenS5_iNS2_19streaming_context_tIlLb1EEELS6_0EEEvT0_T1_T2_T3_T4_T5_T6_T7_iT8_NS1_7vsmem_tEE19static_temp_storage];
	add.s32 	%r602, %r599, %r598;
	setp.eq.s32 	%p35, %r340, 2;
	selp.b32 	%r603, %r602, %r598, %p35;
	add.s32 	%r604, %r602, %r600;
	setp.eq.s32 	%p36, %r340, 3;
	selp.b32 	%r605, %r604, %r603, %p36;
	add.s32 	%r606, %r604, %r601;
	setp.eq.s32 	%p37, %r340, 4;
	selp.b32 	%r607, %r606, %r605, %p37;
	ld.shared.v4.u32 	{%r608, %r609, %r610, %r611}, [_ZZN3cub18CUB_300001_SM_10006detail6select23DeviceSelectSweepKernelINS2_10policy_hubIiNS0_8NullTypeEiLb0ELNS0_10SelectImplE0EE10Policy1000EN6thrust24THRUST_300001_SM_1000_NS6detail15normal_iteratorINSA_10device_ptrIiEEEEPS5_SF_PlNS0_13ScanTileStateIiLb1EEE7is_evenS5_iNS2_19streaming_context_tIlLb1EEELS6_0EEEvT0_T1_T2_T3_T4_T5_T6_T7_iT8_NS1_7vsmem_tEE19static_temp_storage+16];
	add.s32 	%r612, %r606, %r608;
	setp.eq.s32 	%p38, %r340, 5;
	selp.b32 	%r613, %r612, %r607, %p38;
	add.s32 	%r614, %r612, %r609;
	setp.eq.s32 	%p39, %r340, 6;
	selp.b32 	%r615, %r614, %r613, %p39;
	add.s32 	%r616, %r614, %r610;
	setp.eq.s32 	%p40, %r340, 7;
	selp.b32 	%r617, %r616, %r615, %p40;
	add.s32 	%r618, %r616, %r611;
	setp.eq.s32 	%p41, %r340, 8;
	selp.b32 	%r619, %r618, %r617, %p41;
	ld.shared.v4.u32 	{%r620, %r621, %r622, %r623}, [_ZZN3cub18CUB_300001_SM_10006detail6select23DeviceSelectSweepKernelINS2_10policy_hubIiNS0_8NullTypeEiLb0ELNS0_10SelectImplE0EE10Policy1000EN6thrust24THRUST_300001_SM_1000_NS6detail15normal_iteratorINSA_10device_ptrIiEEEEPS5_SF_PlNS0_13ScanTileStateIiLb1EEE7is_evenS5_iNS2_19streaming_context_tIlLb1EEELS6_0EEEvT0_T1_T2_T3_T4_T5_T6_T7_iT8_NS1_7vsmem_tEE19static_temp_storage+32];
	add.s32 	%r624, %r618, %r620;
	setp.eq.s32 	%p42, %r340, 9;
	selp.b32 	%r625, %r624, %r619, %p42;
	add.s32 	%r626, %r624, %r621;
	setp.eq.s32 	%p43, %r340, 10;
	selp.b32 	%r627, %r626, %r625, %p43;
	add.s32 	%r628, %r626, %r622;
	setp.eq.s32 	%p44, %r340, 11;
	selp.b32 	%r629, %r628, %r627, %p44;
	add.s32 	%r375, %r628, %r623;
	setp.gt.u32 	%p45, %r1738, 31;
	setp.lt.u32 	%p46, %r1738, 32;
	setp.eq.s32 	%p47, %r496, 0;
	selp.b32 	%r630, 0, %r597, %p47;
	add.s32 	%r1734, %r629, %r630;
	selp.b32 	%r377, %r597, %r1734, %p46;
	@%p45 bra 	$L__BB11_429;
	setp.ne.s32 	%p48, %r1738, 0;
	mul.wide.s32 	%rd211, %r1721, 8;
	add.s64 	%rd150, %rd2, %rd211;
	@%p48 bra 	$L__BB11_416;
	st.shared.u32 	[_ZZN3cub18CUB_300001_SM_10006detail6select23DeviceSelectSweepKernelINS2_10policy_hubIiNS0_8NullTypeEiLb0ELNS0_10SelectImplE0EE10Policy1000EN6thrust24THRUST_300001_SM_1000_NS6detail15normal_iteratorINSA_10device_ptrIiEEEEPS5_SF_PlNS0_13ScanTileStateIiLb1EEE7is_evenS5_iNS2_19streaming_context_tIlLb1EEELS6_0EEEvT0_T1_T2_T3_T4_T5_T6_T7_iT8_NS1_7vsmem_tEE19static_temp_storage+76], %r375;
	add.s64 	%rd212, %rd150, 256;
	mov.b32 	%r631, 100;
	// begin inline asm
	st.relaxed.gpu.v2.u32 [%rd212], {%r631, %r375};
	// end inline asm
$L__BB11_416:
	not.b32 	%r637, %r1738;
	add.s32 	%r378, %r1721, %r637;
	mov.b32 	%r633, 585;
	// begin inline asm
	nanosleep.u32 %r633;
	// end inline asm
	mul.wide.s32 	%rd214, %r378, 8;
	add.s64 	%rd215, %rd2, %rd214;
	add.s64 	%rd213, %rd215, 256;
	// begin inline asm
	ld.relaxed.gpu.v2.u32 {%r1731, %r1723}, [%rd213];
	// end inline asm
	mov.b32 	%r1724, 754;
$L__BB11_417:
	setp.eq.s32 	%p49, %r1731, 99;
	mov.b32 	%r638, -1;
	vote.sync.any.pred 	%p50, %p49, %r638;
	not.pred 	%p51, %p50;
	@%p51 bra 	$L__BB11_419;
	shr.u32 	%r387, %r1724, 1;
	mul.lo.s32 	%r845, %r1721, 16807;
	and.b32  	%r1721, %r845, 2147483647;
	sub.s32 	%r846, %r1724, %r387;
	add.s32 	%r847, %r846, 1;
	rem.u32 	%r848, %r1721, %r847;
	add.s32 	%r842, %r848, %r387;
	// begin inline asm
	nanosleep.u32 %r842;
	// end inline asm
	// begin inline asm
	ld.relaxed.gpu.v2.u32 {%r1731, %r1723}, [%rd213];
	// end inline asm
	mov.u32 	%r1724, %r387;
	bra.uni 	$L__BB11_417;
$L__BB11_419:
	mad.lo.s32 	%r670, %r459, %r460, %r461;
	mov.u32 	%r671, %tid.x;
	not.b32 	%r672, %r671;
	add.s32 	%r1729, %r670, %r672;
	setp.eq.s32 	%p52, %r1731, 101;
	mov.b32 	%r665, -1;
	vote.sync.ballot.b32 	%r673, %p52, %r665;
	// begin inline asm
	mov.u32 %r640, %lanemask_ge;
	// end inline asm
	and.b32  	%r674, %r673, %r640;
	or.b32  	%r675, %r674, -2147483648;
	add.s32 	%r676, %r675, -1;
	not.b32 	%r677, %r675;
	and.b32  	%r678, %r677, %r676;
	popc.b32 	%r644, %r678;
	mov.b32 	%r643, 1;
	// begin inline asm
	shfl.sync.down.b32 %r641, %r1723, %r643, %r644, %r665;
	// end inline asm
	setp.lt.s32 	%p54, %r496, %r644;
	selp.b32 	%r679, %r641, 0, %p54;
	add.s32 	%r647, %r679, %r1723;
	mov.b32 	%r648, 2;
	// begin inline asm
	shfl.sync.down.b32 %r646, %r647, %r648, %r644, %r665;
	// end inline asm
	add.s32 	%r680, %r496, 2;
	setp.gt.s32 	%p55, %r680, %r644;
	selp.b32 	%r681, 0, %r646, %p55;
	add.s32 	%r652, %r647, %r681;
	mov.b32 	%r653, 4;
	// begin inline asm
	shfl.sync.down.b32 %r651, %r652, %r653, %r644, %r665;
	// end inline asm
	add.s32 	%r682, %r496, 4;
	setp.gt.s32 	%p56, %r682, %r644;
	selp.b32 	%r683, 0, %r651, %p56;
	add.s32 	%r657, %r652, %r683;
	mov.b32 	%r658, 8;
	// begin inline asm
	shfl.sync.down.b32 %r656, %r657, %r658, %r644, %r665;
	// end inline asm
	add.s32 	%r684, %r496, 8;
	setp.gt.s32 	%p57, %r684, %r644;
	selp.b32 	%r685, 0, %r656, %p57;
	add.s32 	%r662, %r657, %r685;
	mov.b32 	%r663, 16;
	// begin inline asm
	shfl.sync.down.b32 %r661, %r662, %r663, %r644, %r665;
	// end inline asm
	add.s32 	%r686, %r496, 16;
	setp.gt.s32 	%p58, %r686, %r644;
	selp.b32 	%r687, 0, %r661, %p58;
	add.s32 	%r1727, %r662, %r687;
	add.s64 	%rd151, %rd2, 256;
	mov.b32 	%r1725, 754;
$L__BB11_420:
	setp.ne.s32 	%p59, %r1731, 101;
	mov.b32 	%r688, -1;
	vote.sync.all.pred 	%p60, %p59, %r688;
	not.pred 	%p61, %p60;
	@%p61 bra 	$L__BB11_425;
	shr.u32 	%r1725, %r1725, 1;
	mul.wide.s32 	%rd326, %r1729, 8;
	add.s64 	%rd327, %rd151, %rd326;
	add.s64 	%rd325, %rd327, -256;
	// begin inline asm
	ld.relaxed.gpu.v2.u32 {%r1731, %r1732}, [%rd325];
	// end inline asm
	mov.u32 	%r1733, %r1725;
$L__BB11_422:
	setp.eq.s32 	%p151, %r1731, 99;
	mov.b32 	%r792, -1;
	vote.sync.any.pred 	%p152, %p151, %r792;
	not.pred 	%p153, %p152;
	@%p153 bra 	$L__BB11_424;
	shr.u32 	%r408, %r1733, 1;
	mul.lo.s32 	%r838, %r1721, 16807;
	and.b32  	%r1721, %r838, 2147483647;
	sub.s32 	%r839, %r1733, %r408;
	add.s32 	%r840, %r839, 1;
	rem.u32 	%r841, %r1721, %r840;
	add.s32 	%r835, %r841, %r408;
	// begin inline asm
	nanosleep.u32 %r835;
	// end inline asm
	// begin inline asm
	ld.relaxed.gpu.v2.u32 {%r1731, %r1732}, [%rd325];
	// end inline asm
	mov.u32 	%r1733, %r408;
	bra.uni 	$L__BB11_422;
$L__BB11_424:
	setp.eq.s32 	%p154, %r1731, 101;
	mov.b32 	%r818, -1;
	vote.sync.ballot.b32 	%r819, %p154, %r818;
	and.b32  	%r820, %r819, %r640;
	or.b32  	%r821, %r820, -2147483648;
	add.s32 	%r822, %r821, -1;
	not.b32 	%r823, %r821;
	and.b32  	%r824, %r823, %r822;
	popc.b32 	%r797, %r824;
	mov.b32 	%r796, 1;
	// begin inline asm
	shfl.sync.down.b32 %r794, %r1732, %r796, %r797, %r818;
	// end inline asm
	setp.lt.s32 	%p156, %r496, %r797;
	selp.b32 	%r825, %r794, 0, %p156;
	add.s32 	%r800, %r825, %r1732;
	mov.b32 	%r801, 2;
	// begin inline asm
	shfl.sync.down.b32 %r799, %r800, %r801, %r797, %r818;
	// end inline asm
	add.s32 	%r826, %r496, 2;
	setp.gt.s32 	%p157, %r826, %r797;
	selp.b32 	%r827, 0, %r799, %p157;
	add.s32 	%r805, %r800, %r827;
	mov.b32 	%r806, 4;
	// begin inline asm
	shfl.sync.down.b32 %r804, %r805, %r806, %r797, %r818;
	// end inline asm
	add.s32 	%r828, %r496, 4;
	setp.gt.s32 	%p158, %r828, %r797;
	selp.b32 	%r829, 0, %r804, %p158;
	add.s32 	%r810, %r805, %r829;
	mov.b32 	%r811, 8;
	// begin inline asm
	shfl.sync.down.b32 %r809, %r810, %r811, %r797, %r818;
	// end inline asm
	add.s32 	%r830, %r496, 8;
	setp.gt.s32 	%p159, %r830, %r797;
	selp.b32 	%r831, 0, %r809, %p159;
	add.s32 	%r815, %r810, %r831;
	mov.b32 	%r816, 16;
	// begin inline asm
	shfl.sync.down.b32 %r814, %r815, %r816, %r797, %r818;
	// end inline asm
	add.s32 	%r832, %r496, 16;
	setp.gt.s32 	%p160, %r832, %r797;
	selp.b32 	%r833, 0, %r814, %p160;
	add.s32 	%r834, %r833, %r1727;
	add.s32 	%r1727, %r834, %r815;
	add.s32 	%r1729, %r1729, -32;
	bra.uni 	$L__BB11_420;
$L__BB11_425:
	setp.ne.s32 	%p62, %r671, 0;
	@%p62 bra 	$L__BB11_427;
	add.s32 	%r692, %r1727, %r375;
	add.s64 	%rd216, %rd150, 256;
	mov.b32 	%r691, 101;
	// begin inline asm
	st.relaxed.gpu.v2.u32 [%rd216], {%r691, %r692};
	// end inline asm
	st.shared.u32 	[_ZZN3cub18CUB_300001_SM_10006detail6select23DeviceSelectSweepKernelINS2_10policy_hubIiNS0_8NullTypeEiLb0ELNS0_10SelectImplE0EE10Policy1000EN6thrust24THRUST_300001_SM_1000_NS6detail15normal_iteratorINSA_10device_ptrIiEEEEPS5_SF_PlNS0_13ScanTileStateIiLb1EEE7is_evenS5_iNS2_19streaming_context_tIlLb1EEELS6_0EEEvT0_T1_T2_T3_T4_T5_T6_T7_iT8_NS1_7vsmem_tEE19static_temp_storage+68], %r1727;
	st.shared.u32 	[_ZZN3cub18CUB_300001_SM_10006detail6select23DeviceSelectSweepKernelINS2_10policy_hubIiNS0_8NullTypeEiLb0ELNS0_10SelectImplE0EE10Policy1000EN6thrust24THRUST_300001_SM_1000_NS6detail15normal_iteratorINSA_10device_ptrIiEEEEPS5_SF_PlNS0_13ScanTileStateIiLb1EEE7is_evenS5_iNS2_19streaming_context_tIlLb1EEELS6_0EEEvT0_T1_T2_T3_T4_T5_T6_T7_iT8_NS1_7vsmem_tEE19static_temp_storage+72], %r692;
$L__BB11_427:
	setp.ne.s32 	%p63, %r496, 0;
	mov.u32 	%r1734, %r377;
	@%p63 bra 	$L__BB11_429;
	st.shared.u32 	[_ZZN3cub18CUB_300001_SM_10006detail6select23DeviceSelectSweepKernelINS2_10policy_hubIiNS0_8NullTypeEiLb0ELNS0_10SelectImplE0EE10Policy1000EN6thrust24THRUST_300001_SM_1000_NS6detail15normal_iteratorINSA_10device_ptrIiEEEEPS5_SF_PlNS0_13ScanTileStateIiLb1EEE7is_evenS5_iNS2_19streaming_context_tIlLb1EEELS6_0EEEvT0_T1_T2_T3_T4_T5_T6_T7_iT8_NS1_7vsmem_tEE19static_temp_storage+60], %r1727;
	mov.u32 	%r1734, %r1727;
$L__BB11_429:
	bar.sync 	0;
	setp.eq.s32 	%p64, %r1738, 0;
	ld.shared.u32 	%r694, [_ZZN3cub18CUB_300001_SM_10006detail6select23DeviceSelectSweepKernelINS2_10policy_hubIiNS0_8NullTypeEiLb0ELNS0_10SelectImplE0EE10Policy1000EN6thrust24THRUST_300001_SM_1000_NS6detail15normal_iteratorINSA_10device_ptrIiEEEEPS5_SF_PlNS0_13ScanTileStateIiLb1EEE7is_evenS5_iNS2_19streaming_context_tIlLb1EEELS6_0EEEvT0_T1_T2_T3_T4_T5_T6_T7_iT8_NS1_7vsmem_tEE19static_temp_storage+60];
	.pragma "used_bytes_mask 65520";
	ld.shared.v4.u32 	{%r695, %r415, %r696, %r416}, [_ZZN3cub18CUB_300001_SM_10006detail6select23DeviceSelectSweepKernelINS2_10policy_hubIiNS0_8NullTypeEiLb0ELNS0_10SelectImplE0EE10Policy1000EN6thrust24THRUST_300001_SM_1000_NS6detail15normal_iteratorINSA_10device_ptrIiEEEEPS5_SF_PlNS0_13ScanTileStateIiLb1EEE7is_evenS5_iNS2_19streaming_context_tIlLb1EEELS6_0EEEvT0_T1_T2_T3_T4_T5_T6_T7_iT8_NS1_7vsmem_tEE19static_temp_storage+64];
	selp.b32 	%r697, 0, %r694, %p64;
	add.s32 	%r417, %r697, %r1734;
	add.s32 	%r418, %r417, %r358;
	add.s32 	%r698, %r359, %r358;
	add.s32 	%r419, %r698, %r417;
	add.s32 	%r420, %r419, %r360;
	add.s32 	%r421, %r420, %r361;
	add.s32 	%r422, %r421, %r362;
	add.s32 	%r423, %r422, %r363;
	add.s32 	%r424, %r423, %r364;
	add.s32 	%r425, %r424, %r365;
	add.s32 	%r426, %r425, %r366;
	add.s32 	%r427, %r426, %r367;
	add.s32 	%r428, %r427, %r368;
	add.s32 	%r429, %r428, %r369;
	add.s32 	%r430, %r429, %r370;
	add.s32 	%r431, %r430, %r371;
	sub.s32 	%r699, 5760, %r357;
	sub.s32 	%r1742, %r696, %r699;
	sub.s32 	%r700, %r416, %r699;
	setp.gt.s32 	%p65, %r700, 384;
	@%p65 bra 	$L__BB11_490;
	mov.u64 	%rd217, %rd201;
	ld.param.u8 	%rs8, [%rd217];
	setp.ne.s32 	%p66, %r358, 0;
	setp.lt.s32 	%p67, %r417, %r1742;
	and.pred  	%p68, %p66, %p67;
	@%p68 bra 	$L__BB11_431;
	bra.uni 	$L__BB11_434;
$L__BB11_431:
	setp.ne.s16 	%p69, %rs8, 0;
	mov.b64 	%rd764, 0;
	@%p69 bra 	$L__BB11_433;
	mov.u64 	%rd219, %rd201;
	ld.param.u64 	%rd220, [%rd219+24];
	cvta.to.global.u64 	%rd221, %rd220;
	ld.global.u64 	%rd764, [%rd221];
$L__BB11_433:
	cvt.s64.s32 	%rd222, %r417;
	add.s64 	%rd223, %rd764, %rd222;
	shl.b64 	%rd224, %rd223, 2;
	add.s64 	%rd225, %rd4, %rd224;
	st.global.u32 	[%rd225], %r341;
$L__BB11_434:
	setp.eq.s32 	%p70, %r359, 0;
	setp.ge.s32 	%p71, %r418, %r1742;
	or.pred  	%p72, %p70, %p71;
	@%p72 bra 	$L__BB11_438;
	mov.u64 	%rd227, %rd201;
	ld.param.u8 	%rs13, [%rd227];
	setp.ne.s16 	%p73, %rs13, 0;
	mov.b64 	%rd765, 0;
	@%p73 bra 	$L__BB11_437;
	mov.u64 	%rd228, %rd201;
	ld.param.u64 	%rd229, [%rd228+24];
	cvta.to.global.u64 	%rd230, %rd229;
	ld.global.u64 	%rd765, [%rd230];
$L__BB11_437:
	cvt.s64.s32 	%rd231, %r418;
	add.s64 	%rd232, %rd765, %rd231;
	shl.b64 	%rd233, %rd232, 2;
	add.s64 	%rd234, %rd4, %rd233;
	st.global.u32 	[%rd234], %r342;
$L__BB11_438:
	mov.u64 	%rd235, %rd201;
	ld.param.u64 	%rd236, [%rd235+24];
	cvta.to.global.u64 	%rd168, %rd236;
	ld.param.u8 	%rs10, [%rd235];
	setp.eq.s32 	%p74, %r360, 0;
	setp.ge.s32 	%p75, %r419, %r1742;
	or.pred  	%p76, %p74, %p75;
	@%p76 bra 	$L__BB11_442;
	setp.ne.s16 	%p77, %rs10, 0;
	mov.b64 	%rd766, 0;
	@%p77 bra 	$L__BB11_441;
	ld.global.u64 	%rd766, [%rd168];
$L__BB11_441:
	cvt.s64.s32 	%rd238, %r419;
	add.s64 	%rd239, %rd766, %rd238;
	shl.b64 	%rd240, %rd239, 2;
	add.s64 	%rd241, %rd4, %rd240;
	st.global.u32 	[%rd241], %r343;
$L__BB11_442:
	setp.eq.s32 	%p78, %r361, 0;
	setp.ge.s32 	%p79, %r420, %r1742;
	or.pred  	%p80, %p78, %p79;
	@%p80 bra 	$L__BB11_446;
	setp.ne.s16 	%p81, %rs10, 0;
	mov.b64 	%rd767, 0;
	@%p81 bra 	$L__BB11_445;
	ld.global.u64 	%rd767, [%rd168];
$L__BB11_445:
	cvt.s64.s32 	%rd243, %r420;
	add.s64 	%rd244, %rd767, %rd243;
	shl.b64 	%rd245, %rd244, 2;
	add.s64 	%rd246, %rd4, %rd245;
	st.global.u32 	[%rd246], %r344;
$L__BB11_446:
	setp.eq.s32 	%p82, %r362, 0;
	setp.ge.s32 	%p83, %r421, %r1742;
	or.pred  	%p84, %p82, %p83;
	@%p84 bra 	$L__BB11_450;
	setp.ne.s16 	%p85, %rs10, 0;
	mov.b64 	%rd768, 0;
	@%p85 bra 	$L__BB11_449;
	ld.global.u64 	%rd768, [%rd168];
$L__BB11_449:
	cvt.s64.s32 	%rd248, %r421;
	add.s64 	%rd249, %rd768, %rd248;
	shl.b64 	%rd250, %rd249, 2;
	add.s64 	%rd251, %rd4, %rd250;
	st.global.u32 	[%rd251], %r345;
$L__BB11_450:
	setp.eq.s32 	%p86, %r363, 0;
	setp.ge.s32 	%p87, %r422, %r1742;
	or.pred  	%p88, %p86, %p87;
	@%p88 bra 	$L__BB11_454;
	setp.ne.s16 	%p89, %rs10, 0;
	mov.b64 	%rd769, 0;
	@%p89 bra 	$L__BB11_453;
	ld.global.u64 	%rd769, [%rd168];
$L__BB11_453:
	cvt.s64.s32 	%rd253, %r422;
	add.s64 	%rd254, %rd769, %rd253;
	shl.b64 	%rd255, %rd254, 2;
	add.s64 	%rd256, %rd4, %rd255;
	st.global.u32 	[%rd256], %r346;
$L__BB11_454:
	setp.eq.s32 	%p90, %r364, 0;
	setp.ge.s32 	%p91, %r423, %r1742;
	or.pred  	%p92, %p90, %p91;
	@%p92 bra 	$L__BB11_458;
	setp.ne.s16 	%p93, %rs10, 0;
	mov.b64 	%rd770, 0;
	@%p93 bra 	$L__BB11_457;
	ld.global.u64 	%rd770, [%rd168];
$L__BB11_457:
	cvt.s64.s32 	%rd258, %r423;
	add.s64 	%rd259, %rd770, %rd258;
	shl.b64 	%rd260, %rd259, 2;
	add.s64 	%rd261, %rd4, %rd260;
	st.global.u32 	[%rd261], %r347;
$L__BB11_458:
	setp.eq.s32 	%p94, %r365, 0;
	setp.ge.s32 	%p95, %r424, %r1742;
	or.pred  	%p96, %p94, %p95;
	@%p96 bra 	$L__BB11_462;
	setp.ne.s16 	%p97, %rs10, 0;
	mov.b64 	%rd771, 0;
	@%p97 bra 	$L__BB11_461;
	ld.global.u64 	%rd771, [%rd168];
$L__BB11_461:
	cvt.s64.s32 	%rd263, %r424;
	add.s64 	%rd264, %rd771, %rd263;
	shl.b64 	%rd265, %rd264, 2;
	add.s64 	%rd266, %rd4, %rd265;
	st.global.u32 	[%rd266], %r348;
$L__BB11_462:
	setp.eq.s32 	%p98, %r366, 0;
	setp.ge.s32 	%p99, %r425, %r1742;
	or.pred  	%p100, %p98, %p99;
	@%p100 bra 	$L__BB11_466;
	setp.ne.s16 	%p101, %rs10, 0;
	mov.b64 	%rd772, 0;
	@%p101 bra 	$L__BB11_465;
	ld.global.u64 	%rd772, [%rd168];
$L__BB11_465:
	cvt.s64.s32 	%rd268, %r425;
	add.s64 	%rd269, %rd772, %rd268;
	shl.b64 	%rd270, %rd269, 2;
	add.s64 	%rd271, %rd4, %rd270;
	st.global.u32 	[%rd271], %r349;
$L__BB11_466:
	setp.eq.s32 	%p102, %r367, 0;
	setp.ge.s32 	%p103, %r426, %r1742;
	or.pred  	%p104, %p102, %p103;
	@%p104 bra 	$L__BB11_470;
	setp.ne.s16 	%p105, %rs10, 0;
	mov.b64 	%rd773, 0;
	@%p105 bra 	$L__BB11_469;
	ld.global.u64 	%rd773, [%rd168];
$L__BB11_469:
	cvt.s64.s32 	%rd273, %r426;
	add.s64 	%rd274, %rd773, %rd273;
	shl.b64 	%rd275, %rd274, 2;
	add.s64 	%rd276, %rd4, %rd275;
	st.global.u32 	[%rd276], %r350;
$L__BB11_470:
	setp.eq.s32 	%p106, %r368, 0;
	setp.ge.s32 	%p107, %r427, %r1742;
	or.pred  	%p108, %p106, %p107;
	@%p108 bra 	$L__BB11_474;
	setp.ne.s16 	%p109, %rs10, 0;
	mov.b64 	%rd774, 0;
	@%p109 bra 	$L__BB11_473;
	ld.global.u64 	%rd774, [%rd168];
$L__BB11_473:
	cvt.s64.s32 	%rd278, %r427;
	add.s64 	%rd279, %rd774, %rd278;
	shl.b64 	%rd280, %rd279, 2;
	add.s64 	%rd281, %rd4, %rd280;
	st.global.u32 	[%rd281], %r351;
$L__BB11_474:
	setp.eq.s32 	%p110, %r369, 0;
	setp.ge.s32 	%p111, %r428, %r1742;
	or.pred  	%p112, %p110, %p111;
	@%p112 bra 	$L__BB11_478;
	setp.ne.s16 	%p113, %rs10, 0;
	mov.b64 	%rd775, 0;
	@%p113 bra 	$L__BB11_477;
	ld.global.u64 	%rd775, [%rd168];
$L__BB11_477:
	cvt.s64.s32 	%rd283, %r428;
	add.s64 	%rd284, %rd775, %rd283;
	shl.b64 	%rd285, %rd284, 2;
	add.s64 	%rd286, %rd4, %rd285;
	st.global.u32 	[%rd286], %r352;
$L__BB11_478:
	setp.eq.s32 	%p114, %r370, 0;
	setp.ge.s32 	%p115, %r429, %r1742;
	or.pred  	%p116, %p114, %p115;
	@%p116 bra 	$L__BB11_482;
	setp.ne.s16 	%p117, %rs10, 0;
	mov.b64 	%rd776, 0;
	@%p117 bra 	$L__BB11_481;
	ld.global.u64 	%rd776, [%rd168];
$L__BB11_481:
	cvt.s64.s32 	%rd288, %r429;
	add.s64 	%rd289, %rd776, %rd288;
	shl.b64 	%rd290, %rd289, 2;
	add.s64 	%rd291, %rd4, %rd290;
	st.global.u32 	[%rd291], %r353;
$L__BB11_482:
	setp.eq.s32 	%p118, %r371, 0;
	setp.ge.s32 	%p119, %r430, %r1742;
	or.pred  	%p120, %p118, %p119;
	@%p120 bra 	$L__BB11_486;
	setp.ne.s16 	%p121, %rs10, 0;
	mov.b64 	%rd777, 0;
	@%p121 bra 	$L__BB11_485;
	ld.global.u64 	%rd777, [%rd168];
$L__BB11_485:
	cvt.s64.s32 	%rd293, %r430;
	add.s64 	%rd294, %rd777, %rd293;
	shl.b64 	%rd295, %rd294, 2;
	add.s64 	%rd296, %rd4, %rd295;
	st.global.u32 	[%rd296], %r354;
$L__BB11_486:
	setp.eq.s32 	%p122, %r372, 0;
	setp.ge.s32 	%p123, %r431, %r1742;
	or.pred  	%p124, %p122, %p123;
	@%p124 bra 	$L__BB11_537;
	setp.ne.s16 	%p125, %rs10, 0;
	mov.b64 	%rd778, 0;
	@%p125 bra 	$L__BB11_489;
	ld.global.u64 	%rd778, [%rd168];
$L__BB11_489:
	cvt.s64.s32 	%rd298, %r431;
	add.s64 	%rd299, %rd778, %rd298;
	shl.b64 	%rd300, %rd299, 2;
	add.s64 	%rd301, %rd4, %rd300;
	st.global.u32 	[%rd301], %r355;
	bra.uni 	$L__BB11_537;
$L__BB11_490:
	bar.sync 	0;
	setp.eq.s32 	%p126, %r358, 0;
	@%p126 bra 	$L__BB11_492;
	sub.s32 	%r701, %r417, %r415;
	shl.b32 	%r702, %r701, 2;
	mov.u32 	%r703, _ZZN3cub18CUB_300001_SM_10006detail6select23DeviceSelectSweepKernelINS2_10policy_hubIiNS0_8NullTypeEiLb0ELNS0_10SelectImplE0EE10Policy1000EN6thrust24THRUST_300001_SM_1000_NS6detail15normal_iteratorINSA_10device_ptrIiEEEEPS5_SF_PlNS0_13ScanTileStateIiLb1EEE7is_evenS5_iNS2_19streaming_context_tIlLb1EEELS6_0EEEvT0_T1_T2_T3_T4_T5_T6_T7_iT8_NS1_7vsmem_tEE19static_temp_storage;
	add.s32 	%r704, %r703, %r702;
	st.shared.u32 	[%r704], %r341;
$L__BB11_492:
	setp.eq.s32 	%p127, %r359, 0;
	@%p127 bra 	$L__BB11_494;
	sub.s32 	%r705, %r418, %r415;
	shl.b32 	%r706, %r705, 2;
	mov.u32 	%r707, _ZZN3cub18CUB_300001_SM_10006detail6select23DeviceSelectSweepKernelINS2_10policy_hubIiNS0_8NullTypeEiLb0ELNS0_10SelectImplE0EE10Policy1000EN6thrust24THRUST_300001_SM_1000_NS6detail15normal_iteratorINSA_10device_ptrIiEEEEPS5_SF_PlNS0_13ScanTileStateIiLb1EEE7is_evenS5_iNS2_19streaming_context_tIlLb1EEELS6_0EEEvT0_T1_T2_T3_T4_T5_T6_T7_iT8_NS1_7vsmem_tEE19static_temp_storage;
	add.s32 	%r708, %r707, %r706;
	st.shared.u32 	[%r708], %r342;
$L__BB11_494:
	setp.eq.s32 	%p128, %r360, 0;
	@%p128 bra 	$L__BB11_496;
	sub.s32 	%r709, %r419, %r415;
	shl.b32 	%r710, %r709, 2;
	mov.u32 	%r711, _ZZN3cub18CUB_300001_SM_10006detail6select23DeviceSelectSweepKernelINS2_10policy_hubIiNS0_8NullTypeEiLb0ELNS0_10SelectImplE0EE10Policy1000EN6thrust24THRUST_300001_SM_1000_NS6detail15normal_iteratorINSA_10device_ptrIiEEEEPS5_SF_PlNS0_13ScanTileStateIiLb1EEE7is_evenS5_iNS2_19streaming_context_tIlLb1EEELS6_0EEEvT0_T1_T2_T3_T4_T5_T6_T7_iT8_NS1_7vsmem_tEE19static_temp_storage;
	add.s32 	%r712, %r711, %r710;
	st.shared.u32 	[%r712], %r343;
$L__BB11_496:
	setp.eq.s32 	%p129, %r361, 0;
	@%p129 bra 	$L__BB11_498;
	sub.s32 	%r713, %r420, %r415;
	shl.b32 	%r714, %r713, 2;
	mov.u32 	%r715, _ZZN3cub18CUB_300001_SM_10006detail6select23DeviceSelectSweepKernelINS2_10policy_hubIiNS0_8NullTypeEiLb0ELNS0_10SelectImplE0EE10Policy1000EN6thrust24THRUST_300001_SM_1000_NS6detail15normal_iteratorINSA_10device_ptrIiEEEEPS5_SF_PlNS0_13ScanTileStateIiLb1EEE7is_evenS5_iNS2_19streaming_context_tIlLb1EEELS6_0EEEvT0_T1_T2_T3_T4_T5_T6_T7_iT8_NS1_7vsmem_tEE19static_temp_storage;
	add.s32 	%r716, %r715, %r714;
	st.shared.u32 	[%r716], %r344;
$L__BB11_498:
	setp.eq.s32 	%p130, %r362, 0;
	@%p130 bra 	$L__BB11_500;
	sub.s32 	%r717, %r421, %r415;
	shl.b32 	%r718, %r717, 2;
	mov.u32 	%r719, _ZZN3cub18CUB_300001_SM_10006detail6select23DeviceSelectSweepKernelINS2_10policy_hubIiNS0_8NullTypeEiLb0ELNS0_10SelectImplE0EE10Policy1000EN6thrust24THRUST_300001_SM_1000_NS6detail15normal_iteratorINSA_10device_ptrIiEEEEPS5_SF_PlNS0_13ScanTileStateIiLb1EEE7is_evenS5_iNS2_19streaming_context_tIlLb1EEELS6_0EEEvT0_T1_T2_T3_T4_T5_T6_T7_iT8_NS1_7vsmem_tEE19static_temp_storage;
	add.s32 	%r720, %r719, %r718;
	st.shared.u32 	[%r720], %r345;
$L__BB11_500:
	setp.eq.s32 	%p131, %r363, 0;
	@%p131 bra 	$L__BB11_502;
	sub.s32 	%r721, %r422, %r415;
	shl.b32 	%r722, %r721, 2;
	mov.u32 	%r723, _ZZN3cub18CUB_300001_SM_10006detail6select23DeviceSelectSweepKernelINS2_10policy_hubIiNS0_8NullTypeEiLb0ELNS0_10SelectImplE0EE10Policy1000EN6thrust24THRUST_300001_SM_1000_NS6detail15normal_iteratorINSA_10device_ptrIiEEEEPS5_SF_PlNS0_13ScanTileStateIiLb1EEE7is_evenS5_iNS2_19streaming_context_tIlLb1EEELS6_0EEEvT0_T1_T2_T3_T4_T5_T6_T7_iT8_NS1_7vsmem_tEE19static_temp_storage;
	add.s32 	%r724, %r723, %r722;
	st.shared.u32 	[%r724], %r346;
$L__BB11_502:
	setp.eq.s32 	%p132, %r364, 0;
	@%p132 bra 	$L__BB11_504;
	sub.s32 	%r725, %r423, %r415;
	shl.b32 	%r726, %r725, 2;
	mov.u32 	%r727, _ZZN3cub18CUB_300001_SM_10006detail6select23DeviceSelectSweepKernelINS2_10policy_hubIiNS0_8NullTypeEiLb0ELNS0_10SelectImplE0EE10Policy1000EN6thrust24THRUST_300001_SM_1000_NS6detail15normal_iteratorINSA_10device_ptrIiEEEEPS5_SF_PlNS0_13ScanTileStateIiLb1EEE7is_evenS5_iNS2_19streaming_context_tIlLb1EEELS6_0EEEvT0_T1_T2_T3_T4_T5_T6_T7_iT8_NS1_7vsmem_tEE19static_temp_storage;
	add.s32 	%r728, %r727, %r726;
	st.shared.u32 	[%r728], %r347;
$L__BB11_504:
	setp.eq.s32 	%p133, %r365, 0;
	@%p133 bra 	$L__BB11_506;
	sub.s32 	%r729, %r424, %r415;
	shl.b32 	%r730, %r729, 2;
	mov.u32 	%r731, _ZZN3cub18CUB_300001_SM_10006detail6select23DeviceSelectSweepKernelINS2_10policy_hubIiNS0_8NullTypeEiLb0ELNS0_10SelectImplE0EE10Policy1000EN6thrust24THRUST_300001_SM_1000_NS6detail15normal_iteratorINSA_10device_ptrIiEEEEPS5_SF_PlNS0_13ScanTileStateIiLb1EEE7is_evenS5_iNS2_19streaming_context_tIlLb1EEELS6_0EEEvT0_T1_T2_T3_T4_T5_T6_T7_iT8_NS1_7vsmem_tEE19static_temp_storage;
	add.s32 	%r732, %r731, %r730;
	st.shared.u32 	[%r732], %r348;
$L__BB11_506:
	setp.eq.s32 	%p134, %r366, 0;
	@%p134 bra 	$L__BB11_508;
	sub.s32 	%r733, %r425, %r415;
	shl.b32 	%r734, %r733, 2;
	mov.u32 	%r735, _ZZN3cub18CUB_300001_SM_10006detail6select23DeviceSelectSweepKernelINS2_10policy_hubIiNS0_8NullTypeEiLb0ELNS0_10SelectImplE0EE10Policy1000EN6thrust24THRUST_300001_SM_1000_NS6detail15normal_iteratorINSA_10device_ptrIiEEEEPS5_SF_PlNS0_13ScanTileStateIiLb1EEE7is_evenS5_iNS2_19streaming_context_tIlLb1EEELS6_0EEEvT0_T1_T2_T3_T4_T5_T6_T7_iT8_NS1_7vsmem_tEE19static_temp_storage;
	add.s32 	%r736, %r735, %r734;
	st.shared.u32 	[%r736], %r349;
$L__BB11_508:
	setp.eq.s32 	%p135, %r367, 0;
	@%p135 bra 	$L__BB11_510;
	sub.s32 	%r737, %r426, %r415;
	shl.b32 	%r738, %r737, 2;
	mov.u32 	%r739, _ZZN3cub18CUB_300001_SM_10006detail6select23DeviceSelectSweepKernelINS2_10policy_hubIiNS0_8NullTypeEiLb0ELNS0_10SelectImplE0EE10Policy1000EN6thrust24THRUST_300001_SM_1000_NS6detail15normal_iteratorINSA_10device_ptrIiEEEEPS5_SF_PlNS0_13ScanTileStateIiLb1EEE7is_evenS5_iNS2_19streaming_context_tIlLb1EEELS6_0EEEvT0_T1_T2_T3_T4_T5_T6_T7_iT8_NS1_7vsmem_tEE19static_temp_storage;
	add.s32 	%r740, %r739, %r738;
	st.shared.u32 	[%r740], %r350;
$L__BB11_510:
	setp.eq.s32 	%p136, %r368, 0;
	@%p136 bra 	$L__BB11_512;
	sub.s32 	%r741, %r427, %r415;
	shl.b32 	%r742, %r741, 2;
	mov.u32 	%r743, _ZZN3cub18CUB_300001_SM_10006detail6select23DeviceSelectSweepKernelINS2_10policy_hubIiNS0_8NullTypeEiLb0ELNS0_10SelectImplE0EE10Policy1000EN6thrust24THRUST_300001_SM_1000_NS6detail15normal_iteratorINSA_10device_ptrIiEEEEPS5_SF_PlNS0_13ScanTileStateIiLb1EEE7is_evenS5_iNS2_19streaming_context_tIlLb1EEELS6_0EEEvT0_T1_T2_T3_T4_T5_T6_T7_iT8_NS1_7vsmem_tEE19static_temp_storage;
	add.s32 	%r744, %r743, %r742;
	st.shared.u32 	[%r744], %r351;
$L__BB11_512:
	setp.eq.s32 	%p137, %r369, 0;
	@%p137 bra 	$L__BB11_514;
	sub.s32 	%r745, %r428, %r415;
	shl.b32 	%r746, %r745, 2;
	mov.u32 	%r747, _ZZN3cub18CUB_300001_SM_10006detail6select23DeviceSelectSweepKernelINS2_10policy_hubIiNS0_8NullTypeEiLb0ELNS0_10SelectImplE0EE10Policy1000EN6thrust24THRUST_300001_SM_1000_NS6detail15normal_iteratorINSA_10device_ptrIiEEEEPS5_SF_PlNS0_13ScanTileStateIiLb1EEE7is_evenS5_iNS2_19streaming_context_tIlLb1EEELS6_0EEEvT0_T1_T2_T3_T4_T5_T6_T7_iT8_NS1_7vsmem_tEE19static_temp_storage;
	add.s32 	%r748, %r747, %r746;
	st.shared.u32 	[%r748], %r352;
$L__BB11_514:
	setp.eq.s32 	%p138, %r370, 0;
	@%p138 bra 	$L__BB11_516;
	sub.s32 	%r749, %r429, %r415;
	shl.b32 	%r750, %r749, 2;
	mov.u32 	%r751, _ZZN3cub18CUB_300001_SM_10006detail6select23DeviceSelectSweepKernelINS2_10policy_hubIiNS0_8NullTypeEiLb0ELNS0_10SelectImplE0EE10Policy1000EN6thrust24THRUST_300001_SM_1000_NS6detail15normal_iteratorINSA_10device_ptrIiEEEEPS5_SF_PlNS0_13ScanTileStateIiLb1EEE7is_evenS5_iNS2_19streaming_context_tIlLb1EEELS6_0EEEvT0_T1_T2_T3_T4_T5_T6_T7_iT8_NS1_7vsmem_tEE19static_temp_storage;
	add.s32 	%r752, %r751, %r750;
	st.shared.u32 	[%r752], %r353;
$L__BB11_516:
	setp.eq.s32 	%p139, %r371, 0;
	@%p139 bra 	$L__BB11_518;
	sub.s32 	%r753, %r430, %r415;
	shl.b32 	%r754, %r753, 2;
	mov.u32 	%r755, _ZZN3cub18CUB_300001_SM_10006detail6select23DeviceSelectSweepKernelINS2_10policy_hubIiNS0_8NullTypeEiLb0ELNS0_10SelectImplE0EE10Policy1000EN6thrust24THRUST_300001_SM_1000_NS6detail15normal_iteratorINSA_10device_ptrIiEEEEPS5_SF_PlNS0_13ScanTileStateIiLb1EEE7is_evenS5_iNS2_19streaming_context_tIlLb1EEELS6_0EEEvT0_T1_T2_T3_T4_T5_T6_T7_iT8_NS1_7vsmem_tEE19static_temp_storage;
	add.s32 	%r756, %r755, %r754;
	st.shared.u32 	[%r756], %r354;
$L__BB11_518:
	setp.eq.s32 	%p140, %r372, 0;
	@%p140 bra 	$L__BB11_520;
	sub.s32 	%r757, %r431, %r415;
	shl.b32 	%r758, %r757, 2;
	mov.u32 	%r759, _ZZN3cub18CUB_300001_SM_10006detail6select23DeviceSelectSweepKernelINS2_10policy_hubIiNS0_8NullTypeEiLb0ELNS0_10SelectImplE0EE10Policy1000EN6thrust24THRUST_300001_SM_1000_NS6detail15normal_iteratorINSA_10device_ptrIiEEEEPS5_SF_PlNS0_13ScanTileStateIiLb1EEE7is_evenS5_iNS2_19streaming_context_tIlLb1EEELS6_0EEEvT0_T1_T2_T3_T4_T5_T6_T7_iT8_NS1_7vsmem_tEE19static_temp_storage;
	add.s32 	%r760, %r759, %r758;
	st.shared.u32 	[%r760], %r355;
$L__BB11_520:
	ld.param.u32 	%r1656, [_ZN3cub18CUB_300001_SM_10006detail6select23DeviceSelectSweepKernelINS2_10policy_hubIiNS0_8NullTypeEiLb0ELNS0_10SelectImplE0EE10Policy1000EN6thrust24THRUST_300001_SM_1000_NS6detail15normal_iteratorINSA_10device_ptrIiEEEEPS5_SF_PlNS0_13ScanTileStateIiLb1EEE7is_evenS5_iNS2_19streaming_context_tIlLb1EEELS6_0EEEvT0_T1_T2_T3_T4_T5_T6_T7_iT8_NS1_7vsmem_tE_param_7];
	bar.sync 	0;
	mov.u32 	%r761, %ctaid.x;
	mov.u32 	%r762, %nctaid.y;
	mov.u32 	%r763, %ctaid.y;
	mad.lo.s32 	%r764, %r761, %r762, %r763;
	mul.lo.s32 	%r765, %r764, 5760;
	sub.s32 	%r766, %r1656, %r765;
	add.s32 	%r767, %r766, %r416;
	add.s32 	%r434, %r767, -5760;
	setp.ge.s32 	%p141, %r1738, %r434;
	@%p141 bra 	$L__BB11_537;
	ld.param.u32 	%r1657, [_ZN3cub18CUB_300001_SM_10006detail6select23DeviceSelectSweepKernelINS2_10policy_hubIiNS0_8NullTypeEiLb0ELNS0_10SelectImplE0EE10Policy1000EN6thrust24THRUST_300001_SM_1000_NS6detail15normal_iteratorINSA_10device_ptrIiEEEEPS5_SF_PlNS0_13ScanTileStateIiLb1EEE7is_evenS5_iNS2_19streaming_context_tIlLb1EEELS6_0EEEvT0_T1_T2_T3_T4_T5_T6_T7_iT8_NS1_7vsmem_tE_param_7];
	mov.u64 	%rd302, %rd201;
	ld.param.u8 	%rs9, [%rd302];
	ld.param.u64 	%rd303, [%rd302+24];
	cvta.to.global.u64 	%rd152, %rd303;
	add.s32 	%r768, %r416, %r1657;
	mad.lo.s32 	%r773, %r764, 5760, %r1738;
	sub.s32 	%r774, %r768, %r773;
	add.s32 	%r435, %r774, -5761;
	mul.hi.u32 	%r775, %r435, -1431655765;
	shr.u32 	%r776, %r775, 8;
	add.s32 	%r436, %r776, 1;
	and.b32  	%r777, %r776, 3;
	setp.eq.s32 	%p142, %r777, 3;
	@%p142 bra 	$L__BB11_526;
	and.b32  	%r778, %r436, 3;
	add.s32 	%r1737, %r415, %r1738;
	shl.b32 	%r779, %r1738, 2;
	mov.u32 	%r780, _ZZN3cub18CUB_300001_SM_10006detail6select23DeviceSelectSweepKernelINS2_10policy_hubIiNS0_8NullTypeEiLb0ELNS0_10SelectImplE0EE10Policy1000EN6thrust24THRUST_300001_SM_1000_NS6detail15normal_iteratorINSA_10device_ptrIiEEEEPS5_SF_PlNS0_13ScanTileStateIiLb1EEE7is_evenS5_iNS2_19streaming_context_tIlLb1EEELS6_0EEEvT0_T1_T2_T3_T4_T5_T6_T7_iT8_NS1_7vsmem_tEE19static_temp_storage;
	add.s32 	%r1736, %r780, %r779;
	neg.s32 	%r1735, %r778;
	mad.lo.s32 	%r1738, %r778, 384, %r1738;
$L__BB11_523:
	.pragma "nounroll";
	setp.ne.s16 	%p143, %rs9, 0;
	mov.b64 	%rd759, 0;
	@%p143 bra 	$L__BB11_525;
	ld.global.u64 	%rd759, [%rd152];
$L__BB11_525:
	cvt.s64.s32 	%rd305, %r1737;
	add.s64 	%rd306, %rd759, %rd305;
	shl.b64 	%rd307, %rd306, 2;
	add.s64 	%rd308, %rd4, %rd307;
	ld.shared.u32 	%r781, [%r1736];
	st.global.u32 	[%rd308], %r781;
	add.s32 	%r1737, %r1737, 384;
	add.s32 	%r1736, %r1736, 1536;
	add.s32 	%r1735, %r1735, 1;
	setp.ne.s32 	%p144, %r1735, 0;
	@%p144 bra 	$L__BB11_523;
$L__BB11_526:
	setp.lt.u32 	%p145, %r435, 1152;
	@%p145 bra 	$L__BB11_537;
	add.s32 	%r1740, %r415, %r1738;
	shl.b32 	%r782, %r1738, 2;
	mov.u32 	%r783, _ZZN3cub18CUB_300001_SM_10006detail6select23DeviceSelectSweepKernelINS2_10policy_hubIiNS0_8NullTypeEiLb0ELNS0_10SelectImplE0EE10Policy1000EN6thrust24THRUST_300001_SM_1000_NS6detail15normal_iteratorINSA_10device_ptrIiEEEEPS5_SF_PlNS0_13ScanTileStateIiLb1EEE7is_evenS5_iNS2_19streaming_context_tIlLb1EEELS6_0EEEvT0_T1_T2_T3_T4_T5_T6_T7_iT8_NS1_7vsmem_tEE19static_temp_storage;
	add.s32 	%r784, %r782, %r783;
	add.s32 	%r1739, %r784, 3072;
$L__BB11_528:
	setp.ne.s16 	%p146, %rs9, 0;
	cvt.s64.s32 	%rd155, %r1740;
	mov.b64 	%rd760, 0;
	@%p146 bra 	$L__BB11_530;
	ld.global.u64 	%rd760, [%rd152];
$L__BB11_530:
	setp.ne.s16 	%p147, %rs9, 0;
	add.s64 	%rd311, %rd760, %rd155;
	shl.b64 	%rd312, %rd311, 2;
	add.s64 	%rd313, %rd4, %rd312;
	ld.shared.u32 	%r785, [%r1739+-3072];
	st.global.u32 	[%rd313], %r785;
	mov.b64 	%rd761, 0;
	@%p147 bra 	$L__BB11_532;
	ld.global.u64 	%rd761, [%rd152];
$L__BB11_532:
	setp.ne.s16 	%p148, %rs9, 0;
	add.s64 	%rd315, %rd761, %rd155;
	shl.b64 	%rd316, %rd315, 2;
	add.s64 	%rd317, %rd4, %rd316;
	ld.shared.u32 	%r786, [%r1739+-1536];
	st.global.u32 	[%rd317+1536], %r786;
	mov.b64 	%rd762, 0;
	@%p148 bra 	$L__BB11_534;
	ld.global.u64 	%rd762, [%rd152];
$L__BB11_534:
	setp.ne.s16 	%p149, %rs9, 0;
	add.s64 	%rd319, %rd762, %rd155;
	shl.b64 	%rd320, %rd319, 2;
	add.s64 	%rd321, %rd4, %rd320;
	ld.shared.u32 	%r787, [%r1739];
	st.global.u32 	[%rd321+3072], %r787;
	mov.b64 	%rd763, 0;
	@%p149 bra 	$L__BB11_536;
	ld.global.u64 	%rd763, [%rd152];
$L__BB11_536:
	cvt.u32.u64 	%r788, %rd155;
	add.s64 	%rd322, %rd763, %rd155;
	shl.b64 	%rd323, %rd322, 2;
	add.s64 	%rd324, %rd4, %rd323;
	ld.shared.u32 	%r789, [%r1739+1536];
	st.global.u32 	[%rd324+4608], %r789;
	add.s32 	%r1738, %r1738, 1536;
	add.s32 	%r1740, %r788, 1536;
	add.s32 	%r1739, %r1739, 6144;
	setp.lt.s32 	%p150, %r1738, %r434;
	@%p150 bra 	$L__BB11_528;
$L__BB11_537:
	mov.u32 	%r1098, %tid.x;
	setp.ne.s32 	%p291, %r1098, 0;
	@%p291 bra 	$L__BB11_545;
	mov.u64 	%rd195, %rd201;
	ld.param.u8 	%rs53, [%rd195+1];
	setp.eq.s16 	%p292, %rs53, 0;
	@%p292 bra 	$L__BB11_542;
	ld.param.u8 	%rs54, [%rd195];
	setp.ne.s16 	%p293, %rs54, 0;
	mov.b64 	%rd779, 0;
	@%p293 bra 	$L__BB11_541;
	ld.param.u64 	%rd451, [%rd195+24];
	cvta.to.global.u64 	%rd452, %rd451;
	ld.global.u64 	%rd779, [%rd452];
$L__BB11_541:
	ld.param.u64 	%rd694, [_ZN3cub18CUB_300001_SM_10006detail6select23DeviceSelectSweepKernelINS2_10policy_hubIiNS0_8NullTypeEiLb0ELNS0_10SelectImplE0EE10Policy1000EN6thrust24THRUST_300001_SM_1000_NS6detail15normal_iteratorINSA_10device_ptrIiEEEEPS5_SF_PlNS0_13ScanTileStateIiLb1EEE7is_evenS5_iNS2_19streaming_context_tIlLb1EEELS6_0EEEvT0_T1_T2_T3_T4_T5_T6_T7_iT8_NS1_7vsmem_tE_param_3];
	cvt.s64.s32 	%rd453, %r1742;
	add.s64 	%rd454, %rd779, %rd453;
	cvta.to.global.u64 	%rd455, %rd694;
	st.global.u64 	[%rd455], %rd454;
	bra.uni 	$L__BB11_545;
$L__BB11_542:
	ld.param.u8 	%rs55, [%rd195];
	setp.ne.s16 	%p294, %rs55, 0;
	mov.b64 	%rd780, 0;
	@%p294 bra 	$L__BB11_544;
	ld.param.u64 	%rd457, [%rd195+24];
	cvta.to.global.u64 	%rd458, %rd457;
	ld.global.u64 	%rd780, [%rd458];
$L__BB11_544:
	cvt.s64.s32 	%rd459, %r1742;
	add.s64 	%rd460, %rd780, %rd459;
	ld.param.u64 	%rd461, [%rd195+32];
	cvta.to.global.u64 	%rd462, %rd461;
	st.global.u64 	[%rd462], %rd460;
$L__BB11_545:
	ret;

}


// ===== COMPILED SASS (sm_100) =====

	.target	sm_100

	.elftype	@"ET_EXEC"


//--------------------- .note.nv.tkinfo           --------------------------
	.section	.note.nv.tkinfo,"",@"SHT_NOTE"
	.sectionflags	@"SHF_NOTE_NV_TKINFO"
	.tkinfo
        /*0018*/ 	.word	0x00000002
        /*0030*/ 	.string	""
        /*0030*/ 	.string	"ptxas"
        /*0030*/ 	.string	"Cuda compilation tools, release 13.0, V13.0.88"
        /*0030*/ 	.string	"Build cuda_13.0.r13.0/compiler.36424714_0"
        /*0030*/ 	.string	"-arch sm_100 -m 64 "



//--------------------- .note.nv.cuinfo           --------------------------
	.section	.note.nv.cuinfo,"",@"SHT_NOTE"
	.sectionflags	@"SHF_NOTE_NV_CUINFO"
        /*0018*/ 	.short	0x0002
        /*001a*/ 	.short	0x0064
        /*001c*/ 	.short	0x0082
	.zero		2


//--------------------- .nv.info                  --------------------------
	.section	.nv.info,"",@"SHT_CUDA_INFO"
	.align	4


	//----- nvinfo : EIATTR_REGCOUNT
	.align		4
        /*0000*/ 	.byte	0x04, 0x2f
        /*0002*/ 	.short	(.L_44 - .L_43)
	.align		4
.L_43:
        /*0004*/ 	.word	index@(_ZN3cub18CUB_300001_SM_10006detail11EmptyKernelIvEEvv)
        /*0008*/ 	.word	0x00000004


	//----- nvinfo : EIATTR_FRAME_SIZE
	.align		4
.L_44:
        /*000c*/ 	.byte	0x04, 0x11
        /*000e*/ 	.short	(.L_46 - .L_45)
	.align		4
.L_45:
        /*0010*/ 	.word	index@(_ZN3cub18CUB_300001_SM_10006detail11EmptyKernelIvEEvv)
        /*0014*/ 	.word	0x00000000


	//----- nvinfo : EIATTR_REGCOUNT
	.align		4
.L_46:
        /*0018*/ 	.byte	0x04, 0x2f
        /*001a*/ 	.short	(.L_48 - .L_47)
	.align		4
.L_47:
        /*001c*/ 	.word	index@(_ZN3cub18CUB_300001_SM_10006detail8for_each13static_kernelINS2_12policy_hub_t12policy_500_tEmN6thrust24THRUST_300001_SM_1000_NS8cuda_cub20__uninitialized_fill7functorINS7_10device_ptrIiEEiEEEEvT0_T1_)
        /*0020*/ 	.word	0x00000008


	//----- nvinfo : EIATTR_FRAME_SIZE
	.align		4
.L_48:
        /*0024*/ 	.byte	0x04, 0x11
        /*0026*/ 	.short	(.L_50 - .L_49)
	.align		4
.L_49:
        /*0028*/ 	.word	index@(_ZN3cub18CUB_300001_SM_10006detail8for_each13static_kernelINS2_12policy_hub_t12policy_500_tEmN6thrust24THRUST_300001_SM_1000_NS8cuda_cub20__uninitialized_fill7functorINS7_10device_ptrIiEEiEEEEvT0_T1_)
        /*002c*/ 	.word	0x00000000


	//----- nvinfo : EIATTR_REGCOUNT
	.align		4
.L_50:
        /*0030*/ 	.byte	0x04, 0x2f
        /*0032*/ 	.short	(.L_52 - .L_51)
	.align		4
.L_51:
        /*0034*/ 	.word	index@(_ZN3cub18CUB_300001_SM_10006detail9transform16transform_kernelINS2_10policy_hubILb1EN4cuda3std3__45tupleIJN6thrust24THRUST_300001_SM_1000_NS6detail15normal_iteratorINSA_10device_ptrIiEEEEEEEE10policy1000Ei11square_funcSF_JPiEEEvT0_iT1_T2_DpNS2_10kernel_argIT3_EE)
        /*0038*/ 	.word	0x0000001c


	//----- nvinfo : EIATTR_FRAME_SIZE
	.align		4
.L_52:
        /*003c*/ 	.byte	0x04, 0x11
        /*003e*/ 	.short	(.L_54 - .L_53)
	.align		4
.L_53:
        /*0040*/ 	.word	index@(_ZN3cub18CUB_300001_SM_10006detail9transform16transform_kernelINS2_10policy_hubILb1EN4cuda3std3__45tupleIJN6thrust24THRUST_300001_SM_1000_NS6detail15normal_iteratorINSA_10device_ptrIiEEEEEEEE10policy1000Ei11square_funcSF_JPiEEEvT0_iT1_T2_DpNS2_10kernel_argIT3_EE)
        /*0044*/ 	.word	0x00000000


	//----- nvinfo : EIATTR_REGCOUNT
	.align		4
.L_54:
        /*0048*/ 	.byte	0x04, 0x2f
        /*004a*/ 	.short	(.L_56 - .L_55)
	.align		4
.L_55:
        /*004c*/ 	.word	index@(_ZN3cub18CUB_300001_SM_10006detail9transform16transform_kernelINS2_10policy_hubILb1EN4cuda3std3__45tupleIJN6thrust24THRUST_300001_SM_1000_NS6detail15normal_iteratorINSA_10device_ptrIiEEEEEEEE10policy1000El11square_funcSF_JPiEEEvT0_iT1_T2_DpNS2_10kernel_argIT3_EE)
        /*0050*/ 	.word	0x0000001c


	//----- nvinfo : EIATTR_FRAME_SIZE
	.align		4
.L_56:
        /*0054*/ 	.byte	0x04, 0x11
        /*0056*/ 	.short	(.L_58 - .L_57)
	.align		4
.L_57:
        /*0058*/ 	.word	index@(_ZN3cub18CUB_300001_SM_10006detail9transform16transform_kernelINS2_10policy_hubILb1EN4cuda3std3__45tupleIJN6thrust24THRUST_300001_SM_1000_NS6detail15normal_iteratorINSA_10device_ptrIiEEEEEEEE10policy1000El11square_funcSF_JPiEEEvT0_iT1_T2_DpNS2_10kernel_argIT3_EE)
        /*005c*/ 	.word	0x00000000


	//----- nvinfo : EIATTR_REGCOUNT
	.align		4
.L_58:
        /*0060*/ 	.byte	0x04, 0x2f
        /*0062*/ 	.short	(.L_60 - .L_59)
	.align		4
.L_59:
        /*0064*/ 	.word	index@(_ZN3cub18CUB_300001_SM_10006detail6reduce28DeviceReduceSingleTileKernelINS2_10policy_hubIij8sum_funcE10Policy1000EN6thrust24THRUST_300001_SM_1000_NS6detail15normal_iteratorINS9_10device_ptrIiEEEEPijS5_iiN4cuda3std3__410__identityEEEvT0_T1_T2_T3_T4_T6_)
        /*0068*/ 	.word	0x00000020


	//----- nvinfo : EIATTR_FRAME_SIZE
	.align		4
.L_60:
        /*006c*/ 	.byte	0x04, 0x11
        /*006e*/ 	.short	(.L_62 - .L_61)
	.align		4
.L_61:
        /*0070*/ 	.word	index@(_ZN3cub18CUB_300001_SM_10006detail6reduce28DeviceReduceSingleTileKernelINS2_10policy_hubIij8sum_funcE10Policy1000EN6thrust24THRUST_300001_SM_1000_NS6detail15normal_iteratorINS9_10device_ptrIiEEEEPijS5_iiN4cuda3std3__410__identityEEEvT0_T1_T2_T3_T4_T6_)
        /*0074*/ 	.word	0x00000000


	//----- nvinfo : EIATTR_REGCOUNT
	.align		4
.L_62:
        /*0078*/ 	.byte	0x04, 0x2f
        /*007a*/ 	.short	(.L_64 - .L_63)
	.align		4
.L_63:
        /*007c*/ 	.word	index@(_ZN3cub18CUB_300001_SM_10006detail6reduce18DeviceReduceKernelINS2_10policy_hubIij8sum_funcE10Policy1000EN6thrust24THRUST_300001_SM_1000_NS6detail15normal_iteratorINS9_10device_ptrIiEEEEjS5_iN4cuda3std3__410__identityEEEvT0_PT3_T1_NS0_13GridEvenShareISM_EET2_T4_)
        /*0080*/ 	.word	0x00000020


	//----- nvinfo : EIATTR_FRAME_SIZE
	.align		4
.L_64:
        /*0084*/ 	.byte	0x04, 0x11
        /*0086*/ 	.short	(.L_66 - .L_65)
	.align		4
.L_65:
        /*0088*/ 	.word	index@(_ZN3cub18CUB_300001_SM_10006detail6reduce18DeviceReduceKernelINS2_10policy_hubIij8sum_funcE10Policy1000EN6thrust24THRUST_300001_SM_1000_NS6detail15normal_iteratorINS9_10device_ptrIiEEEEjS5_iN4cuda3std3__410__identityEEEvT0_PT3_T1_NS0_13GridEvenShareISM_EET2_T4_)
        /*008c*/ 	.word	0x00000000


	//----- nvinfo : EIATTR_REGCOUNT
	.align		4
.L_66:
        /*0090*/ 	.byte	0x04, 0x2f
        /*0092*/ 	.short	(.L_68 - .L_67)
	.align		4
.L_67:
        /*0094*/ 	.word	index@(_ZN3cub18CUB_300001_SM_10006detail6reduce28DeviceReduceSingleTileKernelINS2_10policy_hubIij8sum_funcE10Policy1000EPiS8_iS5_iiN4cuda3std3__410__identityEEEvT0_T1_T2_T3_T4_T6_)
        /*0098*/ 	.word	0x00000020


	//----- nvinfo : EIATTR_FRAME_SIZE
	.align		4
.L_68:
        /*009c*/ 	.byte	0x04, 0x11
        /*009e*/ 	.short	(.L_70 - .L_69)
	.align		4
.L_69:
        /*00a0*/ 	.word	index@(_ZN3cub18CUB_300001_SM_10006detail6reduce28DeviceReduceSingleTileKernelINS2_10policy_hubIij8sum_funcE10Policy1000EPiS8_iS5_iiN4cuda3std3__410__identityEEEvT0_T1_T2_T3_T4_T6_)
        /*00a4*/ 	.word	0x00000000


	//----- nvinfo : EIATTR_REGCOUNT
	.align		4
.L_70:
        /*00a8*/ 	.byte	0x04, 0x2f
        /*00aa*/ 	.short	(.L_72 - .L_71)
	.align		4
.L_71:
        /*00ac*/ 	.word	index@(_ZN3cub18CUB_300001_SM_10006detail6reduce28DeviceReduceSingleTileKernelINS2_10policy_hubIiy8sum_funcE10Policy1000EN6thrust24THRUST_300001_SM_1000_NS6detail15normal_iteratorINS9_10device_ptrIiEEEEPiyS5_iiN4cuda3std3__410__identityEEEvT0_T1_T2_T3_T4_T6_)
        /*00b0*/ 	.word	0x0000001f


	//----- nvinfo : EIATTR_FRAME_SIZE
	.align		4
.L_72:
        /*00b4*/ 	.byte	0x04, 0x11
        /*00b6*/ 	.short	(.L_74 - .L_73)
	.align		4
.L_73:
        /*00b8*/ 	.word	index@(_ZN3cub18CUB_300001_SM_10006detail6reduce28DeviceReduceSingleTileKernelINS2_10policy_hubIiy8sum_funcE10Policy1000EN6thrust24THRUST_300001_SM_1000_NS6detail15normal_iteratorINS9_10device_ptrIiEEEEPiyS5_iiN4cuda3std3__410__identityEEEvT0_T1_T2_T3_T4_T6_)
        /*00bc*/ 	.word	0x00000000


	//----- nvinfo : EIATTR_REGCOUNT
	.align		4
.L_74:
        /*00c0*/ 	.byte	0x04, 0x2f
        /*00c2*/ 	.short	(.L_76 - .L_75)
	.align		4
.L_75:
        /*00c4*/ 	.word	index@(_ZN3cub18CUB_300001_SM_10006detail6reduce18DeviceReduceKernelINS2_10policy_hubIiy8sum_funcE10Policy1000EN6thrust24THRUST_300001_SM_1000_NS6detail15normal_iteratorINS9_10device_ptrIiEEEEyS5_iN4cuda3std3__410__identityEEEvT0_PT3_T1_NS0_13GridEvenShareISM_EET2_T4_)
        /*00c8*/ 	.word	0x0000001d


	//----- nvinfo : EIATTR_FRAME_SIZE
	.align		4
.L_76:
        /*00cc*/ 	.byte	0x04, 0x11
        /*00ce*/ 	.short	(.L_78 - .L_77)
	.align		4
.L_77:
        /*00d0*/ 	.word	index@(_ZN3cub18CUB_300001_SM_10006detail6reduce18DeviceReduceKernelINS2_10policy_hubIiy8sum_funcE10Policy1000EN6thrust24THRUST_300001_SM_1000_NS6detail15normal_iteratorINS9_10device_ptrIiEEEEyS5_iN4cuda3std3__410__identityEEEvT0_PT3_T1_NS0_13GridEvenShareISM_EET2_T4_)
        /*00d4*/ 	.word	0x00000000


	//----- nvinfo : EIATTR_REGCOUNT
	.align		4
.L_78:
        /*00d8*/ 	.byte	0x04, 0x2f
        /*00da*/ 	.short	(.L_80 - .L_79)
	.align		4
.L_79:
        /*00dc*/ 	.word	index@(_ZN3cub18CUB_300001_SM_10006detail6reduce28DeviceReduceSingleTileKernelINS2_10policy_hubIiy8sum_funcE10Policy1000EPiS8_iS5_iiN4cuda3std3__410__identityEEEvT0_T1_T2_T3_T4_T6_)
        /*00e0*/ 	.word	0x00000020


	//----- nvinfo : EIATTR_FRAME_SIZE
	.align		4
.L_80:
        /*00e4*/ 	.byte	0x04, 0x11
        /*00e6*/ 	.short	(.L_82 - .L_81)
	.align		4
.L_81:
        /*00e8*/ 	.word	index@(_ZN3cub18CUB_300001_SM_10006detail6reduce28DeviceReduceSingleTileKernelINS2_10policy_hubIiy8sum_funcE10Policy1000EPiS8_iS5_iiN4cuda3std3__410__identityEEEvT0_T1_T2_T3_T4_T6_)
        /*00ec*/ 	.word	0x00000000


	//----- nvinfo : EIATTR_REGCOUNT
	.align		4
.L_82:
        /*00f0*/ 	.byte	0x04, 0x2f
        /*00f2*/ 	.short	(.L_84 - .L_83)
	.align		4
.L_83:
        /*00f4*/ 	.word	index@(_ZN3cub18CUB_300001_SM_10006detail4scan23DeviceCompactInitKernelINS0_13ScanTileStateIiLb1EEEPlEEvT_iT0_)
        /*00f8*/ 	.word	0x0000000a


	//----- nvinfo : EIATTR_FRAME_SIZE
	.align		4
.L_84:
        /*00fc*/ 	.byte	0x04, 0x11
        /*00fe*/ 	.short	(.L_86 - .L_85)
	.align		4
.L_85:
        /*0100*/ 	.word	index@(_ZN3cub18CUB_300001_SM_10006detail4scan23DeviceCompactInitKernelINS0_13ScanTileStateIiLb1EEEPlEEvT_iT0_)
        /*0104*/ 	.word	0x00000000


	//----- nvinfo : EIATTR_REGCOUNT
	.align		4
.L_86:
        /*0108*/ 	.byte	0x04, 0x2f
        /*010a*/ 	.short	(.L_88 - .L_87)
	.align		4
.L_87:
        /*010c*/ 	.word	index@(_ZN3cub18CUB_300001_SM_10006detail6select23DeviceSelectSweepKernelINS2_10policy_hubIiNS0_8NullTypeEiLb0ELNS0_10SelectImplE0EE10Policy1000EN6thrust24THRUST_300001_SM_1000_NS6detail15normal_iteratorINSA_10device_ptrIiEEEEPS5_SF_PlNS0_13ScanTileStateIiLb1EEE7is_evenS5_iNS2_19streaming_context_tIlLb1EEELS6_0EEEvT0_T1_T2_T3_T4_T5_T6_T7_iT8_NS1_7vsmem_tE)
        /*0110*/ 	.word	0x00000038


	//----- nvinfo : EIATTR_FRAME_SIZE
	.align		4
.L_88:
        /*0114*/ 	.byte	0x04, 0x11
        /*0116*/ 	.short	(.L_90 - .L_89)
	.align		4
.L_89:
        /*0118*/ 	.word	index@(_ZN3cub18CUB_300001_SM_10006detail6select23DeviceSelectSweepKernelINS2_10policy_hubIiNS0_8NullTypeEiLb0ELNS0_10SelectImplE0EE10Policy1000EN6thrust24THRUST_300001_SM_1000_NS6detail15normal_iteratorINSA_10device_ptrIiEEEEPS5_SF_PlNS0_13ScanTileStateIiLb1EEE7is_evenS5_iNS2_19streaming_context_tIlLb1EEELS6_0EEEvT0_T1_T2_T3_T4_T5_T6_T7_iT8_NS1_7vsmem_tE)
        /*011c*/ 	.word	0x00000018


	//----- nvinfo : EIATTR_MIN_STACK_SIZE
	.align		4
.L_90:
        /*0120*/ 	.byte	0x04, 0x12
        /*0122*/ 	.short	(.L_92 - .L_91)
	.align		4
.L_91:
        /*0124*/ 	.word	index@(_ZN3cub18CUB_300001_SM_10006detail6select23DeviceSelectSweepKernelINS2_10policy_hubIiNS0_8NullTypeEiLb0ELNS0_10SelectImplE0EE10Policy1000EN6thrust24THRUST_300001_SM_1000_NS6detail15normal_iteratorINSA_10device_ptrIiEEEEPS5_SF_PlNS0_13ScanTileStateIiLb1EEE7is_evenS5_iNS2_19streaming_context_tIlLb1EEELS6_0EEEvT0_T1_T2_T3_T4_T5_T6_T7_iT8_NS1_7vsmem_tE)
        /*0128*/ 	.word	0x00000018


	//----- nvinfo : EIATTR_MIN_STACK_SIZE
	.align		4
.L_92:
        /*012c*/ 	.byte	0x04, 0x12
        /*012e*/ 	.short	(.L_94 - .L_93)
	.align		4
.L_93:
        /*0130*/ 	.word	index@(_ZN3cub18CUB_300001_SM_10006detail4scan23DeviceCompactInitKernelINS0_13ScanTileStateIiLb1EEEPlEEvT_iT0_)
        /*0134*/ 	.word	0x00000000


	//----- nvinfo : EIATTR_MIN_STACK_SIZE
	.align		4
.L_94:
        /*0138*/ 	.byte	0x04, 0x12
        /*013a*/ 	.short	(.L_96 - .L_95)
	.align		4
.L_95:
        /*013c*/ 	.word	index@(_ZN3cub18CUB_300001_SM_10006detail6reduce28DeviceReduceSingleTileKernelINS2_10policy_hubIiy8sum_funcE10Policy1000EPiS8_iS5_iiN4cuda3std3__410__identityEEEvT0_T1_T2_T3_T4_T6_)
        /*0140*/ 	.word	0x00000000


	//----- nvinfo : EIATTR_MIN_STACK_SIZE
	.align		4
.L_96:
        /*0144*/ 	.byte	0x04, 0x12
        /*0146*/ 	.short	(.L_98 - .L_97)
	.align		4
.L_97:
        /*0148*/ 	.word	index@(_ZN3cub18CUB_300001_SM_10006detail6reduce18DeviceReduceKernelINS2_10policy_hubIiy8sum_funcE10Policy1000EN6thrust24THRUST_300001_SM_1000_NS6detail15normal_iteratorINS9_10device_ptrIiEEEEyS5_iN4cuda3std3__410__identityEEEvT0_PT3_T1_NS0_13GridEvenShareISM_EET2_T4_)
        /*014c*/ 	.word	0x00000000


	//----- nvinfo : EIATTR_MIN_STACK_SIZE
	.align		4
.L_98:
        /*0150*/ 	.byte	0x04, 0x12
        /*0152*/ 	.short	(.L_100 - .L_99)
	.align		4
.L_99:
        /*0154*/ 	.word	index@(_ZN3cub18CUB_300001_SM_10006detail6reduce28DeviceReduceSingleTileKernelINS2_10policy_hubIiy8sum_funcE10Policy1000EN6thrust24THRUST_300001_SM_1000_NS6detail15normal_iteratorINS9_10device_ptrIiEEEEPiyS5_iiN4cuda3std3__410__identityEEEvT0_T1_T2_T3_T4_T6_)
        /*0158*/ 	.word	0x00000000


	//----- nvinfo : EIATTR_MIN_STACK_SIZE
	.align		4
.L_100:
        /*015c*/ 	.byte	0x04, 0x12
        /*015e*/ 	.short	(.L_102 - .L_101)
	.align		4
.L_101:
        /*0160*/ 	.word	index@(_ZN3cub18CUB_300001_SM_10006detail6reduce28DeviceReduceSingleTileKernelINS2_10policy_hubIij8sum_funcE10Policy1000EPiS8_iS5_iiN4cuda3std3__410__identityEEEvT0_T1_T2_T3_T4_T6_)
        /*0164*/ 	.word	0x00000000


	//----- nvinfo : EIATTR_MIN_STACK_SIZE
	.align		4
.L_102:
        /*0168*/ 	.byte	0x04, 0x12
        /*016a*/ 	.short	(.L_104 - .L_103)
	.align		4
.L_103:
        /*016c*/ 	.word	index@(_ZN3cub18CUB_300001_SM_10006detail6reduce18DeviceReduceKernelINS2_10policy_hubIij8sum_funcE10Policy1000EN6thrust24THRUST_300001_SM_1000_NS6detail15normal_iteratorINS9_10device_ptrIiEEEEjS5_iN4cuda3std3__410__identityEEEvT0_PT3_T1_NS0_13GridEvenShareISM_EET2_T4_)
        /*0170*/ 	.word	0x00000000


	//----- nvinfo : EIATTR_MIN_STACK_SIZE
	.align		4
.L_104:
        /*0174*/ 	.byte	0x04, 0x12
        /*0176*/ 	.short	(.L_106 - .L_105)
	.align		4
.L_105:
        /*0178*/ 	.word	index@(_ZN3cub18CUB_300001_SM_10006detail6reduce28DeviceReduceSingleTileKernelINS2_10policy_hubIij8sum_funcE10Policy1000EN6thrust24THRUST_300001_SM_1000_NS6detail15normal_iteratorINS9_10device_ptrIiEEEEPijS5_iiN4cuda3std3__410__identityEEEvT0_T1_T2_T3_T4_T6_)
        /*017c*/ 	.word	0x00000000


	//----- nvinfo : EIATTR_MIN_STACK_SIZE
	.align		4
.L_106:
        /*0180*/ 	.byte	0x04, 0x12
        /*0182*/ 	.short	(.L_108 - .L_107)
	.align		4
.L_107:
        /*0184*/ 	.word	index@(_ZN3cub18CUB_300001_SM_10006detail9transform16transform_kernelINS2_10policy_hubILb1EN4cuda3std3__45tupleIJN6thrust24THRUST_300001_SM_1000_NS6detail15normal_iteratorINSA_10device_ptrIiEEEEEEEE10policy1000El11square_funcSF_JPiEEEvT0_iT1_T2_DpNS2_10kernel_argIT3_EE)
        /*0188*/ 	.word	0x00000000


	//----- nvinfo : EIATTR_MIN_STACK_SIZE
	.align		4
.L_108:
        /*018c*/ 	.byte	0x04, 0x12
        /*018e*/ 	.short	(.L_110 - .L_109)
	.align		4
.L_109:
        /*0190*/ 	.word	index@(_ZN3cub18CUB_300001_SM_10006detail9transform16transform_kernelINS2_10policy_hubILb1EN4cuda3std3__45tupleIJN6thrust24THRUST_300001_SM_1000_NS6detail15normal_iteratorINSA_10device_ptrIiEEEEEEEE10policy1000Ei11square_funcSF_JPiEEEvT0_iT1_T2_DpNS2_10kernel_argIT3_EE)
        /*0194*/ 	.word	0x00000000


	//----- nvinfo : EIATTR_MIN_STACK_SIZE
	.align		4
.L_110:
        /*0198*/ 	.byte	0x04, 0x12
        /*019a*/ 	.short	(.L_112 - .L_111)
	.align		4
.L_111:
        /*019c*/ 	.word	index@(_ZN3cub18CUB_300001_SM_10006detail8for_each13static_kernelINS2_12policy_hub_t12policy_500_tEmN6thrust24THRUST_300001_SM_1000_NS8cuda_cub20__uninitialized_fill7functorINS7_10device_ptrIiEEiEEEEvT0_T1_)
        /*01a0*/ 	.word	0x00000000


	//----- nvinfo : EIATTR_MIN_STACK_SIZE
	.align		4
.L_112:
        /*01a4*/ 	.byte	0x04, 0x12
        /*01a6*/ 	.short	(.L_114 - .L_113)
	.align		4
.L_113:
        /*01a8*/ 	.word	index@(_ZN3cub18CUB_300001_SM_10006detail11EmptyKernelIvEEvv)
        /*01ac*/ 	.word	0x00000000
.L_114:


//--------------------- .nv.compat                --------------------------
	.section	.nv.compat,"",@"SHT_CUDA_COMPAT_INFO"
	.align	4
        /*0000*/ 	.byte	0x02, 0x09, 0x00, 0x00, 0x02, 0x02, 0x01, 0x00, 0x02, 0x05, 0x05, 0x00, 0x03, 0x07, 0x01, 0x01
        /*0010*/ 	.byte	0x02, 0x03, 0x00, 0x00, 0x02, 0x06, 0x01, 0x00, 0x04, 0x0b, 0x08, 0x00, 0x09, 0x00, 0x00, 0x00
        /*0020*/ 	.byte	0x00, 0x00, 0x00, 0x00


//--------------------- .nv.info._ZN3cub18CUB_300001_SM_10006detail6select23DeviceSelectSweepKernelINS2_10policy_hubIiNS0_8NullTypeEiLb0ELNS0_10SelectImplE0EE10Policy1000EN6thrust24THRUST_300001_SM_1000_NS6detail15normal_iteratorINSA_10device_ptrIiEEEEPS5_SF_PlNS0_13ScanTileStateIiLb1EEE7is_evenS5_iNS2_19streaming_context_tIlLb1EEELS6_0EEEvT0_T1_T2_T3_T4_T5_T6_T7_iT8_NS1_7vsmem_tE --------------------------
	.section	.nv.info._ZN3cub18CUB_300001_SM_10006detail6select23DeviceSelectSweepKernelINS2_10policy_hubIiNS0_8NullTypeEiLb0ELNS0_10SelectImplE0EE10Policy1000EN6thrust24THRUST_300001_SM_1000_NS6detail15normal_iteratorINSA_10device_ptrIiEEEEPS5_SF_PlNS0_13ScanTileStateIiLb1EEE7is_evenS5_iNS2_19streaming_context_tIlLb1EEELS6_0EEEvT0_T1_T2_T3_T4_T5_T6_T7_iT8_NS1_7vsmem_tE,"",@"SHT_CUDA_INFO"
	.sectionflags	@""
	.align	4


	//----- nvinfo : EIATTR_CUDA_API_VERSION
	.align		4
        /*0000*/ 	.byte	0x04, 0x37
        /*0002*/ 	.short	(.L_116 - .L_115)
.L_115:
        /*0004*/ 	.word	0x00000082


	//----- nvinfo : EIATTR_KPARAM_INFO
	.align		4
.L_116:
        /*0008*/ 	.byte	0x04, 0x17
        /*000a*/ 	.short	(.L_118 - .L_117)
.L_117:
        /*000c*/ 	.word	0x00000000
        /*0010*/ 	.short	0x000a
        /*0012*/ 	.short	0x0060
        /*0014*/ 	.byte	0x00, 0xf0, 0x21, 0x00


	//----- nvinfo : EIATTR_KPARAM_INFO
	.align		4
.L_118:
        /*0018*/ 	.byte	0x04, 0x17
        /*001a*/ 	.short	(.L_120 - .L_119)
.L_119:
        /*001c*/ 	.word	0x00000000
        /*0020*/ 	.short	0x0009
        /*0022*/ 	.short	0x0038
        /*0024*/ 	.byte	0x00, 0xf0, 0xa1, 0x00


	//----- nvinfo : EIATTR_KPARAM_INFO
	.align		4
.L_120:
        /*0028*/ 	.byte	0x04, 0x17
        /*002a*/ 	.short	(.L_122 - .L_121)
.L_121:
        /*002c*/ 	.word	0x00000000
        /*0030*/ 	.short	0x0008
        /*0032*/ 	.short	0x0030
        /*0034*/ 	.byte	0x00, 0xf0, 0x11, 0x00


	//----- nvinfo : EIATTR_KPARAM_INFO
	.align		4
.L_122:
        /*0038*/ 	.byte	0x04, 0x17
        /*003a*/ 	.short	(.L_124 - .L_123)
.L_123:
        /*003c*/ 	.word	0x00000000
        /*0040*/ 	.short	0x0007
        /*0042*/ 	.short	0x002c
        /*0044*/ 	.byte	0x00, 0xf0, 0x11, 0x00


	//----- nvinfo : EIATTR_KPARAM_INFO
	.align		4
.L_124:
        /*0048*/ 	.byte	0x04, 0x17
        /*004a*/ 	.short	(.L_126 - .L_125)
.L_125:
        /*004c*/ 	.word	0x00000000
        /*0050*/ 	.short	0x0006
        /*0052*/ 	.short	0x0029
        /*0054*/ 	.byte	0x00, 0xf0, 0x05, 0x00


	//----- nvinfo : EIATTR_KPARAM_INFO
	.align		4
.L_126:
        /*0058*/ 	.byte	0x04, 0x17
        /*005a*/ 	.short	(.L_128 - .L_127)
.L_127:
        /*005c*/ 	.word	0x00000000
        /*0060*/ 	.short	0x0005
        /*0062*/ 	.short	0x0028
        /*0064*/ 	.byte	0x00, 0xf0, 0x05, 0x00


	//----- nvinfo : EIATTR_KPARAM_INFO
	.align		4
.L_128:
        /*0068*/ 	.byte	0x04, 0x17
        /*006a*/ 	.short	(.L_130 - .L_129)
.L_129:
        /*006c*/ 	.word	0x00000000
        /*0070*/ 	.short	0x0004
        /*0072*/ 	.short	0x0020
        /*0074*/ 	.byte	0x00, 0xf0, 0x21, 0x00


	//----- nvinfo : EIATTR_KPARAM_INFO
	.align		4
.L_130:
        /*0078*/ 	.byte	0x04, 0x17
        /*007a*/ 	.short	(.L_132 - .L_131)
.L_131:
        /*007c*/ 	.word	0x00000000
        /*0080*/ 	.short	0x0003
        /*0082*/ 	.short	0x0018
        /*0084*/ 	.byte	0x00, 0xf5, 0x21, 0x00


	//----- nvinfo : EIATTR_KPARAM_INFO
	.align		4
.L_132:
        /*0088*/ 	.byte	0x04, 0x17
        /*008a*/ 	.short	(.L_134 - .L_133)
.L_133:
        /*008c*/ 	.word	0x00000000
        /*0090*/ 	.short	0x0002
        /*0092*/ 	.short	0x0010
        /*0094*/ 	.byte	0x00, 0xf0, 0x21, 0x00


	//----- nvinfo : EIATTR_KPARAM_INFO
	.align		4
.L_134:
        /*0098*/ 	.byte	0x04, 0x17
        /*009a*/ 	.short	(.L_136 - .L_135)
.L_135:
        /*009c*/ 	.word	0x00000000
        /*00a0*/ 	.short	0x0001
        /*00a2*/ 	.short	0x0008
        /*00a4*/ 	.byte	0x00, 0xf5, 0x21, 0x00


	//----- nvinfo : EIATTR_KPARAM_INFO
	.align		4
.L_136:
        /*00a8*/ 	.byte	0x04, 0x17
        /*00aa*/ 	.short	(.L_138 - .L_137)
.L_137:
        /*00ac*/ 	.word	0x00000000
        /*00b0*/ 	.short	0x0000
        /*00b2*/ 	.short	0x0000
        /*00b4*/ 	.byte	0x00, 0xf0, 0x21, 0x00


	//----- nvinfo : EIATTR_SPARSE_MMA_MASK
	.align		4
.L_138:
        /*00b8*/ 	.byte	0x03, 0x50
        /*00ba*/ 	.short	0x0000


	//----- nvinfo : EIATTR_MAXREG_COUNT
	.align		4
        /*00bc*/ 	.byte	0x03, 0x1b
        /*00be*/ 	.short	0x00a8


	//----- nvinfo : EIATTR_NUM_BARRIERS
	.align		4
        /*00c0*/ 	.byte	0x02, 0x4c
        /*00c2*/ 	.byte	0x01
	.zero		1


	//----- nvinfo : EIATTR_ANNOTATIONS
	.align		4
        /*00c4*/ 	.byte	0x04, 0x55
        /*00c6*/ 	.short	(.L_140 - .L_139)


	//   ....[0]....
.L_139:
        /*00c8*/ 	.word	0x00000001
        /*00cc*/ 	.byte	0xe0, 0x5b, 0x00, 0x00, 0x01, 0x00, 0x00, 0x00, 0x80, 0x5c, 0x00, 0x00, 0x01, 0x00, 0x00, 0x00
        /*00dc*/ 	.byte	0xb0, 0x5c, 0x00, 0x00, 0x01, 0x00, 0x00, 0x00, 0xe0, 0x5c, 0x00, 0x00, 0x01, 0x00, 0x00, 0x00
        /*00ec*/ 	.byte	0x10, 0x5d, 0x00, 0x00, 0x01, 0x00, 0x00, 0x00, 0x90, 0x62, 0x00, 0x00, 0x01, 0x00, 0x00, 0x00
        /*00fc*/ 	.byte	0xb0, 0x62, 0x00, 0x00, 0x01, 0x00, 0x00, 0x00, 0x90, 0x69, 0x00, 0x00, 0x01, 0x00, 0x00, 0x00
        /*010c*/ 	.byte	0xa0, 0x6a, 0x00, 0x00, 0x01, 0x00, 0x00, 0x00, 0xb0, 0x6b, 0x00, 0x00, 0x01, 0x00, 0x00, 0x00
        /*011c*/ 	.byte	0xc0, 0x6c, 0x00, 0x00, 0x01, 0x00, 0x00, 0x00, 0xd0, 0x6d, 0x00, 0x00, 0x01, 0x00, 0x00, 0x00
        /*012c*/ 	.byte	0x90, 0x73, 0x00, 0x00, 0x01, 0x00, 0x00, 0x00, 0xb0, 0x73, 0x00, 0x00, 0x01, 0x00, 0x00, 0x00
        /*013c*/ 	.byte	0xc0, 0x73, 0x00, 0x00, 0x01, 0x00, 0x00, 0x00, 0xd0, 0x73, 0x00, 0x00, 0x01, 0x00, 0x00, 0x00
        /*014c*/ 	.byte	0xe0, 0x73, 0x00, 0x00


	//----- nvinfo : EIATTR_MERCURY_ISA_VERSION
	.align		4
.L_140:
        /*0150*/ 	.byte	0x03, 0x5f
        /*0152*/ 	.short	0x0101


	//----- nvinfo : EIATTR_UNUSED_LOAD_BYTE_OFFSET
	.align		4
        /*0154*/ 	.byte	0x04, 0x44
        /*0156*/ 	.short	(.L_142 - .L_141)


	//   ....[0]....
.L_141:
        /*0158*/ 	.word	0x000096b0
        /*015c*/ 	.word	0x0000fff0


	//----- nvinfo : EIATTR_COOP_GROUP_MASK_REGIDS
	.align		4
.L_142:
        /*0160*/ 	.byte	0x04, 0x29
        /*0162*/ 	.short	(.L_144 - .L_143)


	//   ....[0]....
.L_143:
        /*0164*/ 	.word	0xffffffff


	//   ....[1]....
        /*0168*/ 	.word	0xffffffff


	//   ....[2]....
        /*016c*/ 	.word	0xffffffff


	//   ....[3]....
        /*0170*/ 	.word	0xffffffff


	//   ....[4]....
        /*0174*/ 	.word	0xffffffff


	//   ....[5]....
        /*0178*/ 	.word	0xffffffff


	//   ....[6]....
        /*017c*/ 	.word	0xffffffff


	//   ....[7]....
        /*0180*/ 	.word	0xffffffff


	//   ....[8]....
        /*0184*/ 	.word	0xffffffff


	//   ....[9]....
        /*0188*/ 	.word	0xffffffff


	//   ....[10]....
        /*018c*/ 	.word	0xffffffff


	//   ....[11]....
        /*0190*/ 	.word	0xffffffff


	//   ....[12]....
        /*0194*/ 	.word	0xffffffff


	//   ....[13]....
        /*0198*/ 	.word	0xffffffff


	//   ....[14]....
        /*019c*/ 	.word	0xffffffff


	//   ....[15]....
        /*01a0*/ 	.word	0xffffffff


	//   ....[16]....
        /*01a4*/ 	.word	0xffffffff


	//   ....[17]....
        /*01a8*/ 	.word	0xffffffff


	//   ....[18]....
        /*01ac*/ 	.word	0xffffffff


	//   ....[19]....
        /*01b0*/ 	.word	0xffffffff


	//   ....[20]....
        /*01b4*/ 	.word	0xffffffff


	//   ....[21]....
        /*01b8*/ 	.word	0xffffffff


	//   ....[22]....
        /*01bc*/ 	.word	0xffffffff


	//   ....[23]....
        /*01c0*/ 	.word	0xffffffff


	//   ....[24]....
        /*01c4*/ 	.word	0xffffffff


	//   ....[25]....
        /*01c8*/ 	.word	0xffffffff


	//   ....[26]....
        /*01cc*/ 	.word	0xffffffff


	//   ....[27]....
        /*01d0*/ 	.word	0xffffffff


	//   ....[28]....
        /*01d4*/ 	.word	0xffffffff


	//   ....[29]....
        /*01d8*/ 	.word	0xffffffff


	//   ....[30]....
        /*01dc*/ 	.word	0xffffffff


	//   ....[31]....
        /*01e0*/ 	.word	0xffffffff


	//   ....[32]....
        /*01e4*/ 	.word	0xffffffff


	//   ....[33]....
        /*01e8*/ 	.word	0xffffffff


	//   ....[34]....
        /*01ec*/ 	.word	0xffffffff


	//   ....[35]....
        /*01f0*/ 	.word	0xffffffff


	//   ....[36]....
        /*01f4*/ 	.word	0xffffffff


	//   ....[37]....
        /*01f8*/ 	.word	0xffffffff


	//   ....[38]....
        /*01fc*/ 	.word	0xffffffff


	//   ....[39]....
        /*0200*/ 	.word	0xffffffff


	//   ....[40]....
        /*0204*/ 	.word	0xffffffff


	//   ....[41]....
        /*0208*/ 	.word	0xffffffff


	//   ....[42]....
        /*020c*/ 	.word	0xffffffff


	//   ....[43]....
        /*0210*/ 	.word	0xffffffff


	//   ....[44]....
        /*0214*/ 	.word	0xffffffff


	//   ....[45]....
        /*0218*/ 	.word	0xffffffff


	//   ....[46]....
        /*021c*/ 	.word	0xffffffff


	//   ....[47]....
        /*0220*/ 	.word	0xffffffff


	//   ....[48]....
        /*0224*/ 	.word	0xffffffff


	//   ....[49]....
        /*0228*/ 	.word	0xffffffff


	//   ....[50]....
        /*022c*/ 	.word	0xffffffff


	//   ....[51]....
        /*0230*/ 	.word	0xffffffff


	//   ....[52]....
        /*0234*/ 	.word	0xffffffff


	//   ....[53]....
        /*0238*/ 	.word	0xffffffff


	//   ....[54]....
        /*023c*/ 	.word	0xffffffff


	//   ....[55]....
        /*0240*/ 	.word	0xffffffff


	//   ....[56]....
        /*0244*/ 	.word	0xffffffff


	//   ....[57]....
        /*0248*/ 	.word	0xffffffff


	//   ....[58]....
        /*024c*/ 	.word	0xffffffff


	//   ....[59]....
        /*0250*/ 	.word	0xffffffff


	//   ....[60]....
        /*0254*/ 	.word	0x05000012


	//   ....[61]....
        /*0258*/ 	.word	0x05000012


	//   ....[62]....
        /*025c*/ 	.word	0x05000012


	//   ....[63]....
        /*0260*/ 	.word	0x05000012


	//   ....[64]....
        /*0264*/ 	.word	0x05000012


	//   ....[65]....
        /*0268*/ 	.word	0x05000012


	//   ....[66]....
        /*026c*/ 	.word	0x05000012


	//   ....[67]....
        /*0270*/ 	.word	0x05000012


	//   ....[68]....
        /*0274*/ 	.word	0x05000012


	//   ....[69]....
        /*0278*/ 	.word	0x05000012


	//   ....[70]....
        /*027c*/ 	.word	0x05000012


	//   ....[71]....
        /*0280*/ 	.word	0x05000012


	//   ....[72]....
        /*0284*/ 	.word	0x05000012


	//   ....[73]....
        /*0288*/ 	.word	0x05000012


	//   ....[74]....
        /*028c*/ 	.word	0x05000012


	//   ....[75]....
        /*0290*/ 	.word	0x05000012


	//   ....[76]....
        /*0294*/ 	.word	0x05000012


	//   ....[77]....
        /*0298*/ 	.word	0x05000012


	//   ....[78]....
        /*029c*/ 	.word	0x05000012


	//   ....[79]....
        /*02a0*/ 	.word	0x05000012


	//   ....[80]....
        /*02a4*/ 	.word	0x05000012


	//   ....[81]....
        /*02a8*/ 	.word	0x05000012


	//   ....[82]....
        /*02ac*/ 	.word	0x05000012


	//   ....[83]....
        /*02b0*/ 	.word	0x05000012


	//   ....[84]....
        /*02b4*/ 	.word	0x05000012


	//   ....[85]....
        /*02b8*/ 	.word	0x05000012


	//   ....[86]....
        /*02bc*/ 	.word	0x05000012


	//   ....[87]....
        /*02c0*/ 	.word	0x05000012


	//   ....[88]....
        /*02c4*/ 	.word	0x05000012


	//   ....[89]....
        /*02c8*/ 	.word	0x05000012


	//   ....[90]....
        /*02cc*/ 	.word	0x05000012


	//   ....[91]....
        /*02d0*/ 	.word	0x05000012


	//   ....[92]....
        /*02d4*/ 	.word	0x05000012


	//   ....[93]....
        /*02d8*/ 	.word	0x05000012


	//   ....[94]....
        /*02dc*/ 	.word	0x05000012


	//   ....[95]....
        /*02e0*/ 	.word	0x05000012


	//----- nvinfo : EIATTR_COOP_GROUP_INSTR_OFFSETS
	.align		4
.L_144:
        /*02e4*/ 	.byte	0x04, 0x28
        /*02e6*/ 	.short	(.L_146 - .L_145)


	//   ....[0]....
.L_145:
        /*02e8*/ 	.word	0x00000470


	//   ....[1]....
        /*02ec*/ 	.word	0x00000760


	//   ....[2]....
        /*02f0*/ 	.word	0x00000780


	//   ....[3]....
        /*02f4*/ 	.word	0x000007a0


	//   ....[4]....
        /*02f8*/ 	.word	0x000007c0


	//   ....[5]....
        /*02fc*/ 	.word	0x000007e0


	//   ....[6]....
        /*0300*/ 	.word	0x00002790


	//   ....[7]....
        /*0304*/ 	.word	0x00002a80


	//   ....[8]....
        /*0308*/ 	.word	0x00002aa0


	//   ....[9]....
        /*030c*/ 	.word	0x00002ac0


	//   ....[10]....
        /*0310*/ 	.word	0x00002ae0


	//   ....[11]....
        /*0314*/ 	.word	0x00002b00


	//   ....[12]....
        /*0318*/ 	.word	0x00002ee0


	//   ....[13]....
        /*031c*/ 	.word	0x000030d0


	//   ....[14]....
        /*0320*/ 	.word	0x00003130


	//   ....[15]....
        /*0324*/ 	.word	0x000031c0


	//   ....[16]....
        /*0328*/ 	.word	0x00003220


	//   ....[17]....
        /*032c*/ 	.word	0x00003260


	//   ....[18]....
        /*0330*/ 	.word	0x000032a0


	//   ....[19]....
        /*0334*/ 	.word	0x000032f0


	//   ....[20]....
        /*0338*/ 	.word	0x00003300


	//   ....[21]....
        /*033c*/ 	.word	0x00003400


	//   ....[22]....
        /*0340*/ 	.word	0x000035f0


	//   ....[23]....
        /*0344*/ 	.word	0x00003640


	//   ....[24]....
        /*0348*/ 	.word	0x000036a0


	//   ....[25]....
        /*034c*/ 	.word	0x00003700


	//   ....[26]....
        /*0350*/ 	.word	0x00003740


	//   ....[27]....
        /*0354*/ 	.word	0x00003780


	//   ....[28]....
        /*0358*/ 	.word	0x000037c0


	//   ....[29]....
        /*035c*/ 	.word	0x000037d0


	//   ....[30]....
        /*0360*/ 	.word	0x00005a30


	//   ....[31]....
        /*0364*/ 	.word	0x00005ed0


	//   ....[32]....
        /*0368*/ 	.word	0x00005f20


	//   ....[33]....
        /*036c*/ 	.word	0x00005f40


	//   ....[34]....
        /*0370*/ 	.word	0x00005f60


	//   ....[35]....
        /*0374*/ 	.word	0x00005f80


	//   ....[36]....
        /*0378*/ 	.word	0x00008270


	//   ....[37]....
        /*037c*/ 	.word	0x00008740


	//   ....[38]....
        /*0380*/ 	.word	0x00008760


	//   ....[39]....
        /*0384*/ 	.word	0x00008780


	//   ....[40]....
        /*0388*/ 	.word	0x000087a0


	//   ....[41]....
        /*038c*/ 	.word	0x000087d0


	//   ....[42]....
        /*0390*/ 	.word	0x00008ba0


	//   ....[43]....
        /*0394*/ 	.word	0x00008d90


	//   ....[44]....
        /*0398*/ 	.word	0x00008e10


	//   ....[45]....
        /*039c*/ 	.word	0x00008e80


	//   ....[46]....
        /*03a0*/ 	.word	0x00008ee0


	//   ....[47]....
        /*03a4*/ 	.word	0x00008f40


	//   ....[48]....
        /*03a8*/ 	.word	0x00008f90


	//   ....[49]....
        /*03ac*/ 	.word	0x00008ff0


	//   ....[50]....
        /*03b0*/ 	.word	0x00009000


	//   ....[51]....
        /*03b4*/ 	.word	0x000090e0


	//   ....[52]....
        /*03b8*/ 	.word	0x000092d0


	//   ....[53]....
        /*03bc*/ 	.word	0x00009320


	//   ....[54]....
        /*03c0*/ 	.word	0x00009390


	//   ....[55]....
        /*03c4*/ 	.word	0x00009400


	//   ....[56]....
        /*03c8*/ 	.word	0x00009460


	//   ....[57]....
        /*03cc*/ 	.word	0x000094a0


	//   ....[58]....
        /*03d0*/ 	.word	0x000094e0


	//   ....[59]....
        /*03d4*/ 	.word	0x000094f0


	//   ....[60]....
        /*03d8*/ 	.word	0x0000b2e0


	//   ....[61]....
        /*03dc*/ 	.word	0x0000b360


	//   ....[62]....
        /*03e0*/ 	.word	0x0000b3f0


	//   ....[63]....
        /*03e4*/ 	.word	0x0000b4d0


	//   ....[64]....
        /*03e8*/ 	.word	0x0000b560


	//   ....[65]....
        /*03ec*/ 	.word	0x0000b5e0


	//   ....[66]....
        /*03f0*/ 	.word	0x0000b670


	//   ....[67]....
        /*03f4*/ 	.word	0x0000b700


	//   ....[68]....
        /*03f8*/ 	.word	0x0000b730


	//   ....[69]....
        /*03fc*/ 	.word	0x0000b7f0


	//   ....[70]....
        /*0400*/ 	.word	0x0000b870


	//   ....[71]....
        /*0404*/ 	.word	0x0000b8f0


	//   ....[72]....
        /*0408*/ 	.word	0x0000b9b0


	//   ....[73]....
        /*040c*/ 	.word	0x0000ba40


	//   ....[74]....
        /*0410*/ 	.word	0x0000bac0


	//   ....[75]....
        /*0414*/ 	.word	0x0000bb40


	//   ....[76]....
        /*0418*/ 	.word	0x0000bbc0


	//   ....[77]....
        /*041c*/ 	.word	0x0000bbf0


	//   ....[78]....
        /*0420*/ 	.word	0x0000bc90


	//   ....[79]....
        /*0424*/ 	.word	0x0000bd10


	//   ....[80]....
        /*0428*/ 	.word	0x0000bda0


	//   ....[81]....
        /*042c*/ 	.word	0x0000be50


	//   ....[82]....
        /*0430*/ 	.word	0x0000bef0


	//   ....[83]....
        /*0434*/ 	.word	0x0000bf90


	//   ....[84]....
        /*0438*/ 	.word	0x0000c020


	//   ....[85]....
        /*043c*/ 	.word	0x0000c0b0


	//   ....[86]....
        /*0440*/ 	.word	0x0000c0e0


	//   ....[87]....
        /*0444*/ 	.word	0x0000c190


	//   ....[88]....
        /*0448*/ 	.word	0x0000c210


	//   ....[89]....
        /*044c*/ 	.word	0x0000c290


	//   ....[90]....
        /*0450*/ 	.word	0x0000c340


	//   ....[91]....
        /*0454*/ 	.word	0x0000c3e0


	//   ....[92]....
        /*0458*/ 	.word	0x0000c480


	//   ....[93]....
        /*045c*/ 	.word	0x0000c510


	//   ....[94]....
        /*0460*/ 	.word	0x0000c590


	//   ....[95]....
        /*0464*/ 	.word	0x0000c5c0


	//----- nvinfo : EIATTR_VRC_CTA_INIT_COUNT
	.align		4
.L_146:
        /*0468*/ 	.byte	0x02, 0x4a
	.zero		1
	.zero		1


	//----- nvinfo : EIATTR_EXIT_INSTR_OFFSETS
	.align		4
        /*046c*/ 	.byte	0x04, 0x1c
        /*046e*/ 	.short	(.L_148 - .L_147)


	//   ....[0]....
.L_147:
        /*0470*/ 	.word	0x000019b0


	//   ....[1]....
        /*0474*/ 	.word	0x00001a70


	//   ....[2]....
        /*0478*/ 	.word	0x00001e30


	//   ....[3]....
        /*047c*/ 	.word	0x000020b0


	//   ....[4]....
        /*0480*/ 	.word	0x00002400


	//   ....[5]....
        /*0484*/ 	.word	0x00004920


	//   ....[6]....
        /*0488*/ 	.word	0x000049e0


	//   ....[7]....
        /*048c*/ 	.word	0x00004df0


	//   ....[8]....
        /*0490*/ 	.word	0x00005010


	//   ....[9]....
        /*0494*/ 	.word	0x00005370


	//   ....[10]....
        /*0498*/ 	.word	0x0000b100


	//   ....[11]....
        /*049c*/ 	.word	0x0000b1e0


	//   ....[12]....
        /*04a0*/ 	.word	0x0000b290


	//----- nvinfo : EIATTR_MAX_THREADS
	.align		4
.L_148:
        /*04a4*/ 	.byte	0x04, 0x05
        /*04a6*/ 	.short	(.L_150 - .L_149)
.L_149:
        /*04a8*/ 	.word	0x00000180
        /*04ac*/ 	.word	0x00000001
        /*04b0*/ 	.word	0x00000001


	//----- nvinfo : EIATTR_CRS_STACK_SIZE
	.align		4
.L_150:
        /*04b4*/ 	.byte	0x04, 0x1e
        /*04b6*/ 	.short	(.L_152 - .L_151)
.L_151:
        /*04b8*/ 	.word	0x00000000


	//----- nvinfo : EIATTR_CBANK_PARAM_SIZE
	.align		4
.L_152:
        /*04bc*/ 	.byte	0x03, 0x19
        /*04be*/ 	.short	0x0068


	//----- nvinfo : EIATTR_PARAM_CBANK
	.align		4
        /*04c0*/ 	.byte	0x04, 0x0a
        /*04c2*/ 	.short	(.L_154 - .L_153)
	.align		4
.L_153:
        /*04c4*/ 	.word	index@(.nv.constant0._ZN3cub18CUB_300001_SM_10006detail6select23DeviceSelectSweepKernelINS2_10policy_hubIiNS0_8NullTypeEiLb0ELNS0_10SelectImplE0EE10Policy1000EN6thrust24THRUST_300001_SM_1000_NS6detail15normal_iteratorINSA_10device_ptrIiEEEEPS5_SF_PlNS0_13ScanTileStateIiLb1EEE7is_evenS5_iNS2_19streaming_context_tIlLb1EEELS6_0EEEvT0_T1_T2_T3_T4_T5_T6_T7_iT8_NS1_7vsmem_tE)
        /*04c8*/ 	.short	0x0380
        /*04ca*/ 	.short	0x0068


	//----- nvinfo : EIATTR_SW_WAR
	.align		4
.L_154:
        /*04cc*/ 	.byte	0x04, 0x36
        /*04ce*/ 	.short	(.L_156 - .L_155)
.L_155:
        /*04d0*/ 	.word	0x00000008
.L_156:


//--------------------- .nv.info._ZN3cub18CUB_300001_SM_10006detail4scan23DeviceCompactInitKernelINS0_13ScanTileStateIiLb1EEEPlEEvT_iT0_ --------------------------
	.section	.nv.info._ZN3cub18CUB_300001_SM_10006detail4scan23DeviceCompactInitKernelINS0_13ScanTileStateIiLb1EEEPlEEvT_iT0_,"",@"SHT_CUDA_INFO"
	.sectionflags	@""
	.align	4


	//----- nvinfo : EIATTR_CUDA_API_VERSION
	.align		4
        /*0000*/ 	.byte	0x04, 0x37
        /*0002*/ 	.short	(.L_158 - .L_157)
.L_157:
        /*0004*/ 	.word	0x00000082


	//----- nvinfo : EIATTR_KPARAM_INFO
	.align		4
.L_158:
        /*0008*/ 	.byte	0x04, 0x17
        /*000a*/ 	.short	(.L_160 - .L_159)
.L_159:
        /*000c*/ 	.word	0x00000000
        /*0010*/ 	.short	0x0002
        /*0012*/ 	.short	0x0010
        /*0014*/ 	.byte	0x00, 0xf5, 0x21, 0x00


	//----- nvinfo : EIATTR_KPARAM_INFO
	.align		4
.L_160:
        /*0018*/ 	.byte	0x04, 0x17
        /*001a*/ 	.short	(.L_162 - .L_161)
.L_161:
        /*001c*/ 	.word	0x00000000
        /*0020*/ 	.short	0x0001
        /*0022*/ 	.short	0x0008
        /*0024*/ 	.byte	0x00, 0xf0, 0x11, 0x00


	//----- nvinfo : EIATTR_KPARAM_INFO
	.align		4
.L_162:
        /*0028*/ 	.byte	0x04, 0x17
        /*002a*/ 	.short	(.L_164 - .L_163)
.L_163:
        /*002c*/ 	.word	0x00000000
        /*0030*/ 	.short	0x0000
        /*0032*/ 	.short	0x0000
        /*0034*/ 	.byte	0x00, 0xf0, 0x21, 0x00


	//----- nvinfo : EIATTR_SPARSE_MMA_MASK
	.align		4
.L_164:
        /*0038*/ 	.byte	0x03, 0x50
        /*003a*/ 	.short	0x0000


	//----- nvinfo : EIATTR_MAXREG_COUNT
	.align		4
        /*003c*/ 	.byte	0x03, 0x1b
        /*003e*/ 	.short	0x00ff


	//----- nvinfo : EIATTR_MERCURY_ISA_VERSION
	.align		4
        /*0040*/ 	.byte	0x03, 0x5f
        /*0042*/ 	.short	0x0101


	//----- nvinfo : EIATTR_VRC_CTA_INIT_COUNT
	.align		4
        /*0044*/ 	.byte	0x02, 0x4a
	.zero		1
	.zero		1


	//----- nvinfo : EIATTR_EXIT_INSTR_OFFSETS
	.align		4
        /*0048*/ 	.byte	0x04, 0x1c
        /*004a*/ 	.short	(.L_166 - .L_165)


	//   ....[0]....
.L_165:
        /*004c*/ 	.word	0x00000130


	//   ....[1]....
        /*0050*/ 	.word	0x00000160


	//----- nvinfo : EIATTR_CBANK_PARAM_SIZE
	.align		4
.L_166:
        /*0054*/ 	.byte	0x03, 0x19
        /*0056*/ 	.short	0x0018


	//----- nvinfo : EIATTR_PARAM_CBANK
	.align		4
        /*0058*/ 	.byte	0x04, 0x0a
        /*005a*/ 	.short	(.L_168 - .L_167)
	.align		4
.L_167:
        /*005c*/ 	.word	index@(.nv.constant0._ZN3cub18CUB_300001_SM_10006detail4scan23DeviceCompactInitKernelINS0_13ScanTileStateIiLb1EEEPlEEvT_iT0_)
        /*0060*/ 	.short	0x0380
        /*0062*/ 	.short	0x0018


	//----- nvinfo : EIATTR_SW_WAR
	.align		4
.L_168:
        /*0064*/ 	.byte	0x04, 0x36
        /*0066*/ 	.short	(.L_170 - .L_169)
.L_169:
        /*0068*/ 	.word	0x00000008
.L_170:


//--------------------- .nv.info._ZN3cub18CUB_300001_SM_10006detail6reduce28DeviceReduceSingleTileKernelINS2_10policy_hubIiy8sum_funcE10Policy1000EPiS8_iS5_iiN4cuda3std3__410__identityEEEvT0_T1_T2_T3_T4_T6_ --------------------------
	.section	.nv.info._ZN3cub18CUB_300001_SM_10006detail6reduce28DeviceReduceSingleTileKernelINS2_10policy_hubIiy8sum_funcE10Policy1000EPiS8_iS5_iiN4cuda3std3__410__identityEEEvT0_T1_T2_T3_T4_T6_,"",@"SHT_CUDA_INFO"
	.sectionflags	@""
	.align	4


	//----- nvinfo : EIATTR_CUDA_API_VERSION
	.align		4
        /*0000*/ 	.byte	0x04, 0x37
        /*0002*/ 	.short	(.L_172 - .L_171)
.L_171:
        /*0004*/ 	.word	0x00000082


	//----- nvinfo : EIATTR_KPARAM_INFO
	.align		4
.L_172:
        /*0008*/ 	.byte	0x04, 0x17
        /*000a*/ 	.short	(.L_174 - .L_173)
.L_173:
        /*000c*/ 	.word	0x00000000
        /*0010*/ 	.short	0x0005
        /*0012*/ 	.short	0x001c
        /*0014*/ 	.byte	0x00, 0xf0, 0x05, 0x00


	//----- nvinfo : EIATTR_KPARAM_INFO
	.align		4
.L_174:
        /*0018*/ 	.byte	0x04, 0x17
        /*001a*/ 	.short	(.L_176 - .L_175)
.L_175:
        /*001c*/ 	.word	0x00000000
        /*0020*/ 	.short	0x0004
        /*0022*/ 	.short	0x0018
        /*0024*/ 	.byte	0x00, 0xf0, 0x11, 0x00


	//----- nvinfo : EIATTR_KPARAM_INFO
	.align		4
.L_176:
        /*0028*/ 	.byte	0x04, 0x17
        /*002a*/ 	.short	(.L_178 - .L_177)
.L_177:
        /*002c*/ 	.word	0x00000000
        /*0030*/ 	.short	0x0003
        /*0032*/ 	.short	0x0014
        /*0034*/ 	.byte	0x00, 0xf0, 0x05, 0x00


	//----- nvinfo : EIATTR_KPARAM_INFO
	.align		4
.L_178:
        /*0038*/ 	.byte	0x04, 0x17
        /*003a*/ 	.short	(.L_180 - .L_179)
.L_179:
        /*003c*/ 	.word	0x00000000
        /*0040*/ 	.short	0x0002
        /*0042*/ 	.short	0x0010
        /*0044*/ 	.byte	0x00, 0xf0, 0x11, 0x00


	//----- nvinfo : EIATTR_KPARAM_INFO
	.align		4
.L_180:
        /*0048*/ 	.byte	0x04, 0x17
        /*004a*/ 	.short	(.L_182 - .L_181)
.L_181:
        /*004c*/ 	.word	0x00000000
        /*0050*/ 	.short	0x0001
        /*0052*/ 	.short	0x0008
        /*0054*/ 	.byte	0x00, 0xf5, 0x21, 0x00


	//----- nvinfo : EIATTR_KPARAM_INFO
	.align		4
.L_182:
        /*0058*/ 	.byte	0x04, 0x17
        /*005a*/ 	.short	(.L_184 - .L_183)
.L_183:
        /*005c*/ 	.word	0x00000000
        /*0060*/ 	.short	0x0000
        /*0062*/ 	.short	0x0000
        /*0064*/ 	.byte	0x00, 0xf5, 0x21, 0x00


	//----- nvinfo : EIATTR_SPARSE_MMA_MASK
	.align		4
.L_184:
        /*0068*/ 	.byte	0x03, 0x50
        /*006a*/ 	.short	0x0000


	//----- nvinfo : EIATTR_MAXREG_COUNT
	.align		4
        /*006c*/ 	.byte	0x03, 0x1b
        /*006e*/ 	.short	0x00ff


	//----- nvinfo : EIATTR_NUM_BARRIERS
	.align		4
        /*0070*/ 	.byte	0x02, 0x4c
        /*0072*/ 	.byte	0x01
	.zero		1


	//----- nvinfo : EIATTR_MERCURY_ISA_VERSION
	.align		4
        /*0074*/ 	.byte	0x03, 0x5f
        /*0076*/ 	.short	0x0101


	//----- nvinfo : EIATTR_COOP_GROUP_MASK_REGIDS
	.align		4
        /*0078*/ 	.byte	0x04, 0x29
        /*007a*/ 	.short	(.L_186 - .L_185)


	//   ....[0]....
.L_185:
        /*007c*/ 	.word	0xffffffff


	//   ....[1]....
        /*0080*/ 	.word	0xffffffff


	//   ....[2]....
        /*0084*/ 	.word	0xffffffff


	//   ....[3]....
        /*0088*/ 	.word	0xffffffff


	//   ....[4]....
        /*008c*/ 	.word	0xffffffff


	//   ....[5]....
        /*0090*/ 	.word	0xffffffff


	//   ....[6]....
        /*0094*/ 	.word	0xffffffff


	//   ....[7]....
        /*0098*/ 	.word	0xffffffff


	//   ....[8]....
        /*009c*/ 	.word	0xffffffff


	//   ....[9]....
        /*00a0*/ 	.word	0xffffffff


	//   ....[10]....
        /*00a4*/ 	.word	0xffffffff


	//   ....[11]....
        /*00a8*/ 	.word	0xffffffff


	//   ....[12]....
        /*00ac*/ 	.word	0xffffffff


	//   ....[13]....
        /*00b0*/ 	.word	0xffffffff


	//   ....[14]....
        /*00b4*/ 	.word	0xffffffff


	//   ....[15]....
        /*00b8*/ 	.word	0xffffffff


	//   ....[16]....
        /*00bc*/ 	.word	0xffffffff


	//   ....[17]....
        /*00c0*/ 	.word	0xffffffff


	//   ....[18]....
        /*00c4*/ 	.word	0xffffffff


	//   ....[19]....
        /*00c8*/ 	.word	0xffffffff


	//   ....[20]....
        /*00cc*/ 	.word	0xffffffff


	//   ....[21]....
        /*00d0*/ 	.word	0xffffffff


	//   ....[22]....
        /*00d4*/ 	.word	0xffffffff


	//   ....[23]....
        /*00d8*/ 	.word	0xffffffff


	//   ....[24]....
        /*00dc*/ 	.word	0xffffffff


	//   ....[25]....
        /*00e0*/ 	.word	0xffffffff


	//   ....[26]....
        /*00e4*/ 	.word	0xffffffff


	//   ....[27]....
        /*00e8*/ 	.word	0xffffffff


	//   ....[28]....
        /*00ec*/ 	.word	0xffffffff


	//   ....[29]....
        /*00f0*/ 	.word	0xffffffff


	//----- nvinfo : EIATTR_COOP_GROUP_INSTR_OFFSETS
	.align		4
.L_186:
        /*00f4*/ 	.byte	0x04, 0x28
        /*00f6*/ 	.short	(.L_188 - .L_187)


	//   ....[0]....
.L_187:
        /*00f8*/ 	.word	0x000008a0


	//   ....[1]....
        /*00fc*/ 	.word	0x000008f0


	//   ....[2]....
        /*0100*/ 	.word	0x00000930


	//   ....[3]....
        /*0104*/ 	.word	0x00000970


	//   ....[4]....
        /*0108*/ 	.word	0x000009b0


	//   ....[5]....
        /*010c*/ 	.word	0x00000bc0


	//   ....[6]....
        /*0110*/ 	.word	0x00000c60


	//   ....[7]....
        /*0114*/ 	.word	0x00000ce0


	//   ....[8]....
        /*0118*/ 	.word	0x00000d40


	//   ....[9]....
        /*011c*/ 	.word	0x00000d80


	//   ....[10]....
        /*0120*/ 	.word	0x00001a20


	//   ....[11]....
        /*0124*/ 	.word	0x00001a70


	//   ....[12]....
        /*0128*/ 	.word	0x00001ab0


	//   ....[13]....
        /*012c*/ 	.word	0x00001af0


	//   ....[14]....
        /*0130*/ 	.word	0x00001b30


	//   ....[15]....
        /*0134*/ 	.word	0x00002460


	//   ....[16]....
        /*0138*/ 	.word	0x000024b0


	//   ....[17]....
        /*013c*/ 	.word	0x000024f0


	//   ....[18]....
        /*0140*/ 	.word	0x00002530


	//   ....[19]....
        /*0144*/ 	.word	0x00002570


	//   ....[20]....
        /*0148*/ 	.word	0x00002780


	//   ....[21]....
        /*014c*/ 	.word	0x00002810


	//   ....[22]....
        /*0150*/ 	.word	0x00002860


	//   ....[23]....
        /*0154*/ 	.word	0x000028d0


	//   ....[24]....
        /*0158*/ 	.word	0x00002940


	//   ....[25]....
        /*015c*/ 	.word	0x00003750


	//   ....[26]....
        /*0160*/ 	.word	0x000037a0


	//   ....[27]....
        /*0164*/ 	.word	0x000037e0


	//   ....[28]....
        /*0168*/ 	.word	0x00003820


	//   ....[29]....
        /*016c*/ 	.word	0x00003860


	//----- nvinfo : EIATTR_VRC_CTA_INIT_COUNT
	.align		4
.L_188:
        /*0170*/ 	.byte	0x02, 0x4a
	.zero		1
	.zero		1


	//----- nvinfo : EIATTR_EXIT_INSTR_OFFSETS
	.align		4
        /*0174*/ 	.byte	0x04, 0x1c
        /*0176*/ 	.short	(.L_190 - .L_189)


	//   ....[0]....
.L_189:
        /*0178*/ 	.word	0x00000080


	//   ....[1]....
        /*017c*/ 	.word	0x000000c0


	//   ....[2]....
        /*0180*/ 	.word	0x00003a20


	//   ....[3]....
        /*0184*/ 	.word	0x00003a70


	//----- nvinfo : EIATTR_MAX_THREADS
	.align		4
.L_190:
        /*0188*/ 	.byte	0x04, 0x05
        /*018a*/ 	.short	(.L_192 - .L_191)
.L_191:
        /*018c*/ 	.word	0x00000100
        /*0190*/ 	.word	0x00000001
        /*0194*/ 	.word	0x00000001


	//----- nvinfo : EIATTR_CRS_STACK_SIZE
	.align		4
.L_192:
        /*0198*/ 	.byte	0x04, 0x1e
        /*019a*/ 	.short	(.L_194 - .L_193)
.L_193:
        /*019c*/ 	.word	0x00000000


	//----- nvinfo : EIATTR_CBANK_PARAM_SIZE
	.align		4
.L_194:
        /*01a0*/ 	.byte	0x03, 0x19
        /*01a2*/ 	.short	0x001d


	//----- nvinfo : EIATTR_PARAM_CBANK
	.align		4
        /*01a4*/ 	.byte	0x04, 0x0a
        /*01a6*/ 	.short	(.L_196 - .L_195)
	.align		4
.L_195:
        /*01a8*/ 	.word	index@(.nv.constant0._ZN3cub18CUB_300001_SM_10006detail6reduce28DeviceReduceSingleTileKernelINS2_10policy_hubIiy8sum_funcE10Policy1000EPiS8_iS5_iiN4cuda3std3__410__identityEEEvT0_T1_T2_T3_T4_T6_)
        /*01ac*/ 	.short	0x0380
        /*01ae*/ 	.short	0x001d


	//----- nvinfo : EIATTR_SW_WAR
	.align		4
.L_196:
        /*01b0*/ 	.byte	0x04, 0x36
        /*01b2*/ 	.short	(.L_198 - .L_197)
.L_197:
        /*01b4*/ 	.word	0x00000008
.L_198:


//--------------------- .nv.info._ZN3cub18CUB_300001_SM_10006detail6reduce18DeviceReduceKernelINS2_10policy_hubIiy8sum_funcE10Policy1000EN6thrust24THRUST_300001_SM_1000_NS6detail15normal_iteratorINS9_10device_ptrIiEEEEyS5_iN4cuda3std3__410__identityEEEvT0_PT3_T1_NS0_13GridEvenShareISM_EET2_T4_ --------------------------
	.section	.nv.info._ZN3cub18CUB_300001_SM_10006detail6reduce18DeviceReduceKernelINS2_10policy_hubIiy8sum_funcE10Policy1000EN6thrust24THRUST_300001_SM_1000_NS6detail15normal_iteratorINS9_10device_ptrIiEEEEyS5_iN4cuda3std3__410__identityEEEvT0_PT3_T1_NS0_13GridEvenShareISM_EET2_T4_,"",@"SHT_CUDA_INFO"
	.sectionflags	@""
	.align	4


	//----- nvinfo : EIATTR_CUDA_API_VERSION
	.align		4
        /*0000*/ 	.byte	0x04, 0x37
        /*0002*/ 	.short	(.L_200 - .L_199)
.L_199:
        /*0004*/ 	.word	0x00000082


	//----- nvinfo : EIATTR_KPARAM_INFO
	.align		4
.L_200:
        /*0008*/ 	.byte	0x04, 0x17
        /*000a*/ 	.short	(.L_202 - .L_201)
.L_201:
        /*000c*/ 	.word	0x00000000
        /*0010*/ 	.short	0x0005
        /*0012*/ 	.short	0x0061
        /*0014*/ 	.byte	0x00, 0xf0, 0x05, 0x00


	//----- nvinfo : EIATTR_KPARAM_INFO
	.align		4
.L_202:
        /*0018*/ 	.byte	0x04, 0x17
        /*001a*/ 	.short	(.L_204 - .L_203)
.L_203:
        /*001c*/ 	.word	0x00000000
        /*0020*/ 	.short	0x0004
        /*0022*/ 	.short	0x0060
        /*0024*/ 	.byte	0x00, 0xf0, 0x05, 0x00


	//----- nvinfo : EIATTR_KPARAM_INFO
	.align		4
.L_204:
        /*0028*/ 	.byte	0x04, 0x17
        /*002a*/ 	.short	(.L_206 - .L_205)
.L_205:
        /*002c*/ 	.word	0x00000000
        /*0030*/ 	.short	0x0003
        /*0032*/ 	.short	0x0018
        /*0034*/ 	.byte	0x00, 0xf0, 0x21, 0x01


	//----- nvinfo : EIATTR_KPARAM_INFO
	.align		4
.L_206:
        /*0038*/ 	.byte	0x04, 0x17
        /*003a*/ 	.short	(.L_208 - .L_207)
.L_207:
        /*003c*/ 	.word	0x00000000
        /*0040*/ 	.short	0x0002
        /*0042*/ 	.short	0x0010
        /*0044*/ 	.byte	0x00, 0xf0, 0x21, 0x00


	//----- nvinfo : EIATTR_KPARAM_INFO
	.align		4
.L_208:
        /*0048*/ 	.byte	0x04, 0x17
        /*004a*/ 	.short	(.L_210 - .L_209)
.L_209:
        /*004c*/ 	.word	0x00000000
        /*0050*/ 	.short	0x0001
        /*0052*/ 	.short	0x0008
        /*0054*/ 	.byte	0x00, 0xf5, 0x21, 0x00


	//----- nvinfo : EIATTR_KPARAM_INFO
	.align		4
.L_210:
        /*0058*/ 	.byte	0x04, 0x17
        /*005a*/ 	.short	(.L_212 - .L_211)
.L_211:
        /*005c*/ 	.word	0x00000000
        /*0060*/ 	.short	0x0000
        /*0062*/ 	.short	0x0000
        /*0064*/ 	.byte	0x00, 0xf0, 0x21, 0x00


	//----- nvinfo : EIATTR_SPARSE_MMA_MASK
	.align		4
.L_212:
        /*0068*/ 	.byte	0x03, 0x50
        /*006a*/ 	.short	0x0000


	//----- nvinfo : EIATTR_MAXREG_COUNT
	.align		4
        /*006c*/ 	.byte	0x03, 0x1b
        /*006e*/ 	.short	0x00ff


	//----- nvinfo : EIATTR_NUM_BARRIERS
	.align		4
        /*0070*/ 	.byte	0x02, 0x4c
        /*0072*/ 	.byte	0x01
	.zero		1


	//----- nvinfo : EIATTR_MERCURY_ISA_VERSION
	.align		4
        /*0074*/ 	.byte	0x03, 0x5f
        /*0076*/ 	.short	0x0101


	//----- nvinfo : EIATTR_COOP_GROUP_MASK_REGIDS
	.align		4
        /*0078*/ 	.byte	0x04, 0x29
        /*007a*/ 	.short	(.L_214 - .L_213)


	//   ....[0]....
.L_213:
        /*007c*/ 	.word	0xffffffff


	//   ....[1]....
        /*0080*/ 	.word	0xffffffff


	//   ....[2]....
        /*0084*/ 	.word	0xffffffff


	//   ....[3]....
        /*0088*/ 	.word	0xffffffff


	//   ....[4]....
        /*008c*/ 	.word	0xffffffff


	//   ....[5]....
        /*0090*/ 	.word	0xffffffff


	//   ....[6]....
        /*0094*/ 	.word	0xffffffff


	//   ....[7]....
        /*0098*/ 	.word	0xffffffff


	//   ....[8]....
        /*009c*/ 	.word	0xffffffff


	//   ....[9]....
        /*00a0*/ 	.word	0xffffffff


	//   ....[10]....
        /*00a4*/ 	.word	0xffffffff


	//   ....[11]....
        /*00a8*/ 	.word	0xffffffff


	//   ....[12]....
        /*00ac*/ 	.word	0xffffffff


	//   ....[13]....
        /*00b0*/ 	.word	0xffffffff


	//   ....[14]....
        /*00b4*/ 	.word	0xffffffff


	//----- nvinfo : EIATTR_COOP_GROUP_INSTR_OFFSETS
	.align		4
.L_214:
        /*00b8*/ 	.byte	0x04, 0x28
        /*00ba*/ 	.short	(.L_216 - .L_215)


	//   ....[0]....
.L_215:
        /*00bc*/ 	.word	0x000008f0


	//   ....[1]....
        /*00c0*/ 	.word	0x00000940


	//   ....[2]....
        /*00c4*/ 	.word	0x00000980


	//   ....[3]....
        /*00c8*/ 	.word	0x000009c0


	//   ....[4]....
        /*00cc*/ 	.word	0x00000a00


	//   ....[5]....
        /*00d0*/ 	.word	0x00000c10


	//   ....[6]....
        /*00d4*/ 	.word	0x00000cb0


	//   ....[7]....
        /*00d8*/ 	.word	0x00000d30


	//   ....[8]....
        /*00dc*/ 	.word	0x00000d90


	//   ....[9]....
        /*00e0*/ 	.word	0x00000dd0


	//   ....[10]....
        /*00e4*/ 	.word	0x00001df0


	//   ....[11]....
        /*00e8*/ 	.word	0x00001e50


	//   ....[12]....
        /*00ec*/ 	.word	0x00001e90


	//   ....[13]....
        /*00f0*/ 	.word	0x00001ed0


	//   ....[14]....
        /*00f4*/ 	.word	0x00001f10


	//----- nvinfo : EIATTR_VRC_CTA_INIT_COUNT
	.align		4
.L_216:
        /*00f8*/ 	.byte	0x02, 0x4a
	.zero		1
	.zero		1


	//----- nvinfo : EIATTR_EXIT_INSTR_OFFSETS
	.align		4
        /*00fc*/ 	.byte	0x04, 0x1c
        /*00fe*/ 	.short	(.L_218 - .L_217)


	//   ....[0]....
.L_217:
        /*0100*/ 	.word	0x000020d0


	//   ....[1]....
        /*0104*/ 	.word	0x00002130


	//----- nvinfo : EIATTR_MAX_THREADS
	.align		4
.L_218:
        /*0108*/ 	.byte	0x04, 0x05
        /*010a*/ 	.short	(.L_220 - .L_219)
.L_219:
        /*010c*/ 	.word	0x00000100
        /*0110*/ 	.word	0x00000001
        /*0114*/ 	.word	0x00000001


	//----- nvinfo : EIATTR_CRS_STACK_SIZE
	.align		4
.L_220:
        /*0118*/ 	.byte	0x04, 0x1e
        /*011a*/ 	.short	(.L_222 - .L_221)
.L_221:
        /*011c*/ 	.word	0x00000000


	//----- nvinfo : EIATTR_CBANK_PARAM_SIZE
	.align		4
.L_222:
        /*0120*/ 	.byte	0x03, 0x19
        /*0122*/ 	.short	0x0062


	//----- nvinfo : EIATTR_PARAM_CBANK
	.align		4
        /*0124*/ 	.byte	0x04, 0x0a
        /*0126*/ 	.short	(.L_224 - .L_223)
	.align		4
.L_223:
        /*0128*/ 	.word	index@(.nv.constant0._ZN3cub18CUB_300001_SM_10006detail6reduce18DeviceReduceKernelINS2_10policy_hubIiy8sum_funcE10Policy1000EN6thrust24THRUST_300001_SM_1000_NS6detail15normal_iteratorINS9_10device_ptrIiEEEEyS5_iN4cuda3std3__410__identityEEEvT0_PT3_T1_NS0_13GridEvenShareISM_EET2_T4_)
        /*012c*/ 	.short	0x0380
        /*012e*/ 	.short	0x0062


	//----- nvinfo : EIATTR_SW_WAR
	.align		4
.L_224:
        /*0130*/ 	.byte	0x04, 0x36
        /*0132*/ 	.short	(.L_226 - .L_225)
.L_225:
        /*0134*/ 	.word	0x00000008
.L_226:


//--------------------- .nv.info._ZN3cub18CUB_300001_SM_10006detail6reduce28DeviceReduceSingleTileKernelINS2_10policy_hubIiy8sum_funcE10Policy1000EN6thrust24THRUST_300001_SM_1000_NS6detail15normal_iteratorINS9_10device_ptrIiEEEEPiyS5_iiN4cuda3std3__410__identityEEEvT0_T1_T2_T3_T4_T6_ --------------------------
	.section	.nv.info._ZN3cub18CUB_300001_SM_10006detail6reduce28DeviceReduceSingleTileKernelINS2_10policy_hubIiy8sum_funcE10Policy1000EN6thrust24THRUST_300001_SM_1000_NS6detail15normal_iteratorINS9_10device_ptrIiEEEEPiyS5_iiN4cuda3std3__410__identityEEEvT0_T1_T2_T3_T4_T6_,"",@"SHT_CUDA_INFO"
	.sectionflags	@""
	.align	4


	//----- nvinfo : EIATTR_CUDA_API_VERSION
	.align		4
        /*0000*/ 	.byte	0x04, 0x37
        /*0002*/ 	.short	(.L_228 - .L_227)
.L_227:
        /*0004*/ 	.word	0x00000082


	//----- nvinfo : EIATTR_KPARAM_INFO
	.align		4
.L_228:
        /*0008*/ 	.byte	0x04, 0x17
        /*000a*/ 	.short	(.L_230 - .L_229)
.L_229:
        /*000c*/ 	.word	0x00000000
        /*0010*/ 	.short	0x0005
        /*0012*/ 	.short	0x0020
        /*0014*/ 	.byte	0x00, 0xf0, 0x05, 0x00


	//----- nvinfo : EIATTR_KPARAM_INFO
	.align		4
.L_230:
        /*0018*/ 	.byte	0x04, 0x17
        /*001a*/ 	.short	(.L_232 - .L_231)
.L_231:
        /*001c*/ 	.word	0x00000000
        /*0020*/ 	.short	0x0004
        /*0022*/ 	.short	0x001c
        /*0024*/ 	.byte	0x00, 0xf0, 0x11, 0x00


	//----- nvinfo : EIATTR_KPARAM_INFO
	.align		4
.L_232:
        /*0028*/ 	.byte	0x04, 0x17
        /*002a*/ 	.short	(.L_234 - .L_233)
.L_233:
        /*002c*/ 	.word	0x00000000
        /*0030*/ 	.short	0x0003
        /*0032*/ 	.short	0x0018
        /*0034*/ 	.byte	0x00, 0xf0, 0x05, 0x00


	//----- nvinfo : EIATTR_KPARAM_INFO
	.align		4
.L_234:
        /*0038*/ 	.byte	0x04, 0x17
        /*003a*/ 	.short	(.L_236 - .L_235)
.L_235:
        /*003c*/ 	.word	0x00000000
        /*0040*/ 	.short	0x0002
        /*0042*/ 	.short	0x0010
        /*0044*/ 	.byte	0x00, 0xf0, 0x21, 0x00


	//----- nvinfo : EIATTR_KPARAM_INFO
	.align		4
.L_236:
        /*0048*/ 	.byte	0x04, 0x17
        /*004a*/ 	.short	(.L_238 - .L_237)
.L_237:
        /*004c*/ 	.word	0x00000000
        /*0050*/ 	.short	0x0001
        /*0052*/ 	.short	0x0008
        /*0054*/ 	.byte	0x00, 0xf5, 0x21, 0x00


	//----- nvinfo : EIATTR_KPARAM_INFO
	.align		4
.L_238:
        /*0058*/ 	.byte	0x04, 0x17
        /*005a*/ 	.short	(.L_240 - .L_239)
.L_239:
        /*005c*/ 	.word	0x00000000
        /*0060*/ 	.short	0x0000
        /*0062*/ 	.short	0x0000
        /*0064*/ 	.byte	0x00, 0xf0, 0x21, 0x00


	//----- nvinfo : EIATTR_SPARSE_MMA_MASK
	.align		4
.L_240:
        /*0068*/ 	.byte	0x03, 0x50
        /*006a*/ 	.short	0x0000


	//----- nvinfo : EIATTR_MAXREG_COUNT
	.align		4
        /*006c*/ 	.byte	0x03, 0x1b
        /*006e*/ 	.short	0x00ff


	//----- nvinfo : EIATTR_NUM_BARRIERS
	.align		4
        /*0070*/ 	.byte	0x02, 0x4c
        /*0072*/ 	.byte	0x01
	.zero		1


	//----- nvinfo : EIATTR_MERCURY_ISA_VERSION
	.align		4
        /*0074*/ 	.byte	0x03, 0x5f
        /*0076*/ 	.short	0x0101


	//----- nvinfo : EIATTR_COOP_GROUP_MASK_REGIDS
	.align		4
        /*0078*/ 	.byte	0x04, 0x29
        /*007a*/ 	.short	(.L_242 - .L_241)


	//   ....[0]....
.L_241:
        /*007c*/ 	.word	0xffffffff


	//   ....[1]....
        /*0080*/ 	.word	0xffffffff


	//   ....[2]....
        /*0084*/ 	.word	0xffffffff


	//   ....[3]....
        /*0088*/ 	.word	0xffffffff


	//   ....[4]....
        /*008c*/ 	.word	0xffffffff


	//   ....[5]....
        /*0090*/ 	.word	0xffffffff


	//   ....[6]....
        /*0094*/ 	.word	0xffffffff


	//   ....[7]....
        /*0098*/ 	.word	0xffffffff


	//   ....[8]....
        /*009c*/ 	.word	0xffffffff


	//   ....[9]....
        /*00a0*/ 	.word	0xffffffff


	//   ....[10]....
        /*00a4*/ 	.word	0xffffffff


	//   ....[11]....
        /*00a8*/ 	.word	0xffffffff


	//   ....[12]....
        /*00ac*/ 	.word	0xffffffff


	//   ....[13]....
        /*00b0*/ 	.word	0xffffffff


	//   ....[14]....
        /*00b4*/ 	.word	0xffffffff


	//----- nvinfo : EIATTR_COOP_GROUP_INSTR_OFFSETS
	.align		4
.L_242:
        /*00b8*/ 	.byte	0x04, 0x28
        /*00ba*/ 	.short	(.L_244 - .L_243)


	//   ....[0]....
.L_243:
        /*00bc*/ 	.word	0x00000850


	//   ....[1]....
        /*00c0*/ 	.word	0x000008a0


	//   ....[2]....
        /*00c4*/ 	.word	0x000008e0


	//   ....[3]....
        /*00c8*/ 	.word	0x00000920


	//   ....[4]....
        /*00cc*/ 	.word	0x00000960


	//   ....[5]....
        /*00d0*/ 	.word	0x00000b70


	//   ....[6]....
        /*00d4*/ 	.word	0x00000c10


	//   ....[7]....
        /*00d8*/ 	.word	0x00000c90


	//   ....[8]....
        /*00dc*/ 	.word	0x00000cf0


	//   ....[9]....
        /*00e0*/ 	.word	0x00000d30


	//   ....[10]....
        /*00e4*/ 	.word	0x00001bd0


	//   ....[11]....
        /*00e8*/ 	.word	0x00001c20


	//   ....[12]....
        /*00ec*/ 	.word	0x00001c60


	//   ....[13]....
        /*00f0*/ 	.word	0x00001ca0


	//   ....[14]....
        /*00f4*/ 	.word	0x00001ce0


	//----- nvinfo : EIATTR_VRC_CTA_INIT_COUNT
	.align		4
.L_244:
        /*00f8*/ 	.byte	0x02, 0x4a
	.zero		1
	.zero		1


	//----- nvinfo : EIATTR_EXIT_INSTR_OFFSETS
	.align		4
        /*00fc*/ 	.byte	0x04, 0x1c
        /*00fe*/ 	.short	(.L_246 - .L_245)


	//   ....[0]....
.L_245:
        /*0100*/ 	.word	0x000000a0


	//   ....[1]....
        /*0104*/ 	.word	0x000000e0


	//   ....[2]....
        /*0108*/ 	.word	0x00001ea0


	//   ....[3]....
        /*010c*/ 	.word	0x00001ef0


	//----- nvinfo : EIATTR_MAX_THREADS
	.align		4
.L_246:
        /*0110*/ 	.byte	0x04, 0x05
        /*0112*/ 	.short	(.L_248 - .L_247)
.L_247:
        /*0114*/ 	.word	0x00000100
        /*0118*/ 	.word	0x00000001
        /*011c*/ 	.word	0x00000001


	//----- nvinfo : EIATTR_CRS_STACK_SIZE
	.align		4
.L_248:
        /*0120*/ 	.byte	0x04, 0x1e
        /*0122*/ 	.short	(.L_250 - .L_249)
.L_249:
        /*0124*/ 	.word	0x00000000


	//----- nvinfo : EIATTR_CBANK_PARAM_SIZE
	.align		4
.L_250:
        /*0128*/ 	.byte	0x03, 0x19
        /*012a*/ 	.short	0x0021


	//----- nvinfo : EIATTR_PARAM_CBANK
	.align		4
        /*012c*/ 	.byte	0x04, 0x0a
        /*012e*/ 	.short	(.L_252 - .L_251)
	.align		4
.L_251:
        /*0130*/ 	.word	index@(.nv.constant0._ZN3cub18CUB_300001_SM_10006detail6reduce28DeviceReduceSingleTileKernelINS2_10policy_hubIiy8sum_funcE10Policy1000EN6thrust24THRUST_300001_SM_1000_NS6detail15normal_iteratorINS9_10device_ptrIiEEEEPiyS5_iiN4cuda3std3__410__identityEEEvT0_T1_T2_T3_T4_T6_)
        /*0134*/ 	.short	0x0380
        /*0136*/ 	.short	0x0021


	//----- nvinfo : EIATTR_SW_WAR
	.align		4
.L_252:
        /*0138*/ 	.byte	0x04, 0x36
        /*013a*/ 	.short	(.L_254 - .L_253)
.L_253:
        /*013c*/ 	.word	0x00000008
.L_254:


//--------------------- .nv.info._ZN3cub18CUB_300001_SM_10006detail6reduce28DeviceReduceSingleTileKernelINS2_10policy_hubIij8sum_funcE10Policy1000EPiS8_iS5_iiN4cuda3std3__410__identityEEEvT0_T1_T2_T3_T4_T6_ --------------------------
	.section	.nv.info._ZN3cub18CUB_300001_SM_10006detail6reduce28DeviceReduceSingleTileKernelINS2_10policy_hubIij8sum_funcE10Policy1000EPiS8_iS5_iiN4cuda3std3__410__identityEEEvT0_T1_T2_T3_T4_T6_,"",@"SHT_CUDA_INFO"
	.sectionflags	@""
	.align	4


	//----- nvinfo : EIATTR_CUDA_API_VERSION
	.align		4
        /*0000*/ 	.byte	0x04, 0x37
        /*0002*/ 	.short	(.L_256 - .L_255)
.L_255:
        /*0004*/ 	.word	0x00000082


	//----- nvinfo : EIATTR_KPARAM_INFO
	.align		4
.L_256:
        /*0008*/ 	.byte	0x04, 0x17
        /*000a*/ 	.short	(.L_258 - .L_257)
.L_257:
        /*000c*/ 	.word	0x00000000
        /*0010*/ 	.short	0x0005
        /*0012*/ 	.short	0x001c
        /*0014*/ 	.byte	0x00, 0xf0, 0x05, 0x00


	//----- nvinfo : EIATTR_KPARAM_INFO
	.align		4
.L_258:
        /*0018*/ 	.byte	0x04, 0x17
        /*001a*/ 	.short	(.L_260 - .L_259)
.L_259:
        /*001c*/ 	.word	0x00000000
        /*0020*/ 	.short	0x0004
        /*0022*/ 	.short	0x0018
        /*0024*/ 	.byte	0x00, 0xf0, 0x11, 0x00


	//----- nvinfo : EIATTR_KPARAM_INFO
	.align		4
.L_260:
        /*0028*/ 	.byte	0x04, 0x17
        /*002a*/ 	.short	(.L_262 - .L_261)
.L_261:
        /*002c*/ 	.word	0x00000000
        /*0030*/ 	.short	0x0003
        /*0032*/ 	.short	0x0014
        /*0034*/ 	.byte	0x00, 0xf0, 0x05, 0x00


	//----- nvinfo : EIATTR_KPARAM_INFO
	.align		4
.L_262:
        /*0038*/ 	.byte	0x04, 0x17
        /*003a*/ 	.short	(.L_264 - .L_263)
.L_263:
        /*003c*/ 	.word	0x00000000
        /*0040*/ 	.short	0x0002
        /*0042*/ 	.short	0x0010
        /*0044*/ 	.byte	0x00, 0xf0, 0x11, 0x00


	//----- nvinfo : EIATTR_KPARAM_INFO
	.align		4
.L_264:
        /*0048*/ 	.byte	0x04, 0x17
        /*004a*/ 	.short	(.L_266 - .L_265)
.L_265:
        /*004c*/ 	.word	0x00000000
        /*0050*/ 	.short	0x0001
        /*0052*/ 	.short	0x0008
        /*0054*/ 	.byte	0x00, 0xf5, 0x21, 0x00


	//----- nvinfo : EIATTR_KPARAM_INFO
	.align		4
.L_266:
        /*0058*/ 	.byte	0x04, 0x17
        /*005a*/ 	.short	(.L_268 - .L_267)
.L_267:
        /*005c*/ 	.word	0x00000000
        /*0060*/ 	.short	0x0000
        /*0062*/ 	.short	0x0000
        /*0064*/ 	.byte	0x00, 0xf5, 0x21, 0x00


	//----- nvinfo : EIATTR_SPARSE_MMA_MASK
	.align		4
.L_268:
        /*0068*/ 	.byte	0x03, 0x50
        /*006a*/ 	.short	0x0000


	//----- nvinfo : EIATTR_MAXREG_COUNT
	.align		4
        /*006c*/ 	.byte	0x03, 0x1b
        /*006e*/ 	.short	0x00ff


	//----- nvinfo : EIATTR_NUM_BARRIERS
	.align		4
        /*0070*/ 	.byte	0x02, 0x4c
        /*0072*/ 	.byte	0x01
	.zero		1


	//----- nvinfo : EIATTR_MERCURY_ISA_VERSION
	.align		4
        /*0074*/ 	.byte	0x03, 0x5f
        /*0076*/ 	.short	0x0101


	//----- nvinfo : EIATTR_COOP_GROUP_MASK_REGIDS
	.align		4
        /*0078*/ 	.byte	0x04, 0x29
        /*007a*/ 	.short	(.L_270 - .L_269)


	//   ....[0]....
.L_269:
        /*007c*/ 	.word	0xffffffff


	//   ....[1]....
        /*0080*/ 	.word	0xffffffff


	//   ....[2]....
        /*0084*/ 	.word	0xffffffff


	//   ....[3]....
        /*0088*/ 	.word	0xffffffff


	//   ....[4]....
        /*008c*/ 	.word	0xffffffff


	//   ....[5]....
        /*0090*/ 	.word	0xffffffff


	//   ....[6]....
        /*0094*/ 	.word	0xffffffff


	//   ....[7]....
        /*0098*/ 	.word	0xffffffff


	//   ....[8]....
        /*009c*/ 	.word	0xffffffff


	//   ....[9]....
        /*00a0*/ 	.word	0xffffffff


	//   ....[10]....
        /*00a4*/ 	.word	0xffffffff


	//   ....[11]....
        /*00a8*/ 	.word	0xffffffff


	//   ....[12]....
        /*00ac*/ 	.word	0xffffffff


	//   ....[13]....
        /*00b0*/ 	.word	0xffffffff


	//   ....[14]....
        /*00b4*/ 	.word	0xffffffff


	//   ....[15]....
        /*00b8*/ 	.word	0xffffffff


	//   ....[16]....
        /*00bc*/ 	.word	0xffffffff


	//   ....[17]....
        /*00c0*/ 	.word	0xffffffff


	//   ....[18]....
        /*00c4*/ 	.word	0xffffffff


	//   ....[19]....
        /*00c8*/ 	.word	0xffffffff


	//   ....[20]....
        /*00cc*/ 	.word	0xffffffff


	//   ....[21]....
        /*00d0*/ 	.word	0xffffffff


	//   ....[22]....
        /*00d4*/ 	.word	0xffffffff


	//   ....[23]....
        /*00d8*/ 	.word	0xffffffff


	//   ....[24]....
        /*00dc*/ 	.word	0xffffffff


	//   ....[25]....
        /*00e0*/ 	.word	0xffffffff


	//   ....[26]....
        /*00e4*/ 	.word	0xffffffff


	//   ....[27]....
        /*00e8*/ 	.word	0xffffffff


	//   ....[28]....
        /*00ec*/ 	.word	0xffffffff


	//   ....[29]....
        /*00f0*/ 	.word	0xffffffff


	//----- nvinfo : EIATTR_COOP_GROUP_INSTR_OFFSETS
	.align		4
.L_270:
        /*00f4*/ 	.byte	0x04, 0x28
        /*00f6*/ 	.short	(.L_272 - .L_271)


	//   ....[0]....
.L_271:
        /*00f8*/ 	.word	0x000008a0


	//   ....[1]....
        /*00fc*/ 	.word	0x000008f0


	//   ....[2]....
        /*0100*/ 	.word	0x00000930


	//   ....[3]....
        /*0104*/ 	.word	0x00000970


	//   ....[4]....
        /*0108*/ 	.word	0x000009b0


	//   ....[5]....
        /*010c*/ 	.word	0x00000bc0


	//   ....[6]....
        /*0110*/ 	.word	0x00000c60


	//   ....[7]....
        /*0114*/ 	.word	0x00000ce0


	//   ....[8]....
        /*0118*/ 	.word	0x00000d40


	//   ....[9]....
        /*011c*/ 	.word	0x00000d80


	//   ....[10]....
        /*0120*/ 	.word	0x00001a20


	//   ....[11]....
        /*0124*/ 	.word	0x00001a70


	//   ....[12]....
        /*0128*/ 	.word	0x00001ab0


	//   ....[13]....
        /*012c*/ 	.word	0x00001af0


	//   ....[14]....
        /*0130*/ 	.word	0x00001b30


	//   ....[15]....
        /*0134*/ 	.word	0x00002460


	//   ....[16]....
        /*0138*/ 	.word	0x000024b0


	//   ....[17]....
        /*013c*/ 	.word	0x000024f0


	//   ....[18]....
        /*0140*/ 	.word	0x00002530


	//   ....[19]....
        /*0144*/ 	.word	0x00002570


	//   ....[20]....
        /*0148*/ 	.word	0x00002780


	//   ....[21]....
        /*014c*/ 	.word	0x00002810


	//   ....[22]....
        /*0150*/ 	.word	0x00002860


	//   ....[23]....
        /*0154*/ 	.word	0x000028d0


	//   ....[24]....
        /*0158*/ 	.word	0x00002940


	//   ....[25]....
        /*015c*/ 	.word	0x00003750


	//   ....[26]....
        /*0160*/ 	.word	0x000037a0


	//   ....[27]....
        /*0164*/ 	.word	0x000037e0


	//   ....[28]....
        /*0168*/ 	.word	0x00003820


	//   ....[29]....
        /*016c*/ 	.word	0x00003860


	//----- nvinfo : EIATTR_VRC_CTA_INIT_COUNT
	.align		4
.L_272:
        /*0170*/ 	.byte	0x02, 0x4a
	.zero		1
	.zero		1


	//----- nvinfo : EIATTR_EXIT_INSTR_OFFSETS
	.align		4
        /*0174*/ 	.byte	0x04, 0x1c
        /*0176*/ 	.short	(.L_274 - .L_273)


	//   ....[0]....
.L_273:
        /*0178*/ 	.word	0x00000080


	//   ....[1]....
        /*017c*/ 	.word	0x000000c0


	//   ....[2]....
        /*0180*/ 	.word	0x00003a20


	//   ....[3]....
        /*0184*/ 	.word	0x00003a70


	//----- nvinfo : EIATTR_MAX_THREADS
	.align		4
.L_274:
        /*0188*/ 	.byte	0x04, 0x05
        /*018a*/ 	.short	(.L_276 - .L_275)
.L_275:
        /*018c*/ 	.word	0x00000100
        /*0190*/ 	.word	0x00000001
        /*0194*/ 	.word	0x00000001


	//----- nvinfo : EIATTR_CRS_STACK_SIZE
	.align		4
.L_276:
        /*0198*/ 	.byte	0x04, 0x1e
        /*019a*/ 	.short	(.L_278 - .L_277)
.L_277:
        /*019c*/ 	.word	0x00000000


	//----- nvinfo : EIATTR_CBANK_PARAM_SIZE
	.align		4
.L_278:
        /*01a0*/ 	.byte	0x03, 0x19
        /*01a2*/ 	.short	0x001d


	//----- nvinfo : EIATTR_PARAM_CBANK
	.align		4
        /*01a4*/ 	.byte	0x04, 0x0a
        /*01a6*/ 	.short	(.L_280 - .L_279)
	.align		4
.L_279:
        /*01a8*/ 	.word	index@(.nv.constant0._ZN3cub18CUB_300001_SM_10006detail6reduce28DeviceReduceSingleTileKernelINS2_10policy_hubIij8sum_funcE10Policy1000EPiS8_iS5_iiN4cuda3std3__410__identityEEEvT0_T1_T2_T3_T4_T6_)
        /*01ac*/ 	.short	0x0380
        /*01ae*/ 	.short	0x001d


	//----- nvinfo : EIATTR_SW_WAR
	.align		4
.L_280:
        /*01b0*/ 	.byte	0x04, 0x36
        /*01b2*/ 	.short	(.L_282 - .L_281)
.L_281:
        /*01b4*/ 	.word	0x00000008
.L_282:


//--------------------- .nv.info._ZN3cub18CUB_300001_SM_10006detail6reduce18DeviceReduceKernelINS2_10policy_hubIij8sum_funcE10Policy1000EN6thrust24THRUST_300001_SM_1000_NS6detail15normal_iteratorINS9_10device_ptrIiEEEEjS5_iN4cuda3std3__410__identityEEEvT0_PT3_T1_NS0_13GridEvenShareISM_EET2_T4_ --------------------------
	.section	.nv.info._ZN3cub18CUB_300001_SM_10006detail6reduce18DeviceReduceKernelINS2_10policy_hubIij8sum_funcE10Policy1000EN6thrust24THRUST_300001_SM_1000_NS6detail15normal_iteratorINS9_10device_ptrIiEEEEjS5_iN4cuda3std3__410__identityEEEvT0_PT3_T1_NS0_13GridEvenShareISM_EET2_T4_,"",@"SHT_CUDA_INFO"
	.sectionflags	@""
	.align	4


	//----- nvinfo : EIATTR_CUDA_API_VERSION
	.align		4
        /*0000*/ 	.byte	0x04, 0x37
        /*0002*/ 	.short	(.L_284 - .L_283)
.L_283:
        /*0004*/ 	.word	0x00000082


	//----- nvinfo : EIATTR_KPARAM_INFO
	.align		4
.L_284:
        /*0008*/ 	.byte	0x04, 0x17
        /*000a*/ 	.short	(.L_286 - .L_285)
.L_285:
        /*000c*/ 	.word	0x00000000
        /*0010*/ 	.short	0x0005
        /*0012*/ 	.short	0x003d
        /*0014*/ 	.byte	0x00, 0xf0, 0x05, 0x00


	//----- nvinfo : EIATTR_KPARAM_INFO
	.align		4
.L_286:
        /*0018*/ 	.byte	0x04, 0x17
        /*001a*/ 	.short	(.L_288 - .L_287)
.L_287:
        /*001c*/ 	.word	0x00000000
        /*0020*/ 	.short	0x0004
        /*0022*/ 	.short	0x003c
        /*0024*/ 	.byte	0x00, 0xf0, 0x05, 0x00


	//----- nvinfo : EIATTR_KPARAM_INFO
	.align		4
.L_288:
        /*0028*/ 	.byte	0x04, 0x17
        /*002a*/ 	.short	(.L_290 - .L_289)
.L_289:
        /*002c*/ 	.word	0x00000000
        /*0030*/ 	.short	0x0003
        /*0032*/ 	.short	0x0014
        /*0034*/ 	.byte	0x00, 0xf0, 0xa1, 0x00


	//----- nvinfo : EIATTR_KPARAM_INFO
	.align		4
.L_290:
        /*0038*/ 	.byte	0x04, 0x17
        /*003a*/ 	.short	(.L_292 - .L_291)
.L_291:
        /*003c*/ 	.word	0x00000000
        /*0040*/ 	.short	0x0002
        /*0042*/ 	.short	0x0010
        /*0044*/ 	.byte	0x00, 0xf0, 0x11, 0x00


	//----- nvinfo : EIATTR_KPARAM_INFO
	.align		4
.L_292:
        /*0048*/ 	.byte	0x04, 0x17
        /*004a*/ 	.short	(.L_294 - .L_293)
.L_293:
        /*004c*/ 	.word	0x00000000
        /*0050*/ 	.short	0x0001
        /*0052*/ 	.short	0x0008
        /*0054*/ 	.byte	0x00, 0xf5, 0x21, 0x00


	//----- nvinfo : EIATTR_KPARAM_INFO
	.align		4
.L_294:
        /*0058*/ 	.byte	0x04, 0x17
        /*005a*/ 	.short	(.L_296 - .L_295)
.L_295:
        /*005c*/ 	.word	0x00000000
        /*0060*/ 	.short	0x0000
        /*0062*/ 	.short	0x0000
        /*0064*/ 	.byte	0x00, 0xf0, 0x21, 0x00


	//----- nvinfo : EIATTR_SPARSE_MMA_MASK
	.align		4
.L_296:
        /*0068*/ 	.byte	0x03, 0x50
        /*006a*/ 	.short	0x0000


	//----- nvinfo : EIATTR_MAXREG_COUNT
	.align		4
        /*006c*/ 	.byte	0x03, 0x1b
        /*006e*/ 	.short	0x00ff


	//----- nvinfo : EIATTR_NUM_BARRIERS
	.align		4
        /*0070*/ 	.byte	0x02, 0x4c
        /*0072*/ 	.byte	0x01
	.zero		1


	//----- nvinfo : EIATTR_MERCURY_ISA_VERSION
	.align		4
        /*0074*/ 	.byte	0x03, 0x5f
        /*0076*/ 	.short	0x0101


	//----- nvinfo : EIATTR_COOP_GROUP_MASK_REGIDS
	.align		4
        /*0078*/ 	.byte	0x04, 0x29
        /*007a*/ 	.short	(.L_298 - .L_297)


	//   ....[0]....
.L_297:
        /*007c*/ 	.word	0xffffffff


	//   ....[1]....
        /*0080*/ 	.word	0xffffffff


	//   ....[2]....
        /*0084*/ 	.word	0xffffffff


	//   ....[3]....
        /*0088*/ 	.word	0xffffffff


	//   ....[4]....
        /*008c*/ 	.word	0xffffffff


	//   ....[5]....
        /*0090*/ 	.word	0xffffffff


	//   ....[6]....
        /*0094*/ 	.word	0xffffffff


	//   ....[7]....
        /*0098*/ 	.word	0xffffffff


	//   ....[8]....
        /*009c*/ 	.word	0xffffffff


	//   ....[9]....
        /*00a0*/ 	.word	0xffffffff


	//   ....[10]....
        /*00a4*/ 	.word	0xffffffff


	//   ....[11]....
        /*00a8*/ 	.word	0xffffffff


	//   ....[12]....
        /*00ac*/ 	.word	0xffffffff


	//   ....[13]....
        /*00b0*/ 	.word	0xffffffff


	//   ....[14]....
        /*00b4*/ 	.word	0xffffffff


	//----- nvinfo : EIATTR_COOP_GROUP_INSTR_OFFSETS
	.align		4
.L_298:
        /*00b8*/ 	.byte	0x04, 0x28
        /*00ba*/ 	.short	(.L_300 - .L_299)


	//   ....[0]....
.L_299:
        /*00bc*/ 	.word	0x00000b80


	//   ....[1]....
        /*00c0*/ 	.word	0x00000bd0


	//   ....[2]....
        /*00c4*/ 	.word	0x00000c10


	//   ....[3]....
        /*00c8*/ 	.word	0x00000c50


	//   ....[4]....
        /*00cc*/ 	.word	0x00000c90


	//   ....[5]....
        /*00d0*/ 	.word	0x00000eb0


	//   ....[6]....
        /*00d4*/ 	.word	0x00000f20


	//   ....[7]....
        /*00d8*/ 	.word	0x00000f80


	//   ....[8]....
        /*00dc*/ 	.word	0x00000fd0


	//   ....[9]....
        /*00e0*/ 	.word	0x00001040


	//   ....[10]....
        /*00e4*/ 	.word	0x00002210


	//   ....[11]....
        /*00e8*/ 	.word	0x00002270


	//   ....[12]....
        /*00ec*/ 	.word	0x000022b0


	//   ....[13]....
        /*00f0*/ 	.word	0x000022f0


	//   ....[14]....
        /*00f4*/ 	.word	0x00002330


	//----- nvinfo : EIATTR_VRC_CTA_INIT_COUNT
	.align		4
.L_300:
        /*00f8*/ 	.byte	0x02, 0x4a
	.zero		1
	.zero		1


	//----- nvinfo : EIATTR_EXIT_INSTR_OFFSETS
	.align		4
        /*00fc*/ 	.byte	0x04, 0x1c
        /*00fe*/ 	.short	(.L_302 - .L_301)


	//   ....[0]....
.L_301:
        /*0100*/ 	.word	0x000024f0


	//   ....[1]....
        /*0104*/ 	.word	0x00002550


	//----- nvinfo : EIATTR_MAX_THREADS
	.align		4
.L_302:
        /*0108*/ 	.byte	0x04, 0x05
        /*010a*/ 	.short	(.L_304 - .L_303)
.L_303:
        /*010c*/ 	.word	0x00000100
        /*0110*/ 	.word	0x00000001
        /*0114*/ 	.word	0x00000001


	//----- nvinfo : EIATTR_CRS_STACK_SIZE
	.align		4
.L_304:
        /*0118*/ 	.byte	0x04, 0x1e
        /*011a*/ 	.short	(.L_306 - .L_305)
.L_305:
        /*011c*/ 	.word	0x00000000


	//----- nvinfo : EIATTR_CBANK_PARAM_SIZE
	.align		4
.L_306:
        /*0120*/ 	.byte	0x03, 0x19
        /*0122*/ 	.short	0x003e


	//----- nvinfo : EIATTR_PARAM_CBANK
	.align		4
        /*0124*/ 	.byte	0x04, 0x0a
        /*0126*/ 	.short	(.L_308 - .L_307)
	.align		4
.L_307:
        /*0128*/ 	.word	index@(.nv.constant0._ZN3cub18CUB_300001_SM_10006detail6reduce18DeviceReduceKernelINS2_10policy_hubIij8sum_funcE10Policy1000EN6thrust24THRUST_300001_SM_1000_NS6detail15normal_iteratorINS9_10device_ptrIiEEEEjS5_iN4cuda3std3__410__identityEEEvT0_PT3_T1_NS0_13GridEvenShareISM_EET2_T4_)
        /*012c*/ 	.short	0x0380
        /*012e*/ 	.short	0x003e


	//----- nvinfo : EIATTR_SW_WAR
	.align		4
.L_308:
        /*0130*/ 	.byte	0x04, 0x36
        /*0132*/ 	.short	(.L_310 - .L_309)
.L_309:
        /*0134*/ 	.word	0x00000008
.L_310:


//--------------------- .nv.info._ZN3cub18CUB_300001_SM_10006detail6reduce28DeviceReduceSingleTileKernelINS2_10policy_hubIij8sum_funcE10Policy1000EN6thrust24THRUST_300001_SM_1000_NS6detail15normal_iteratorINS9_10device_ptrIiEEEEPijS5_iiN4cuda3std3__410__identityEEEvT0_T1_T2_T3_T4_T6_ --------------------------
	.section	.nv.info._ZN3cub18CUB_300001_SM_10006detail6reduce28DeviceReduceSingleTileKernelINS2_10policy_hubIij8sum_funcE10Policy1000EN6thrust24THRUST_300001_SM_1000_NS6detail15normal_iteratorINS9_10device_ptrIiEEEEPijS5_iiN4cuda3std3__410__identityEEEvT0_T1_T2_T3_T4_T6_,"",@"SHT_CUDA_INFO"
	.sectionflags	@""
	.align	4


	//----- nvinfo : EIATTR_CUDA_API_VERSION
	.align		4
        /*0000*/ 	.byte	0x04, 0x37
        /*0002*/ 	.short	(.L_312 - .L_311)
.L_311:
        /*0004*/ 	.word	0x00000082


	//----- nvinfo : EIATTR_KPARAM_INFO
	.align		4
.L_312:
        /*0008*/ 	.byte	0x04, 0x17
        /*000a*/ 	.short	(.L_314 - .L_313)
.L_313:
        /*000c*/ 	.word	0x00000000
        /*0010*/ 	.short	0x0005
        /*0012*/ 	.short	0x001c
        /*0014*/ 	.byte	0x00, 0xf0, 0x05, 0x00


	//----- nvinfo : EIATTR_KPARAM_INFO
	.align		4
.L_314:
        /*0018*/ 	.byte	0x04, 0x17
        /*001a*/ 	.short	(.L_316 - .L_315)
.L_315:
        /*001c*/ 	.word	0x00000000
        /*0020*/ 	.short	0x0004
        /*0022*/ 	.short	0x0018
        /*0024*/ 	.byte	0x00, 0xf0, 0x11, 0x00


	//----- nvinfo : EIATTR_KPARAM_INFO
	.align		4
.L_316:
        /*0028*/ 	.byte	0x04, 0x17
        /*002a*/ 	.short	(.L_318 - .L_317)
.L_317:
        /*002c*/ 	.word	0x00000000
        /*0030*/ 	.short	0x0003
        /*0032*/ 	.short	0x0014
        /*0034*/ 	.byte	0x00, 0xf0, 0x05, 0x00


	//----- nvinfo : EIATTR_KPARAM_INFO
	.align		4
.L_318:
        /*0038*/ 	.byte	0x04, 0x17
        /*003a*/ 	.short	(.L_320 - .L_319)
.L_319:
        /*003c*/ 	.word	0x00000000
        /*0040*/ 	.short	0x0002
        /*0042*/ 	.short	0x0010
        /*0044*/ 	.byte	0x00, 0xf0, 0x11, 0x00


	//----- nvinfo : EIATTR_KPARAM_INFO
	.align		4
.L_320:
        /*0048*/ 	.byte	0x04, 0x17
        /*004a*/ 	.short	(.L_322 - .L_321)
.L_321:
        /*004c*/ 	.word	0x00000000
        /*0050*/ 	.short	0x0001
        /*0052*/ 	.short	0x0008
        /*0054*/ 	.byte	0x00, 0xf5, 0x21, 0x00


	//----- nvinfo : EIATTR_KPARAM_INFO
	.align		4
.L_322:
        /*0058*/ 	.byte	0x04, 0x17
        /*005a*/ 	.short	(.L_324 - .L_323)
.L_323:
        /*005c*/ 	.word	0x00000000
        /*0060*/ 	.short	0x0000
        /*0062*/ 	.short	0x0000
        /*0064*/ 	.byte	0x00, 0xf0, 0x21, 0x00


	//----- nvinfo : EIATTR_SPARSE_MMA_MASK
	.align		4
.L_324:
        /*0068*/ 	.byte	0x03, 0x50
        /*006a*/ 	.short	0x0000


	//----- nvinfo : EIATTR_MAXREG_COUNT
	.align		4
        /*006c*/ 	.byte	0x03, 0x1b
        /*006e*/ 	.short	0x00ff


	//----- nvinfo : EIATTR_NUM_BARRIERS
	.align		4
        /*0070*/ 	.byte	0x02, 0x4c
        /*0072*/ 	.byte	0x01
	.zero		1


	//----- nvinfo : EIATTR_MERCURY_ISA_VERSION
	.align		4
        /*0074*/ 	.byte	0x03, 0x5f
        /*0076*/ 	.short	0x0101


	//----- nvinfo : EIATTR_COOP_GROUP_MASK_REGIDS
	.align		4
        /*0078*/ 	.byte	0x04, 0x29
        /*007a*/ 	.short	(.L_326 - .L_325)


	//   ....[0]....
.L_325:
        /*007c*/ 	.word	0xffffffff


	//   ....[1]....
        /*0080*/ 	.word	0xffffffff


	//   ....[2]....
        /*0084*/ 	.word	0xffffffff


	//   ....[3]....
        /*0088*/ 	.word	0xffffffff


	//   ....[4]....
        /*008c*/ 	.word	0xffffffff


	//   ....[5]....
        /*0090*/ 	.word	0xffffffff


	//   ....[6]....
        /*0094*/ 	.word	0xffffffff


	//   ....[7]....
        /*0098*/ 	.word	0xffffffff


	//   ....[8]....
        /*009c*/ 	.word	0xffffffff


	//   ....[9]....
        /*00a0*/ 	.word	0xffffffff


	//   ....[10]....
        /*00a4*/ 	.word	0xffffffff


	//   ....[11]....
        /*00a8*/ 	.word	0xffffffff


	//   ....[12]....
        /*00ac*/ 	.word	0xffffffff


	//   ....[13]....
        /*00b0*/ 	.word	0xffffffff


	//   ....[14]....
        /*00b4*/ 	.word	0xffffffff


	//----- nvinfo : EIATTR_COOP_GROUP_INSTR_OFFSETS
	.align		4
.L_326:
        /*00b8*/ 	.byte	0x04, 0x28
        /*00ba*/ 	.short	(.L_328 - .L_327)


	//   ....[0]....
.L_327:
        /*00bc*/ 	.word	0x00000840


	//   ....[1]....
        /*00c0*/ 	.word	0x00000890


	//   ....[2]....
        /*00c4*/ 	.word	0x000008d0


	//   ....[3]....
        /*00c8*/ 	.word	0x00000910


	//   ....[4]....
        /*00cc*/ 	.word	0x00000950


	//   ....[5]....
        /*00d0*/ 	.word	0x00000b60


	//   ....[6]....
        /*00d4*/ 	.word	0x00000c00


	//   ....[7]....
        /*00d8*/ 	.word	0x00000c80


	//   ....[8]....
        /*00dc*/ 	.word	0x00000ce0


	//   ....[9]....
        /*00e0*/ 	.word	0x00000d20


	//   ....[10]....
        /*00e4*/ 	.word	0x00001d10


	//   ....[11]....
        /*00e8*/ 	.word	0x00001d60


	//   ....[12]....
        /*00ec*/ 	.word	0x00001da0


	//   ....[13]....
        /*00f0*/ 	.word	0x00001de0


	//   ....[14]....
        /*00f4*/ 	.word	0x00001e20


	//----- nvinfo : EIATTR_VRC_CTA_INIT_COUNT
	.align		4
.L_328:
        /*00f8*/ 	.byte	0x02, 0x4a
	.zero		1
	.zero		1


	//----- nvinfo : EIATTR_EXIT_INSTR_OFFSETS
	.align		4
        /*00fc*/ 	.byte	0x04, 0x1c
        /*00fe*/ 	.short	(.L_330 - .L_329)


	//   ....[0]....
.L_329:
        /*0100*/ 	.word	0x00000080


	//   ....[1]....
        /*0104*/ 	.word	0x000000c0


	//   ....[2]....
        /*0108*/ 	.word	0x00001fe0


	//   ....[3]....
        /*010c*/ 	.word	0x00002030


	//----- nvinfo : EIATTR_MAX_THREADS
	.align		4
.L_330:
        /*0110*/ 	.byte	0x04, 0x05
        /*0112*/ 	.short	(.L_332 - .L_331)
.L_331:
        /*0114*/ 	.word	0x00000100
        /*0118*/ 	.word	0x00000001
        /*011c*/ 	.word	0x00000001


	//----- nvinfo : EIATTR_CRS_STACK_SIZE
	.align		4
.L_332:
        /*0120*/ 	.byte	0x04, 0x1e
        /*0122*/ 	.short	(.L_334 - .L_333)
.L_333:
        /*0124*/ 	.word	0x00000000


	//----- nvinfo : EIATTR_CBANK_PARAM_SIZE
	.align		4
.L_334:
        /*0128*/ 	.byte	0x03, 0x19
        /*012a*/ 	.short	0x001d


	//----- nvinfo : EIATTR_PARAM_CBANK
	.align		4
        /*012c*/ 	.byte	0x04, 0x0a
        /*012e*/ 	.short	(.L_336 - .L_335)
	.align		4
.L_335:
        /*0130*/ 	.word	index@(.nv.constant0._ZN3cub18CUB_300001_SM_10006detail6reduce28DeviceReduceSingleTileKernelINS2_10policy_hubIij8sum_funcE10Policy1000EN6thrust24THRUST_300001_SM_1000_NS6detail15normal_iteratorINS9_10device_ptrIiEEEEPijS5_iiN4cuda3std3__410__identityEEEvT0_T1_T2_T3_T4_T6_)
        /*0134*/ 	.short	0x0380
        /*0136*/ 	.short	0x001d


	//----- nvinfo : EIATTR_SW_WAR
	.align		4
.L_336:
        /*0138*/ 	.byte	0x04, 0x36
        /*013a*/ 	.short	(.L_338 - .L_337)
.L_337:
        /*013c*/ 	.word	0x00000008
.L_338:


//--------------------- .nv.info._ZN3cub18CUB_300001_SM_10006detail9transform16transform_kernelINS2_10policy_hubILb1EN4cuda3std3__45tupleIJN6thrust24THRUST_300001_SM_1000_NS6detail15normal_iteratorINSA_10device_ptrIiEEEEEEEE10policy1000El11square_funcSF_JPiEEEvT0_iT1_T2_DpNS2_10kernel_argIT3_EE --------------------------
	.section	.nv.info._ZN3cub18CUB_300001_SM_10006detail9transform16transform_kernelINS2_10policy_hubILb1EN4cuda3std3__45tupleIJN6thrust24THRUST_300001_SM_1000_NS6detail15normal_iteratorINSA_10device_ptrIiEEEEEEEE10policy1000El11square_funcSF_JPiEEEvT0_iT1_T2_DpNS2_10kernel_argIT3_EE,"",@"SHT_CUDA_INFO"
	.sectionflags	@""
	.align	4


	//----- nvinfo : EIATTR_CUDA_API_VERSION
	.align		4
        /*0000*/ 	.byte	0x04, 0x37
        /*0002*/ 	.short	(.L_340 - .L_339)
.L_339:
        /*0004*/ 	.word	0x00000082


	//----- nvinfo : EIATTR_KPARAM_INFO
	.align		4
.L_340:
        /*0008*/ 	.byte	0x04, 0x17
        /*000a*/ 	.short	(.L_342 - .L_341)
.L_341:
        /*000c*/ 	.word	0x00000000
        /*0010*/ 	.short	0x0004
        /*0012*/ 	.short	0x0018
        /*0014*/ 	.byte	0x00, 0xf0, 0x41, 0x00


	//----- nvinfo : EIATTR_KPARAM_INFO
	.align		4
.L_342:
        /*0018*/ 	.byte	0x04, 0x17
        /*001a*/ 	.short	(.L_344 - .L_343)
.L_343:
        /*001c*/ 	.word	0x00000000
        /*0020*/ 	.short	0x0003
        /*0022*/ 	.short	0x0010
        /*0024*/ 	.byte	0x00, 0xf0, 0x21, 0x00


	//----- nvinfo : EIATTR_KPARAM_INFO
	.align		4
.L_344:
        /*0028*/ 	.byte	0x04, 0x17
        /*002a*/ 	.short	(.L_346 - .L_345)
.L_345:
        /*002c*/ 	.word	0x00000000
        /*0030*/ 	.short	0x0002
        /*0032*/ 	.short	0x000c
        /*0034*/ 	.byte	0x00, 0xf0, 0x05, 0x00


	//----- nvinfo : EIATTR_KPARAM_INFO
	.align		4
.L_346:
        /*0038*/ 	.byte	0x04, 0x17
        /*003a*/ 	.short	(.L_348 - .L_347)
.L_347:
        /*003c*/ 	.word	0x00000000
        /*0040*/ 	.short	0x0001
        /*0042*/ 	.short	0x0008
        /*0044*/ 	.byte	0x00, 0xf0, 0x11, 0x00


	//----- nvinfo : EIATTR_KPARAM_INFO
	.align		4
.L_348:
        /*0048*/ 	.byte	0x04, 0x17
        /*004a*/ 	.short	(.L_350 - .L_349)
.L_349:
        /*004c*/ 	.word	0x00000000
        /*0050*/ 	.short	0x0000
        /*0052*/ 	.short	0x0000
        /*0054*/ 	.byte	0x00, 0xf0, 0x21, 0x00


	//----- nvinfo : EIATTR_SPARSE_MMA_MASK
	.align		4
.L_350:
        /*0058*/ 	.byte	0x03, 0x50
        /*005a*/ 	.short	0x0000


	//----- nvinfo : EIATTR_MAXREG_COUNT
	.align		4
        /*005c*/ 	.byte	0x03, 0x1b
        /*005e*/ 	.short	0x00ff


	//----- nvinfo : EIATTR_MERCURY_ISA_VERSION
	.align		4
        /*0060*/ 	.byte	0x03, 0x5f
        /*0062*/ 	.short	0x0101


	//----- nvinfo : EIATTR_VRC_CTA_INIT_COUNT
	.align		4
        /*0064*/ 	.byte	0x02, 0x4a
	.zero		1
	.zero		1


	//----- nvinfo : EIATTR_EXIT_INSTR_OFFSETS
	.align		4
        /*0068*/ 	.byte	0x04, 0x1c
        /*006a*/ 	.short	(.L_352 - .L_351)


	//   ....[0]....
.L_351:
        /*006c*/ 	.word	0x000002a0


	//   ....[1]....
        /*0070*/ 	.word	0x00000a30


	//   ....[2]....
        /*0074*/ 	.word	0x00000c60


	//   ....[3]....
        /*0078*/ 	.word	0x00000da0


	//   ....[4]....
        /*007c*/ 	.word	0x00000dd0


	//   ....[5]....
        /*0080*/ 	.word	0x00000e30


	//   ....[6]....
        /*0084*/ 	.word	0x00000e50


	//   ....[7]....
        /*0088*/ 	.word	0x00001310


	//   ....[8]....
        /*008c*/ 	.word	0x00001520


	//   ....[9]....
        /*0090*/ 	.word	0x00001670


	//   ....[10]....
        /*0094*/ 	.word	0x00001710


	//----- nvinfo : EIATTR_MAX_THREADS
	.align		4
.L_352:
        /*0098*/ 	.byte	0x04, 0x05
        /*009a*/ 	.short	(.L_354 - .L_353)
.L_353:
        /*009c*/ 	.word	0x00000080
        /*00a0*/ 	.word	0x00000001
        /*00a4*/ 	.word	0x00000001


	//----- nvinfo : EIATTR_CRS_STACK_SIZE
	.align		4
.L_354:
        /*00a8*/ 	.byte	0x04, 0x1e
        /*00aa*/ 	.short	(.L_356 - .L_355)
.L_355:
        /*00ac*/ 	.word	0x00000000


	//----- nvinfo : EIATTR_CBANK_PARAM_SIZE
	.align		4
.L_356:
        /*00b0*/ 	.byte	0x03, 0x19
        /*00b2*/ 	.short	0x0028


	//----- nvinfo : EIATTR_PARAM_CBANK
	.align		4
        /*00b4*/ 	.byte	0x04, 0x0a
        /*00b6*/ 	.short	(.L_358 - .L_357)
	.align		4
.L_357:
        /*00b8*/ 	.word	index@(.nv.constant0._ZN3cub18CUB_300001_SM_10006detail9transform16transform_kernelINS2_10policy_hubILb1EN4cuda3std3__45tupleIJN6thrust24THRUST_300001_SM_1000_NS6detail15normal_iteratorINSA_10device_ptrIiEEEEEEEE10policy1000El11square_funcSF_JPiEEEvT0_iT1_T2_DpNS2_10kernel_argIT3_EE)
        /*00bc*/ 	.short	0x0380
        /*00be*/ 	.short	0x0028


	//----- nvinfo : EIATTR_SW_WAR
	.align		4
.L_358:
        /*00c0*/ 	.byte	0x04, 0x36
        /*00c2*/ 	.short	(.L_360 - .L_359)
.L_359:
        /*00c4*/ 	.word	0x00000008
.L_360:


//--------------------- .nv.info._ZN3cub18CUB_300001_SM_10006detail9transform16transform_kernelINS2_10policy_hubILb1EN4cuda3std3__45tupleIJN6thrust24THRUST_300001_SM_1000_NS6detail15normal_iteratorINSA_10device_ptrIiEEEEEEEE10policy1000Ei11square_funcSF_JPiEEEvT0_iT1_T2_DpNS2_10kernel_argIT3_EE --------------------------
	.section	.nv.info._ZN3cub18CUB_300001_SM_10006detail9transform16transform_kernelINS2_10policy_hubILb1EN4cuda3std3__45tupleIJN6thrust24THRUST_300001_SM_1000_NS6detail15normal_iteratorINSA_10device_ptrIiEEEEEEEE10policy1000Ei11square_funcSF_JPiEEEvT0_iT1_T2_DpNS2_10kernel_argIT3_EE,"",@"SHT_CUDA_INFO"
	.sectionflags	@""
	.align	4


	//----- nvinfo : EIATTR_CUDA_API_VERSION
	.align		4
        /*0000*/ 	.byte	0x04, 0x37
        /*0002*/ 	.short	(.L_362 - .L_361)
.L_361:
        /*0004*/ 	.word	0x00000082


	//----- nvinfo : EIATTR_KPARAM_INFO
	.align		4
.L_362:
        /*0008*/ 	.byte	0x04, 0x17
        /*000a*/ 	.short	(.L_364 - .L_363)
.L_363:
        /*000c*/ 	.word	0x00000000
        /*0010*/ 	.short	0x0004
        /*0012*/ 	.short	0x0018
        /*0014*/ 	.byte	0x00, 0xf0, 0x41, 0x00


	//----- nvinfo : EIATTR_KPARAM_INFO
	.align		4
.L_364:
        /*0018*/ 	.byte	0x04, 0x17
        /*001a*/ 	.short	(.L_366 - .L_365)
.L_365:
        /*001c*/ 	.word	0x00000000
        /*0020*/ 	.short	0x0003
        /*0022*/ 	.short	0x0010
        /*0024*/ 	.byte	0x00, 0xf0, 0x21, 0x00


	//----- nvinfo : EIATTR_KPARAM_INFO
	.align		4
.L_366:
        /*0028*/ 	.byte	0x04, 0x17
        /*002a*/ 	.short	(.L_368 - .L_367)
.L_367:
        /*002c*/ 	.word	0x00000000
        /*0030*/ 	.short	0x0002
        /*0032*/ 	.short	0x0008
        /*0034*/ 	.byte	0x00, 0xf0, 0x05, 0x00


	//----- nvinfo : EIATTR_KPARAM_INFO
	.align		4
.L_368:
        /*0038*/ 	.byte	0x04, 0x17
        /*003a*/ 	.short	(.L_370 - .L_369)
.L_369:
        /*003c*/ 	.word	0x00000000
        /*0040*/ 	.short	0x0001
        /*0042*/ 	.short	0x0004
        /*0044*/ 	.byte	0x00, 0xf0, 0x11, 0x00


	//----- nvinfo : EIATTR_KPARAM_INFO
	.align		4
.L_370:
        /*0048*/ 	.byte	0x04, 0x17
        /*004a*/ 	.short	(.L_372 - .L_371)
.L_371:
        /*004c*/ 	.word	0x00000000
        /*0050*/ 	.short	0x0000
        /*0052*/ 	.short	0x0000
        /*0054*/ 	.byte	0x00, 0xf0, 0x11, 0x00


	//----- nvinfo : EIATTR_SPARSE_MMA_MASK
	.align		4
.L_372:
        /*0058*/ 	.byte	0x03, 0x50
        /*005a*/ 	.short	0x0000


	//----- nvinfo : EIATTR_MAXREG_COUNT
	.align		4
        /*005c*/ 	.byte	0x03, 0x1b
        /*005e*/ 	.short	0x00ff


	//----- nvinfo : EIATTR_MERCURY_ISA_VERSION
	.align		4
        /*0060*/ 	.byte	0x03, 0x5f
        /*0062*/ 	.short	0x0101


	//----- nvinfo : EIATTR_VRC_CTA_INIT_COUNT
	.align		4
        /*0064*/ 	.byte	0x02, 0x4a
	.zero		1
	.zero		1


	//----- nvinfo : EIATTR_EXIT_INSTR_OFFSETS
	.align		4
        /*0068*/ 	.byte	0x04, 0x1c
        /*006a*/ 	.short	(.L_374 - .L_373)


	//   ....[0]....
.L_373:
        /*006c*/ 	.word	0x000001f0


	//   ....[1]....
        /*0070*/ 	.word	0x000006b0


	//   ....[2]....
        /*0074*/ 	.word	0x000008d0


	//   ....[3]....
        /*0078*/ 	.word	0x00000a20


	//   ....[4]....
        /*007c*/ 	.word	0x00000ae0


	//   ....[5]....
        /*0080*/ 	.word	0x00000b00


	//   ....[6]....
        /*0084*/ 	.word	0x00000ea0


	//   ....[7]....
        /*0088*/ 	.word	0x000010d0


	//   ....[8]....
        /*008c*/ 	.word	0x00001210


	//   ....[9]....
        /*0090*/ 	.word	0x00001240


	//   ....[10]....
        /*0094*/ 	.word	0x000012a0


	//----- nvinfo : EIATTR_MAX_THREADS
	.align		4
.L_374:
        /*0098*/ 	.byte	0x04, 0x05
        /*009a*/ 	.short	(.L_376 - .L_375)
.L_375:
        /*009c*/ 	.word	0x00000080
        /*00a0*/ 	.word	0x00000001
        /*00a4*/ 	.word	0x00000001


	//----- nvinfo : EIATTR_CRS_STACK_SIZE
	.align		4
.L_376:
        /*00a8*/ 	.byte	0x04, 0x1e
        /*00aa*/ 	.short	(.L_378 - .L_377)
.L_377:
        /*00ac*/ 	.word	0x00000000


	//----- nvinfo : EIATTR_CBANK_PARAM_SIZE
	.align		4
.L_378:
        /*00b0*/ 	.byte	0x03, 0x19
        /*00b2*/ 	.short	0x0028


	//----- nvinfo : EIATTR_PARAM_CBANK
	.align		4
        /*00b4*/ 	.byte	0x04, 0x0a
        /*00b6*/ 	.short	(.L_380 - .L_379)
	.align		4
.L_379:
        /*00b8*/ 	.word	index@(.nv.constant0._ZN3cub18CUB_300001_SM_10006detail9transform16transform_kernelINS2_10policy_hubILb1EN4cuda3std3__45tupleIJN6thrust24THRUST_300001_SM_1000_NS6detail15normal_iteratorINSA_10device_ptrIiEEEEEEEE10policy1000Ei11square_funcSF_JPiEEEvT0_iT1_T2_DpNS2_10kernel_argIT3_EE)
        /*00bc*/ 	.short	0x0380
        /*00be*/ 	.short	0x0028


	//----- nvinfo : EIATTR_SW_WAR
	.align		4
.L_380:
        /*00c0*/ 	.byte	0x04, 0x36
        /*00c2*/ 	.short	(.L_382 - .L_381)
.L_381:
        /*00c4*/ 	.word	0x00000008
.L_382:


//--------------------- .nv.info._ZN3cub18CUB_300001_SM_10006detail8for_each13static_kernelINS2_12policy_hub_t12policy_500_tEmN6thrust24THRUST_300001_SM_1000_NS8cuda_cub20__uninitialized_fill7functorINS7_10device_ptrIiEEiEEEEvT0_T1_ --------------------------
	.section	.nv.info._ZN3cub18CUB_300001_SM_10006detail8for_each13static_kernelINS2_12policy_hub_t12policy_500_tEmN6thrust24THRUST_300001_SM_1000_NS8cuda_cub20__uninitialized_fill7functorINS7_10device_ptrIiEEiEEEEvT0_T1_,"",@"SHT_CUDA_INFO"
	.sectionflags	@""
	.align	4


	//----- nvinfo : EIATTR_CUDA_API_VERSION
	.align		4
        /*0000*/ 	.byte	0x04, 0x37
        /*0002*/ 	.short	(.L_384 - .L_383)
.L_383:
        /*0004*/ 	.word	0x00000082


	//----- nvinfo : EIATTR_KPARAM_INFO
	.align		4
.L_384:
        /*0008*/ 	.byte	0x04, 0x17
        /*000a*/ 	.short	(.L_386 - .L_385)
.L_385:
        /*000c*/ 	.word	0x00000000
        /*0010*/ 	.short	0x0001
        /*0012*/ 	.short	0x0008
        /*0014*/ 	.byte	0x00, 0xf0, 0x41, 0x00


	//----- nvinfo : EIATTR_KPARAM_INFO
	.align		4
.L_386:
        /*0018*/ 	.byte	0x04, 0x17
        /*001a*/ 	.short	(.L_388 - .L_387)
.L_387:
        /*001c*/ 	.word	0x00000000
        /*0020*/ 	.short	0x0000
        /*0022*/ 	.short	0x0000
        /*0024*/ 	.byte	0x00, 0xf0, 0x21, 0x00


	//----- nvinfo : EIATTR_SPARSE_MMA_MASK
	.align		4
.L_388:
        /*0028*/ 	.byte	0x03, 0x50
        /*002a*/ 	.short	0x0000


	//----- nvinfo : EIATTR_MAXREG_COUNT
	.align		4
        /*002c*/ 	.byte	0x03, 0x1b
        /*002e*/ 	.short	0x00ff


	//----- nvinfo : EIATTR_MERCURY_ISA_VERSION
	.align		4
        /*0030*/ 	.byte	0x03, 0x5f
        /*0032*/ 	.short	0x0101


	//----- nvinfo : EIATTR_VRC_CTA_INIT_COUNT
	.align		4
        /*0034*/ 	.byte	0x02, 0x4a
	.zero		1
	.zero		1


	//----- nvinfo : EIATTR_EXIT_INSTR_OFFSETS
	.align		4
        /*0038*/ 	.byte	0x04, 0x1c
        /*003a*/ 	.short	(.L_390 - .L_389)


	//   ....[0]....
.L_389:
        /*003c*/ 	.word	0x00000130


	//   ....[1]....
        /*0040*/ 	.word	0x00000230


	//   ....[2]....
        /*0044*/ 	.word	0x00000260


	//----- nvinfo : EIATTR_MAX_THREADS
	.align		4
.L_390:
        /*0048*/ 	.byte	0x04, 0x05
        /*004a*/ 	.short	(.L_392 - .L_391)
.L_391:
        /*004c*/ 	.word	0x00000100
        /*0050*/ 	.word	0x00000001
        /*0054*/ 	.word	0x00000001


	//----- nvinfo : EIATTR_CBANK_PARAM_SIZE
	.align		4
.L_392:
        /*0058*/ 	.byte	0x03, 0x19
        /*005a*/ 	.short	0x0018


	//----- nvinfo : EIATTR_PARAM_CBANK
	.align		4
        /*005c*/ 	.byte	0x04, 0x0a
        /*005e*/ 	.short	(.L_394 - .L_393)
	.align		4
.L_393:
        /*0060*/ 	.word	index@(.nv.constant0._ZN3cub18CUB_300001_SM_10006detail8for_each13static_kernelINS2_12policy_hub_t12policy_500_tEmN6thrust24THRUST_300001_SM_1000_NS8cuda_cub20__uninitialized_fill7functorINS7_10device_ptrIiEEiEEEEvT0_T1_)
        /*0064*/ 	.short	0x0380
        /*0066*/ 	.short	0x0018


	//----- nvinfo : EIATTR_SW_WAR
	.align		4
.L_394:
        /*0068*/ 	.byte	0x04, 0x36
        /*006a*/ 	.short	(.L_396 - .L_395)
.L_395:
        /*006c*/ 	.word	0x00000008
.L_396:


//--------------------- .nv.info._ZN3cub18CUB_300001_SM_10006detail11EmptyKernelIvEEvv --------------------------
	.section	.nv.info._ZN3cub18CUB_300001_SM_10006detail11EmptyKernelIvEEvv,"",@"SHT_CUDA_INFO"
	.sectionflags	@""
	.align	4


	//----- nvinfo : EIATTR_CUDA_API_VERSION
	.align		4
        /*0000*/ 	.byte	0x04, 0x37
        /*0002*/ 	.short	(.L_398 - .L_397)
.L_397:
        /*0004*/ 	.word	0x00000082


	//----- nvinfo : EIATTR_SPARSE_MMA_MASK
	.align		4
.L_398:
        /*0008*/ 	.byte	0x03, 0x50
        /*000a*/ 	.short	0x0000


	//----- nvinfo : EIATTR_MAXREG_COUNT
	.align		4
        /*000c*/ 	.byte	0x03, 0x1b
        /*000e*/ 	.short	0x00ff


	//----- nvinfo : EIATTR_MERCURY_ISA_VERSION
	.align		4
        /*0010*/ 	.byte	0x03, 0x5f
        /*0012*/ 	.short	0x0101


	//----- nvinfo : EIATTR_VRC_CTA_INIT_COUNT
	.align		4
        /*0014*/ 	.byte	0x02, 0x4a
	.zero		1
	.zero		1


	//----- nvinfo : EIATTR_EXIT_INSTR_OFFSETS
	.align		4
        /*0018*/ 	.byte	0x04, 0x1c
        /*001a*/ 	.short	(.L_400 - .L_399)


	//   ....[0]....
.L_399:
        /*001c*/ 	.word	0x00000010


	//----- nvinfo : EIATTR_SW_WAR
	.align		4
.L_400:
        /*0020*/ 	.byte	0x04, 0x36
        /*0022*/ 	.short	(.L_402 - .L_401)
.L_401:
        /*0024*/ 	.word	0x00000008
.L_402:


//--------------------- .nv.callgraph             --------------------------
	.section	.nv.callgraph,"",@"SHT_CUDA_CALLGRAPH"
	.align	4
	.sectionentsize	8
	.align		4
        /*0000*/ 	.word	0x00000000
	.align		4
        /*0004*/ 	.word	0xffffffff
	.align		4
        /*0008*/ 	.word	0x00000000
	.align		4
        /*000c*/ 	.word	0xfffffffe
	.align		4
        /*0010*/ 	.word	0x00000000
	.align		4
        /*0014*/ 	.word	0xfffffffd
	.align		4
        /*0018*/ 	.word	0x00000000
	.align		4
        /*001c*/ 	.word	0xfffffffc


//--------------------- .nv.constant4             --------------------------
	.section	.nv.constant4,"a",@progbits
	.align	8
	.align		8
.nv.constant4:
        /*0000*/ 	.dword	_ZN30_INTERNAL_672bc5dc_4_k_cu_main4cuda3std3__45__cpo5beginE
	.align		8
        /*0008*/ 	.dword	_ZN30_INTERNAL_672bc5dc_4_k_cu_main4cuda3std3__45__cpo3endE
	.align		8
        /*0010*/ 	.dword	_ZN30_INTERNAL_672bc5dc_4_k_cu_main4cuda3std3__45__cpo6cbeginE
	.align		8
        /*0018*/ 	.dword	_ZN30_INTERNAL_672bc5dc_4_k_cu_main4cuda3std3__45__cpo4cendE
	.align		8
        /*0020*/ 	.dword	_ZN30_INTERNAL_672bc5dc_4_k_cu_main4cuda3std3__45__cpo6rbeginE
	.align		8
        /*0028*/ 	.dword	_ZN30_INTERNAL_672bc5dc_4_k_cu_main4cuda3std3__45__cpo4rendE
	.align		8
        /*0030*/ 	.dword	_ZN30_INTERNAL_672bc5dc_4_k_cu_main4cuda3std3__45__cpo7crbeginE
	.align		8
        /*0038*/ 	.dword	_ZN30_INTERNAL_672bc5dc_4_k_cu_main4cuda3std3__45__cpo5crendE
	.align		8
        /*0040*/ 	.dword	_ZN30_INTERNAL_672bc5dc_4_k_cu_main4cuda3std3__432_GLOBAL__N__672bc5dc_4_k_cu_main6ignoreE
	.align		8
        /*0048*/ 	.dword	_ZN30_INTERNAL_672bc5dc_4_k_cu_main4cuda3std3__419piecewise_constructE
	.align		8
        /*0050*/ 	.dword	_ZN30_INTERNAL_672bc5dc_4_k_cu_main4cuda3std3__48in_placeE
	.align		8
        /*0058*/ 	.dword	_ZN30_INTERNAL_672bc5dc_4_k_cu_main4cuda3std3__420unreachable_sentinelE
	.align		8
        /*0060*/ 	.dword	_ZN30_INTERNAL_672bc5dc_4_k_cu_main4cuda3std3__47nulloptE
	.align		8
        /*0068*/ 	.dword	_ZN30_INTERNAL_672bc5dc_4_k_cu_main4cuda3std3__48unexpectE
	.align		8
        /*0070*/ 	.dword	_ZN30_INTERNAL_672bc5dc_4_k_cu_main4cuda3std6ranges3__45__cpo4swapE
	.align		8
        /*0078*/ 	.dword	_ZN30_INTERNAL_672bc5dc_4_k_cu_main4cuda3std6ranges3__45__cpo9iter_moveE
	.align		8
        /*0080*/ 	.dword	_ZN30_INTERNAL_672bc5dc_4_k_cu_main4cuda3std6ranges3__45__cpo5beginE
	.align		8
        /*0088*/ 	.dword	_ZN30_INTERNAL_672bc5dc_4_k_cu_main4cuda3std6ranges3__45__cpo3endE
	.align		8
        /*0090*/ 	.dword	_ZN30_INTERNAL_672bc5dc_4_k_cu_main4cuda3std6ranges3__45__cpo6cbeginE
	.align		8
        /*0098*/ 	.dword	_ZN30_INTERNAL_672bc5dc_4_k_cu_main4cuda3std6ranges3__45__cpo4cendE
	.align		8
        /*00a0*/ 	.dword	_ZN30_INTERNAL_672bc5dc_4_k_cu_main4cuda3std6ranges3__45__cpo7advanceE
	.align		8
        /*00a8*/ 	.dword	_ZN30_INTERNAL_672bc5dc_4_k_cu_main4cuda3std6ranges3__45__cpo9iter_swapE
	.align		8
        /*00b0*/ 	.dword	_ZN30_INTERNAL_672bc5dc_4_k_cu_main4cuda3std6ranges3__45__cpo4nextE
	.align		8
        /*00b8*/ 	.dword	_ZN30_INTERNAL_672bc5dc_4_k_cu_main4cuda3std6ranges3__45__cpo4prevE
	.align		8
        /*00c0*/ 	.dword	_ZN30_INTERNAL_672bc5dc_4_k_cu_main4cuda3std6ranges3__45__cpo4dataE
	.align		8
        /*00c8*/ 	.dword	_ZN30_INTERNAL_672bc5dc_4_k_cu_main4cuda3std6ranges3__45__cpo5cdataE
	.align		8
        /*00d0*/ 	.dword	_ZN30_INTERNAL_672bc5dc_4_k_cu_main4cuda3std6ranges3__45__cpo4sizeE
	.align		8
        /*00d8*/ 	.dword	_ZN30_INTERNAL_672bc5dc_4_k_cu_main4cuda3std6ranges3__45__cpo5ssizeE
	.align		8
        /*00e0*/ 	.dword	_ZN30_INTERNAL_672bc5dc_4_k_cu_main4cuda3std6ranges3__45__cpo8distanceE
	.align		8
        /*00e8*/ 	.dword	_ZN30_INTERNAL_672bc5dc_4_k_cu_main6thrust24THRUST_300001_SM_1000_NS8cuda_cub3parE
	.align		8
        /*00f0*/ 	.dword	_ZN30_INTERNAL_672bc5dc_4_k_cu_main6thrust24THRUST_300001_SM_1000_NS8cuda_cub10par_nosyncE
	.align		8
        /*00f8*/ 	.dword	_ZN30_INTERNAL_672bc5dc_4_k_cu_main6thrust24THRUST_300001_SM_1000_NS6system6detail10sequential3seqE
	.align		8
        /*0100*/ 	.dword	_ZN30_INTERNAL_672bc5dc_4_k_cu_main6thrust24THRUST_300001_SM_1000_NS12placeholders2_1E
	.align		8
        /*0108*/ 	.dword	_ZN30_INTERNAL_672bc5dc_4_k_cu_main6thrust24THRUST_300001_SM_1000_NS12placeholders2_2E
	.align		8
        /*0110*/ 	.dword	_ZN30_INTERNAL_672bc5dc_4_k_cu_main6thrust24THRUST_300001_SM_1000_NS12placeholders2_3E
	.align		8
        /*0118*/ 	.dword	_ZN30_INTERNAL_672bc5dc_4_k_cu_main6thrust24THRUST_300001_SM_1000_NS12placeholders2_4E
	.align		8
        /*0120*/ 	.dword	_ZN30_INTERNAL_672bc5dc_4_k_cu_main6thrust24THRUST_300001_SM_1000_NS12placeholders2_5E
	.align		8
        /*0128*/ 	.dword	_ZN30_INTERNAL_672bc5dc_4_k_cu_main6thrust24THRUST_300001_SM_1000_NS12placeholders2_6E
	.align		8
        /*0130*/ 	.dword	_ZN30_INTERNAL_672bc5dc_4_k_cu_main6thrust24THRUST_300001_SM_1000_NS12placeholders2_7E
	.align		8
        /*0138*/ 	.dword	_ZN30_INTERNAL_672bc5dc_4_k_cu_main6thrust24THRUST_300001_SM_1000_NS12placeholders2_8E
	.align		8
        /*0140*/ 	.dword	_ZN30_INTERNAL_672bc5dc_4_k_cu_main6thrust24THRUST_300001_SM_1000_NS12placeholders2_9E
	.align		8
        /*0148*/ 	.dword	_ZN30_INTERNAL_672bc5dc_4_k_cu_main6thrust24THRUST_300001_SM_1000_NS12placeholders3_10E
	.align		8
        /*0150*/ 	.dword	_ZN30_INTERNAL_672bc5dc_4_k_cu_main6thrust24THRUST_300001_SM_1000_NS3seqE


//--------------------- .text._ZN3cub18CUB_300001_SM_10006detail6select23DeviceSelectSweepKernelINS2_10policy_hubIiNS0_8NullTypeEiLb0ELNS0_10SelectImplE0EE10Policy1000EN6thrust24THRUST_300001_SM_1000_NS6detail15normal_iteratorINSA_10device_ptrIiEEEEPS5_SF_PlNS0_13ScanTileStateIiLb1EEE7is_evenS5_iNS2_19streaming_context_tIlLb1EEELS6_0EEEvT0_T1_T2_T3_T4_T5_T6_T7_iT8_NS1_7vsmem_tE --------------------------
	.section	.text._ZN3cub18CUB_300001_SM_10006detail6select23DeviceSelectSweepKernelINS2_10policy_hubIiNS0_8NullTypeEiLb0ELNS0_10SelectImplE0EE10Policy1000EN6thrust24THRUST_300001_SM_1000_NS6detail15normal_iteratorINSA_10device_ptrIiEEEEPS5_SF_PlNS0_13ScanTileStateIiLb1EEE7is_evenS5_iNS2_19streaming_context_tIlLb1EEELS6_0EEEvT0_T1_T2_T3_T4_T5_T6_T7_iT8_NS1_7vsmem_tE,"ax",@progbits
	.align	128
        .global         _ZN3cub18CUB_300001_SM_10006detail6select23DeviceSelectSweepKernelINS2_10policy_hubIiNS0_8NullTypeEiLb0ELNS0_10SelectImplE0EE10Policy1000EN6thrust24THRUST_300001_SM_1000_NS6detail15normal_iteratorINSA_10device_ptrIiEEEEPS5_SF_PlNS0_13ScanTileStateIiLb1EEE7is_evenS5_iNS2_19streaming_context_tIlLb1EEELS6_0EEEvT0_T1_T2_T3_T4_T5_T6_T7_iT8_NS1_7vsmem_tE
        .type           _ZN3cub18CUB_300001_SM_10006detail6select23DeviceSelectSweepKernelINS2_10policy_hubIiNS0_8NullTypeEiLb0ELNS0_10SelectImplE0EE10Policy1000EN6thrust24THRUST_300001_SM_1000_NS6detail15normal_iteratorINSA_10device_ptrIiEEEEPS5_SF_PlNS0_13ScanTileStateIiLb1EEE7is_evenS5_iNS2_19streaming_context_tIlLb1EEELS6_0EEEvT0_T1_T2_T3_T4_T5_T6_T7_iT8_NS1_7vsmem_tE,@function
        .size           _ZN3cub18CUB_300001_SM_10006detail6select23DeviceSelectSweepKernelINS2_10policy_hubIiNS0_8NullTypeEiLb0ELNS0_10SelectImplE0EE10Policy1000EN6thrust24THRUST_300001_SM_1000_NS6detail15normal_iteratorINSA_10device_ptrIiEEEEPS5_SF_PlNS0_13ScanTileStateIiLb1EEE7is_evenS5_iNS2_19streaming_context_tIlLb1EEELS6_0EEEvT0_T1_T2_T3_T4_T5_T6_T7_iT8_NS1_7vsmem_tE,(.L_x_604 - _ZN3cub18CUB_300001_SM_10006detail6select23DeviceSelectSweepKernelINS2_10policy_hubIiNS0_8NullTypeEiLb0ELNS0_10SelectImplE0EE10Policy1000EN6thrust24THRUST_300001_SM_1000_NS6detail15normal_iteratorINSA_10device_ptrIiEEEEPS5_SF_PlNS0_13ScanTileStateIiLb1EEE7is_evenS5_iNS2_19streaming_context_tIlLb1EEELS6_0EEEvT0_T1_T2_T3_T4_T5_T6_T7_iT8_NS1_7vsmem_tE)
        .other          _ZN3cub18CUB_300001_SM_10006detail6select23DeviceSelectSweepKernelINS2_10policy_hubIiNS0_8NullTypeEiLb0ELNS0_10SelectImplE0EE10Policy1000EN6thrust24THRUST_300001_SM_1000_NS6detail15normal_iteratorINSA_10device_ptrIiEEEEPS5_SF_PlNS0_13ScanTileStateIiLb1EEE7is_evenS5_iNS2_19streaming_context_tIlLb1EEELS6_0EEEvT0_T1_T2_T3_T4_T5_T6_T7_iT8_NS1_7vsmem_tE,@"STO_CUDA_ENTRY STV_DEFAULT"
_ZN3cub18CUB_300001_SM_10006detail6select23DeviceSelectSweepKernelINS2_10policy_hubIiNS0_8NullTypeEiLb0ELNS0_10SelectImplE0EE10Policy1000EN6thrust24THRUST_300001_SM_1000_NS6detail15normal_iteratorINSA_10device_ptrIiEEEEPS5_SF_PlNS0_13ScanTileStateIiLb1EEE7is_evenS5_iNS2_19streaming_context_tIlLb1EEELS6_0EEEvT0_T1_T2_T3_T4_T5_T6_T7_iT8_NS1_7vsmem_tE:
.text._ZN3cub18CUB_300001_SM_10006detail6select23DeviceSelectSweepKernelINS2_10policy_hubIiNS0_8NullTypeEiLb0ELNS0_10SelectImplE0EE10Policy1000EN6thrust24THRUST_300001_SM_1000_NS6detail15normal_iteratorINSA_10device_ptrIiEEEEPS5_SF_PlNS0_13ScanTileStateIiLb1EEE7is_evenS5_iNS2_19streaming_context_tIlLb1EEELS6_0EEEvT0_T1_T2_T3_T4_T5_T6_T7_iT8_NS1_7vsmem_tE:
[----:B------:R-:W0:Y:S08]  /*0000*/  LDC R1, c[0x0][0x37c] ;  /* 0x0000df00ff017b82 */ /* 0x000e300000000800 */
[----:B------:R-:W-:Y:S01]  /*0010*/  S2UR UR4, SR_CTAID.X ;  /* 0x00000000000479c3 */ /* 0x000fe20000002500 */
[----:B------:R-:W1:Y:S01]  /*0020*/  LDCU UR5, c[0x0][0x374] ;  /* 0x00006e80ff0577ac */ /* 0x000e620008000800 */
[----:B0-----:R-:W-:Y:S01]  /*0030*/  VIADD R1, R1, 0xffffffe8 ;  /* 0xffffffe801017836 */ /* 0x001fe20000000000 */
[----:B------:R-:W0:Y:S05]  /*0040*/  LDCU UR7, c[0x0][0x3b0] ;  /* 0x00007600ff0777ac */ /* 0x000e2a0008000800 */
[----:B------:R-:W1:Y:S01]  /*0050*/  S2UR UR6, SR_CTAID.Y ;  /* 0x00000000000679c3 */ /* 0x000e620000002600 */
[----:B------:R-:W2:Y:S01]  /*0060*/  LDCU.64 UR8, c[0x0][0x358] ;  /* 0x00006b00ff0877ac */ /* 0x000ea20008000a00 */
[----:B-1----:R-:W-:-:S02]  /*0070*/  UIMAD UR4, UR4, UR5, UR6 ;  /* 0x00000005040472a4 */ /* 0x002fc4000f8e0206 */
[----:B0-----:R-:W-:Y:S02]  /*0080*/  UIADD3 UR5, UPT, UPT, UR7, -0x1, URZ ;  /* 0xffffffff07057890 */ /* 0x001fe4000fffe0ff */
[----:B------:R-:W-:Y:S02]  /*0090*/  UIMAD UR6, UR4, 0x1680, URZ ;  /* 0x00001680040678a4 */ /* 0x000fe4000f8e02ff */
[----:B------:R-:W-:Y:S02]  /*00a0*/  UISETP.GE.AND UP0, UPT, UR4, UR5, UPT ;  /* 0x000000050400728c */ /* 0x000fe4000bf06270 */
[----:B------:R-:W-:-:S07]  /*00b0*/  IMAD.U32 R24, RZ, RZ, UR4 ;  /* 0x00000004ff187e24 */ /* 0x000fce000f8e00ff */
[----:B--2---:R-:W-:Y:S05]  /*00c0*/  BRA.U UP0, `(.L_x_0) ;  /* 0x0000005100ac7547 */ /* 0x004fea000b800000 */
[----:B------:R-:W-:-:S13]  /*00d0*/  ISETP.NE.AND P0, PT, R24, RZ, PT ;  /* 0x000000ff1800720c */ /* 0x000fda0003f05270 */
[----:B------:R-:W-:Y:S05]  /*00e0*/  @P0 BRA `(.L_x_1) ;  /* 0x0000002000c80947 */ /* 0x000fea0003800000 */
[----:B------:R-:W0:Y:S01]  /*00f0*/  S2R R46, SR_TID.X ;  /* 0x00000000002e7919 */ /* 0x000e220000002100 */
[----:B------:R-:W1:Y:S01]  /*0100*/  LDC.64 R4, c[0x0][0x3c8] ;  /* 0x0000f200ff047b82 */ /* 0x000e620000000a00 */
[----:B------:R-:W2:Y:S01]  /*0110*/  LDCU.U8 UR7, c[0x0][0x3b8] ;  /* 0x00007700ff0777ac */ /* 0x000ea20008000000 */
[----:B------:R-:W3:Y:S01]  /*0120*/  LDCU.64 UR4, c[0x0][0x380] ;  /* 0x00007000ff0477ac */ /* 0x000ee20008000a00 */
[----:B--2---:R-:W-:-:S04]  /*0130*/  ISETP.NE.AND P0, PT, RZ, UR7, PT ;  /* 0x00000007ff007c0c */ /* 0x004fc8000bf05270 */
[----:B-1----:R-:W-:Y:S02]  /*0140*/  SEL R2, R5, RZ, !P0 ;  /* 0x000000ff05027207 */ /* 0x002fe40004000000 */
[C---:B0-----:R-:W-:Y:S02]  /*0150*/  LOP3.LUT R0, R46.reuse, 0x1f, RZ, 0xc0, !PT ;  /* 0x0000001f2e007812 */ /* 0x041fe400078ec0ff */
[----:B------:R-:W-:-:S05]  /*0160*/  LOP3.LUT R3, R46, 0x3e0, RZ, 0xc0, !PT ;  /* 0x000003e02e037812 */ /* 0x000fca00078ec0ff */
[----:B------:R-:W-:Y:S01]  /*0170*/  IMAD R0, R3, 0xf, R0 ;  /* 0x0000000f03007824 */ /* 0x000fe200078e0200 */
[----:B------:R-:W-:-:S04]  /*0180*/  SEL R3, R4, RZ, !P0 ;  /* 0x000000ff04037207 */ /* 0x000fc80004000000 */
[----:B------:R-:W-:-:S04]  /*0190*/  IADD3 R0, P0, P1, R0, UR6, R3 ;  /* 0x0000000600007c10 */ /* 0x000fc8000f91e003 */
[----:B------:R-:W-:Y:S02]  /*01a0*/  IADD3.X R3, PT, PT, RZ, R2, RZ, P0, P1 ;  /* 0x00000002ff037210 */ /* 0x000fe400007e24ff */
[----:B---3--:R-:W-:-:S04]  /*01b0*/  LEA R2, P0, R0, UR4, 0x2 ;  /* 0x0000000400027c11 */ /* 0x008fc8000f8010ff */
[----:B------:R-:W-:-:S05]  /*01c0*/  LEA.HI.X R3, R0, UR5, R3, 0x2, P0 ;  /* 0x0000000500037c11 */ /* 0x000fca00080f1403 */
[----:B------:R-:W2:Y:S04]  /*01d0*/  LDG.E R0, desc[UR8][R2.64] ;  /* 0x0000000802007981 */ /* 0x000ea8000c1e1900 */
[----:B------:R-:W3:Y:S04]  /*01e0*/  LDG.E R4, desc[UR8][R2.64+0x80] ;  /* 0x0000800802047981 */ /* 0x000ee8000c1e1900 */
[----:B------:R-:W4:Y:S04]  /*01f0*/  LDG.E R5, desc[UR8][R2.64+0x100] ;  /* 0x0001000802057981 */ /* 0x000f28000c1e1900 */
[----:B------:R-:W5:Y:S04]  /*0200*/  LDG.E R6, desc[UR8][R2.64+0x180] ;  /* 0x0001800802067981 */ /* 0x000f68000c1e1900 */
        /* <DEDUP_REMOVED lines=10> */
[----:B------:R-:W5:Y:S01]  /*02b0*/  LDG.E R17, desc[UR8][R2.64+0x700] ;  /* 0x0007000802117981 */ /* 0x000f62000c1e1900 */
[----:B------:R-:W0:Y:S01]  /*02c0*/  S2UR UR5, SR_CgaCtaId ;  /* 0x00000000000579c3 */ /* 0x000e220000008800 */
[----:B------:R-:W-:Y:S01]  /*02d0*/  SHF.R.U32.HI R33, RZ, 0x5, R46 ;  /* 0x00000005ff217819 */ /* 0x000fe2000001162e */
[----:B------:R-:W-:Y:S01]  /*02e0*/  UMOV UR4, 0x400 ;  /* 0x0000040000047882 */ /* 0x000fe20000000000 */
[----:B------:R-:W1:Y:S02]  /*02f0*/  S2R R26, SR_LANEID ;  /* 0x00000000001a7919 */ /* 0x000e640000000000 */
[C---:B------:R-:W-:Y:S01]  /*0300*/  ISETP.NE.AND P2, PT, R33.reuse, 0x6, PT ;  /* 0x000000062100780c */ /* 0x040fe20003f45270 */
[----:B0-----:R-:W-:Y:S01]  /*0310*/  ULEA UR4, UR5, UR4, 0x18 ;  /* 0x0000000405047291 */ /* 0x001fe2000f8ec0ff */
[----:B-1----:R-:W-:Y:S01]  /*0320*/  IMAD R18, R33, 0x1e0, R26 ;  /* 0x000001e021127824 */ /* 0x002fe200078e021a */
[----:B------:R-:W-:-:S02]  /*0330*/  ISETP.NE.AND P1, PT, R26, 0x1f, PT ;  /* 0x0000001f1a00780c */ /* 0x000fc40003f25270 */
[----:B------:R-:W-:Y:S02]  /*0340*/  ISETP.NE.AND P3, PT, R26, RZ, PT ;  /* 0x000000ff1a00720c */ /* 0x000fe40003f65270 */
[----:B------:R-:W-:-:S05]  /*0350*/  LEA R19, R18, UR4, 0x2 ;  /* 0x0000000412137c11 */ /* 0x000fca000f8e10ff */
[----:B------:R-:W-:-:S04]  /*0360*/  IMAD R18, R26, 0x38, R19 ;  /* 0x000000381a127824 */ /* 0x000fc800078e0213 */
[----:B------:R-:W-:Y:S01]  /*0370*/  @!P1 LEA R42, R33, UR4, 0x2 ;  /* 0x00000004212a9c11 */ /* 0x000fe2000f8e10ff */
[----:B--2---:R-:W-:Y:S04]  /*0380*/  STS [R19], R0 ;  /* 0x0000000013007388 */ /* 0x004fe80000000800 */
[----:B---3--:R-:W-:Y:S04]  /*0390*/  STS [R19+0x80], R4 ;  /* 0x0000800413007388 */ /* 0x008fe80000000800 */
[----:B----4-:R-:W-:Y:S04]  /*03a0*/  STS [R19+0x100], R5 ;  /* 0x0001000513007388 */ /* 0x010fe80000000800 */
[----:B-----5:R-:W-:Y:S04]  /*03b0*/  STS [R19+0x180], R6 ;  /* 0x0001800613007388 */ /* 0x020fe80000000800 */
[----:B------:R-:W-:Y:S04]  /*03c0*/  STS [R19+0x200], R7 ;  /* 0x0002000713007388 */ /* 0x000fe80000000800 */
        /* <DEDUP_REMOVED lines=9> */
[----:B------:R-:W-:Y:S01]  /*0460*/  STS [R19+0x700], R17 ;  /* 0x0007001113007388 */ /* 0x000fe20000000800 */
[----:B------:R-:W-:-:S03]  /*0470*/  NOP ;  /* 0x0000000000007918 */ /* 0x000fc60000000000 */
[----:B------:R-:W0:Y:S04]  /*0480*/  LDS R45, [R18] ;  /* 0x00000000122d7984 */ /* 0x000e280000000800 */
[----:B------:R-:W1:Y:S04]  /*0490*/  LDS R41, [R18+0x4] ;  /* 0x0000040012297984 */ /* 0x000e680000000800 */
[----:B------:R-:W2:Y:S04]  /*04a0*/  LDS R25, [R18+0x8] ;  /* 0x0000080012197984 */ /* 0x000ea80000000800 */
[----:B------:R-:W3:Y:S04]  /*04b0*/  LDS R24, [R18+0xc] ;  /* 0x00000c0012187984 */ /* 0x000ee80000000800 */
[----:B------:R-:W4:Y:S04]  /*04c0*/  LDS R11, [R18+0x10] ;  /* 0x00001000120b7984 */ /* 0x000f280000000800 */
[----:B------:R-:W5:Y:S04]  /*04d0*/  LDS R10, [R18+0x14] ;  /* 0x00001400120a7984 */ /* 0x000f680000000800 */
[----:B------:R-:W5:Y:S04]  /*04e0*/  LDS R9, [R18+0x18] ;  /* 0x0000180012097984 */ /* 0x000f680000000800 */
[----:B------:R-:W5:Y:S04]  /*04f0*/  LDS R8, [R18+0x1c] ;  /* 0x00001c0012087984 */ /* 0x000f680000000800 */
[----:B------:R-:W5:Y:S04]  /*0500*/  LDS R7, [R18+0x20] ;  /* 0x0000200012077984 */ /* 0x000f680000000800 */
[----:B------:R-:W5:Y:S04]  /*0510*/  LDS R6, [R18+0x24] ;  /* 0x0000240012067984 */ /* 0x000f680000000800 */
[----:B------:R-:W5:Y:S01]  /*0520*/  LDS R5, [R18+0x28] ;  /* 0x0000280012057984 */ /* 0x000f620000000800 */
[----:B0-----:R-:W-:-:S02]  /*0530*/  LOP3.LUT R43, R45, 0x1, RZ, 0xc, !PT ;  /* 0x000000012d2b7812 */ /* 0x001fc400078e0cff */
[----:B------:R-:W-:Y:S01]  /*0540*/  LOP3.LUT R48, R45, 0x1, RZ, 0xc0, !PT ;  /* 0x000000012d307812 */ /* 0x000fe200078ec0ff */
[----:B------:R-:W0:Y:S01]  /*0550*/  LDS R4, [R18+0x2c] ;  /* 0x00002c0012047984 */ /* 0x000e220000000800 */
[C---:B-1----:R-:W-:Y:S02]  /*0560*/  LOP3.LUT R40, R41.reuse, 0x1, RZ, 0xc, !PT ;  /* 0x0000000129287812 */ /* 0x042fe400078e0cff */
[----:B------:R-:W-:Y:S01]  /*0570*/  LOP3.LUT R44, R41, 0x1, RZ, 0xc0, !PT ;  /* 0x00000001292c7812 */ /* 0x000fe200078ec0ff */
[----:B------:R-:W1:Y:S01]  /*0580*/  LDS R3, [R18+0x30] ;  /* 0x0000300012037984 */ /* 0x000e620000000800 */
[----:B--2---:R-:W-:Y:S01]  /*0590*/  LOP3.LUT R49, R25, 0x1, RZ, 0xc, !PT ;  /* 0x0000000119317812 */ /* 0x004fe200078e0cff */
[----:B------:R-:W-:Y:S02]  /*05a0*/  IMAD.IADD R40, R43, 0x1, R40 ;  /* 0x000000012b287824 */ /* 0x000fe400078e0228 */
[----:B------:R-:W2:Y:S01]  /*05b0*/  LDS R2, [R18+0x34] ;  /* 0x0000340012027984 */ /* 0x000ea20000000800 */
[----:B---3--:R-:W-:-:S03]  /*05c0*/  LOP3.LUT R27, R24, 0x1, RZ, 0xc, !PT ;  /* 0x00000001181b7812 */ /* 0x008fc600078e0cff */
[----:B------:R-:W3:Y:S01]  /*05d0*/  LDS R0, [R18+0x38] ;  /* 0x0000380012007984 */ /* 0x000ee20000000800 */
[----:B----4-:R-:W-:Y:S02]  /*05e0*/  LOP3.LUT R28, R11, 0x1, RZ, 0xc, !PT ;  /* 0x000000010b1c7812 */ /* 0x010fe400078e0cff */
[----:B------:R-:W-:Y:S01]  /*05f0*/  IADD3 R27, PT, PT, R27, R49, R40 ;  /* 0x000000311b1b7210 */ /* 0x000fe20007ffe028 */
[----:B------:R-:W-:Y:S01]  /*0600*/  BAR.SYNC.DEFER_BLOCKING 0x0 ;  /* 0x0000000000007b1d */ /* 0x000fe20000010000 */
[----:B-----5:R-:W-:-:S03]  /*0610*/  LOP3.LUT R29, R10, 0x1, RZ, 0xc, !PT ;  /* 0x000000010a1d7812 */ /* 0x020fc600078e0cff */
[----:B------:R-:W-:Y:S01]  /*0620*/  IMAD.IADD R28, R28, 0x1, R27 ;  /* 0x000000011c1c7824 */ /* 0x000fe200078e021b */
[----:B------:R-:W-:-:S03]  /*0630*/  LOP3.LUT R12, R9, 0x1, RZ, 0xc, !PT ;  /* 0x00000001090c7812 */ /* 0x000fc600078e0cff */
        /* <DEDUP_REMOVED lines=9> */
[----:B0-----:R-:W-:Y:S02]  /*06d0*/  LOP3.LUT R50, R4, 0x1, RZ, 0xc, !PT ;  /* 0x0000000104327812 */ /* 0x001fe400078e0cff */
[----:B-1----:R-:W-:Y:S02]  /*06e0*/  LOP3.LUT R13, R3, 0x1, RZ, 0xc, !PT ;  /* 0x00000001030d7812 */ /* 0x002fe400078e0cff */
[----:B------:R-:W-:Y:S02]  /*06f0*/  IADD3 R50, PT, PT, R50, R39, R34 ;  /* 0x0000002732327210 */ /* 0x000fe40007ffe022 */
[C---:B--2---:R-:W-:Y:S02]  /*0700*/  LOP3.LUT R15, R2.reuse, 0x1, RZ, 0xc, !PT ;  /* 0x00000001020f7812 */ /* 0x044fe400078e0cff */
[----:B------:R-:W-:Y:S01]  /*0710*/  LOP3.LUT R26, R2, 0x1, RZ, 0xc0, !PT ;  /* 0x00000001021a7812 */ /* 0x000fe200078ec0ff */
[----:B------:R-:W-:Y:S01]  /*0720*/  IMAD.IADD R36, R13, 0x1, R50 ;  /* 0x000000010d247824 */ /* 0x000fe200078e0232 */
[----:B---3--:R-:W-:-:S03]  /*0730*/  LOP3.LUT R13, R0, 0x1, RZ, 0xc, !PT ;  /* 0x00000001000d7812 */ /* 0x008fc600078e0cff */
[----:B------:R-:W-:-:S04]  /*0740*/  IMAD.IADD R38, R15, 0x1, R36 ;  /* 0x000000010f267824 */ /* 0x000fc800078e0224 */
[----:B------:R-:W-:-:S05]  /*0750*/  IMAD.IADD R32, R13, 0x1, R38 ;  /* 0x000000010d207824 */ /* 0x000fca00078e0226 */
[----:B------:R-:W0:Y:S02]  /*0760*/  SHFL.UP P0, R13, R32, 0x1, RZ ;  /* 0x04200000200d7989 */ /* 0x000e2400000000ff */
[----:B0-----:R-:W-:-:S05]  /*0770*/  @P0 IMAD.IADD R13, R32, 0x1, R13 ;  /* 0x00000001200d0824 */ /* 0x001fca00078e020d */
[----:B------:R-:W0:Y:S02]  /*0780*/  SHFL.UP P0, R12, R13, 0x2, RZ ;  /* 0x044000000d0c7989 */ /* 0x000e2400000000ff */
[----:B0-----:R-:W-:-:S05]  /*0790*/  @P0 IMAD.IADD R12, R13, 0x1, R12 ;  /* 0x000000010d0c0824 */ /* 0x001fca00078e020c */
[----:B------:R-:W0:Y:S02]  /*07a0*/  SHFL.UP P0, R21, R12, 0x4, RZ ;  /* 0x048000000c157989 */ /* 0x000e2400000000ff */
[----:B0-----:R-:W-:-:S05]  /*07b0*/  @P0 IMAD.IADD R21, R12, 0x1, R21 ;  /* 0x000000010c150824 */ /* 0x001fca00078e0215 */
[----:B------:R-:W0:Y:S02]  /*07c0*/  SHFL.UP P0, R30, R21, 0x8, RZ ;  /* 0x05000000151e7989 */ /* 0x000e2400000000ff */
[----:B0-----:R-:W-:-:S05]  /*07d0*/  @P0 IMAD.IADD R30, R21, 0x1, R30 ;  /* 0x00000001151e0824 */ /* 0x001fca00078e021e */
[----:B------:R-:W0:Y:S02]  /*07e0*/  SHFL.UP P0, R47, R30, 0x10, RZ ;  /* 0x060000001e2f7989 */ /* 0x000e2400000000ff */
[----:B0-----:R-:W-:Y:S01]  /*07f0*/  @P0 IMAD.IADD R47, R30, 0x1, R47 ;  /* 0x000000011e2f0824 */ /* 0x001fe200078e022f */
[----:B------:R-:W-:-:S04]  /*0800*/  ISETP.NE.AND P0, PT, R33, 0x2, PT ;  /* 0x000000022100780c */ /* 0x000fc80003f05270 */
[----:B------:R0:W-:Y:S01]  /*0810*/  @!P1 STS [R42], R47 ;  /* 0x0000002f2a009388 */ /* 0x0001e20000000800 */
[----:B------:R-:W-:Y:S01]  /*0820*/  BAR.SYNC.DEFER_BLOCKING 0x0 ;  /* 0x0000000000007b1d */ /* 0x000fe20000010000 */
[----:B------:R-:W-:Y:S01]  /*0830*/  ISETP.NE.AND P1, PT, R33, 0x3, PT ;  /* 0x000000032100780c */ /* 0x000fe20003f25270 */
[----:B0-----:R-:W-:-:S05]  /*0840*/  IMAD.IADD R47, R47, 0x1, -R32 ;  /* 0x000000012f2f7824 */ /* 0x001fca00078e0a20 */
[----:B------:R-:W-:Y:S01]  /*0850*/  SEL R47, R47, RZ, P3 ;  /* 0x000000ff2f2f7207 */ /* 0x000fe20001800000 */
[----:B------:R-:W0:Y:S04]  /*0860*/  LDS.128 R12, [UR4] ;  /* 0x00000004ff0c7984 */ /* 0x000e280008000c00 */
[----:B------:R-:W1:Y:S04]  /*0870*/  LDS.128 R16, [UR4+0x10] ;  /* 0x00001004ff107984 */ /* 0x000e680008000c00 */
[----:B------:R-:W2:Y:S01]  /*0880*/  LDS.128 R20, [UR4+0x20] ;  /* 0x00002004ff147984 */ /* 0x000ea20008000c00 */
[----:B0-----:R-:W-:-:S05]  /*0890*/  IMAD.IADD R31, R12, 0x1, R13 ;  /* 0x000000010c1f7824 */ /* 0x001fca00078e020d */
[----:B------:R-:W-:Y:S01]  /*08a0*/  SEL R30, R31, R12, !P0 ;  /* 0x0000000c1f1e7207 */ /* 0x000fe20004000000 */
[----:B------:R-:W-:Y:S01]  /*08b0*/  IMAD.IADD R31, R14, 0x1, R31 ;  /* 0x000000010e1f7824 */ /* 0x000fe200078e021f */
[----:B------:R-:W-:-:S04]  /*08c0*/  ISETP.NE.AND P0, PT, R33, 0x4, PT ;  /* 0x000000042100780c */ /* 0x000fc80003f05270 */
[----:B------:R-:W-:Y:S01]  /*08d0*/  SEL R30, R31, R30, !P1 ;  /* 0x0000001e1f1e7207 */ /* 0x000fe20004800000 */
[----:B------:R-:W-:Y:S01]  /*08e0*/  IMAD.IADD R31, R15, 0x1, R31 ;  /* 0x000000010f1f7824 */ /* 0x000fe200078e021f */
[----:B------:R-:W-:-:S04]  /*08f0*/  ISETP.NE.AND P1, PT, R33, 0x5, PT ;  /* 0x000000052100780c */ /* 0x000fc80003f25270 */
[C---:B------:R-:W-:Y:S01]  /*0900*/  SEL R30, R31.reuse, R30, !P0 ;  /* 0x0000001e1f1e7207 */ /* 0x040fe20004000000 */
[----:B-1----:R-:W-:Y:S01]  /*0910*/  IMAD.IADD R31, R31, 0x1, R16 ;  /* 0x000000011f1f7824 */ /* 0x002fe200078e0210 */
[----:B------:R-:W-:-:S04]  /*0920*/  ISETP.NE.AND P0, PT, R46, RZ, PT ;  /* 0x000000ff2e00720c */ /* 0x000fc80003f05270 */
[----:B------:R-:W-:Y:S01]  /*0930*/  SEL R30, R31, R30, !P1 ;  /* 0x0000001e1f1e7207 */ /* 0x000fe20004800000 */
[----:B------:R-:W-:Y:S01]  /*0940*/  IMAD.IADD R31, R17, 0x1, R31 ;  /* 0x00000001111f7824 */ /* 0x000fe200078e021f */
[----:B------:R-:W-:-:S04]  /*0950*/  ISETP.NE.AND P1, PT, R33, 0x7, PT ;  /* 0x000000072100780c */ /* 0x000fc80003f25270 */
[----:B------:R-:W-:Y:S01]  /*0960*/  SEL R30, R31, R30, !P2 ;  /* 0x0000001e1f1e7207 */ /* 0x000fe20005000000 */
[----:B------:R-:W-:Y:S01]  /*0970*/  IMAD.IADD R31, R18, 0x1, R31 ;  /* 0x00000001121f7824 */ /* 0x000fe200078e021f */
[----:B------:R-:W-:Y:S01]  /*0980*/  ISETP.NE.AND P2, PT, R33, 0x8, PT ;  /* 0x000000082100780c */ /* 0x000fe20003f45270 */
[----:B------:R-:W-:Y:S02]  /*0990*/  @!P0 IMAD.MOV.U32 R32, RZ, RZ, 0x65 ;  /* 0x00000065ff208424 */ /* 0x000fe400078e00ff */
[----:B------:R-:W-:Y:S01]  /*09a0*/  IMAD.IADD R51, R19, 0x1, R31 ;  /* 0x0000000113337824 */ /* 0x000fe200078e021f */
[----:B------:R-:W-:Y:S02]  /*09b0*/  SEL R42, R31, R30, !P1 ;  /* 0x0000001e1f2a7207 */ /* 0x000fe40004800000 */
[----:B------:R-:W0:Y:S01]  /*09c0*/  @!P0 LDC.64 R30, c[0x0][0x3a0] ;  /* 0x0000e800ff1e8b82 */ /* 0x000e220000000a00 */
[----:B------:R-:W-:Y:S02]  /*09d0*/  ISETP.NE.AND P1, PT, R33, 0x9, PT ;  /* 0x000000092100780c */ /* 0x000fe40003f25270 */
[C---:B------:R-:W-:Y:S01]  /*09e0*/  SEL R42, R51.reuse, R42, !P2 ;  /* 0x0000002a332a7207 */ /* 0x040fe20005000000 */
[----:B--2---:R-:W-:Y:S01]  /*09f0*/  IMAD.IADD R51, R51, 0x1, R20 ;  /* 0x0000000133337824 */ /* 0x004fe200078e0214 */
[----:B------:R-:W-:-:S04]  /*0a00*/  ISETP.NE.AND P2, PT, R33, 0xa, PT ;  /* 0x0000000a2100780c */ /* 0x000fc80003f45270 */
[----:B------:R-:W-:Y:S01]  /*0a10*/  SEL R42, R51, R42, !P1 ;  /* 0x0000002a332a7207 */ /* 0x000fe20004800000 */
[----:B------:R-:W-:Y:S01]  /*0a20*/  IMAD.IADD R51, R21, 0x1, R51 ;  /* 0x0000000115337824 */ /* 0x000fe200078e0233 */
[----:B------:R-:W-:-:S03]  /*0a30*/  ISETP.NE.AND P1, PT, R33, 0xb, PT ;  /* 0x0000000b2100780c */ /* 0x000fc60003f25270 */
[----:B------:R-:W-:Y:S01]  /*0a40*/  IMAD.IADD R33, R22, 0x1, R51 ;  /* 0x0000000116217824 */ /* 0x000fe200078e0233 */
[----:B------:R-:W-:Y:S02]  /*0a50*/  SEL R42, R51, R42, !P2 ;  /* 0x0000002a332a7207 */ /* 0x000fe40005000000 */
[----:B------:R-:W-:Y:S02]  /*0a60*/  ISETP.GE.U32.AND P2, PT, R46, 0x20, PT ;  /* 0x000000202e00780c */ /* 0x000fe40003f46070 */
[----:B------:R-:W-:Y:S01]  /*0a70*/  SEL R42, R33, R42, !P1 ;  /* 0x0000002a212a7207 */ /* 0x000fe20004800000 */
[----:B------:R-:W-:-:S03]  /*0a80*/  IMAD.IADD R33, R23, 0x1, R33 ;  /* 0x0000000117217824 */ /* 0x000fc600078e0221 */
[----:B------:R-:W-:Y:S02]  /*0a90*/  SEL R42, R42, RZ, P2 ;  /* 0x000000ff2a2a7207 */ /* 0x000fe40001000000 */
[----:B0-----:R0:W-:Y:S01]  /*0aa0*/  @!P0 ST.E.64.STRONG.GPU desc[UR8][R30.64+0x100], R32 ;  /* 0x000100201e008985 */ /* 0x0011e2000c10fb08 */
[----:B------:R-:W-:Y:S02]  /*0ab0*/  ISETP.GT.AND P0, PT, R33, 0x180, PT ;  /* 0x000001802100780c */ /* 0x000fe40003f04270 */
[----:B------:R-:W-:Y:S01]  /*0ac0*/  IMAD.IADD R47, R42, 0x1, R47 ;  /* 0x000000012a2f7824 */ /* 0x000fe200078e022f */
[----:B------:R-:W-:-:S03]  /*0ad0*/  LOP3.LUT R42, R25, 0x1, RZ, 0xc0, !PT ;  /* 0x00000001192a7812 */ /* 0x000fc600078ec0ff */
[--C-:B------:R-:W-:Y:S02]  /*0ae0*/  IMAD.IADD R40, R40, 0x1, R47.reuse ;  /* 0x0000000128287824 */ /* 0x100fe400078e022f */
[--C-:B------:R-:W-:Y:S02]  /*0af0*/  IMAD.IADD R34, R34, 0x1, R47.reuse ;  /* 0x0000000122227824 */ /* 0x100fe400078e022f */
[--C-:B------:R-:W-:Y:S02]  /*0b00*/  IMAD.IADD R43, R43, 0x1, R47.reuse ;  /* 0x000000012b2b7824 */ /* 0x100fe400078e022f */
[--C-:B------:R-:W-:Y:S02]  /*0b10*/  IMAD.IADD R27, R27, 0x1, R47.reuse ;  /* 0x000000011b1b7824 */ /* 0x100fe400078e022f */
[--C-:B0-----:R-:W-:Y:S02]  /*0b20*/  IMAD.IADD R30, R37, 0x1, R47.reuse ;  /* 0x00000001251e7824 */ /* 0x101fe400078e022f */
[----:B------:R-:W-:-:S02]  /*0b30*/  IMAD.IADD R31, R35, 0x1, R47 ;  /* 0x00000001231f7824 */ /* 0x000fc400078e022f */
[--C-:B------:R-:W-:Y:S02]  /*0b40*/  IMAD.IADD R37, R38, 0x1, R47.reuse ;  /* 0x0000000126257824 */ /* 0x100fe400078e022f */
[--C-:B------:R-:W-:Y:S02]  /*0b50*/  IMAD.IADD R28, R28, 0x1, R47.reuse ;  /* 0x000000011c1c7824 */ /* 0x100fe400078e022f */
[--C-:B------:R-:W-:Y:S02]  /*0b60*/  IMAD.IADD R29, R29, 0x1, R47.reuse ;  /* 0x000000011d1d7824 */ /* 0x100fe400078e022f */
[--C-:B------:R-:W-:Y:S02]  /*0b70*/  IMAD.IADD R32, R52, 0x1, R47.reuse ;  /* 0x0000000134207824 */ /* 0x100fe400078e022f */
[--C-:B------:R-:W-:Y:S02]  /*0b80*/  IMAD.IADD R35, R50, 0x1, R47.reuse ;  /* 0x0000000132237824 */ /* 0x100fe400078e022f */
[----:B------:R-:W-:-:S02]  /*0b90*/  IMAD.IADD R36, R36, 0x1, R47 ;  /* 0x0000000124247824 */ /* 0x000fc400078e022f */
[----:B------:R-:W-:Y:S02]  /*0ba0*/  IMAD.IADD R38, R49, 0x1, R40 ;  /* 0x0000000131267824 */ /* 0x000fe400078e0228 */
[----:B------:R-:W-:Y:S01]  /*0bb0*/  IMAD.IADD R39, R39, 0x1, R34 ;  /* 0x0000000127277824 */ /* 0x000fe200078e0222 */
[----:B------:R-:W-:Y:S06]  /*0bc0*/  @P0 BRA `(.L_x_2) ;  /* 0x0000000c00ac0947 */ /* 0x000fec0003800000 */
[----:B------:R-:W-:Y:S01]  /*0bd0*/  ISETP.NE.AND P0, PT, R48, RZ, PT ;  /* 0x000000ff3000720c */ /* 0x000fe20003f05270 */
[----:B------:R-:W-:-:S12]  /*0be0*/  BSSY.RECONVERGENT B0, `(.L_x_3) ;  /* 0x000000d000007945 */ /* 0x000fd80003800200 */
[----:B------:R-:W-:Y:S05]  /*0bf0*/  @P0 BRA `(.L_x_4) ;  /* 0x00000000002c0947 */ /* 0x000fea0003800000 */
[----:B------:R-:W-:Y:S01]  /*0c00*/  UISETP.NE.AND UP0, UPT, UR7, URZ, UPT ;  /* 0x000000ff0700728c */ /* 0x000fe2000bf05270 */
[----:B------:R-:W-:Y:S01]  /*0c10*/  CS2R R12, SRZ ;  /* 0x00000000000c7805 */ /* 0x000fe2000001ff00 */
[----:B------:R-:W0:Y:S07]  /*0c20*/  LDCU.64 UR4, c[0x0][0x390] ;  /* 0x00007200ff0477ac */ /* 0x000e2e0008000a00 */
[----:B------:R-:W-:Y:S05]  /*0c30*/  BRA.U UP0, `(.L_x_5) ;  /* 0x0000000100087547 */ /* 0x000fea000b800000 */
[----:B------:R-:W1:Y:S02]  /*0c40*/  LDC.64 R12, c[0x0][0x3d0] ;  /* 0x0000f400ff0c7b82 */ /* 0x000e640000000a00 */
[----:B-1----:R-:W5:Y:S02]  /*0c50*/  LDG.E.64 R12, desc[UR8][R12.64] ;  /* 0x000000080c0c7981 */ /* 0x002f64000c1e1b00 */
.L_x_5:
[----:B-----5:R-:W-:-:S04]  /*0c60*/  IADD3 R14, P0, PT, R47, R12, RZ ;  /* 0x0000000c2f0e7210 */ /* 0x020fc80007f1e0ff */
[----:B------:R-:W-:Y:S02]  /*0c70*/  LEA.HI.X.SX32 R13, R47, R13, 0x1, P0 ;  /* 0x0000000d2f0d7211 */ /* 0x000fe400000f0eff */
[----:B0-----:R-:W-:-:S04]  /*0c80*/  LEA R12, P0, R14, UR4, 0x2 ;  /* 0x000000040e0c7c11 */ /* 0x001fc8000f8010ff */
[----:B------:R-:W-:-:S05]  /*0c90*/  LEA.HI.X R13, R14, UR5, R13, 0x2, P0 ;  /* 0x000000050e0d7c11 */ /* 0x000fca00080f140d */
[----:B------:R0:W-:Y:S04]  /*0ca0*/  STG.E desc[UR8][R12.64], R45 ;  /* 0x0000002d0c007986 */ /* 0x0001e8000c101908 */
.L_x_4:
[----:B------:R-:W-:Y:S05]  /*0cb0*/  BSYNC.RECONVERGENT B0 ;  /* 0x0000000000007941 */ /* 0x000fea0003800200 */
.L_x_3:
[----:B------:R-:W-:Y:S01]  /*0cc0*/  ISETP.NE.AND P0, PT, R44, RZ, PT ;  /* 0x000000ff2c00720c */ /* 0x000fe20003f05270 */
[----:B------:R-:W-:-:S12]  /*0cd0*/  BSSY.RECONVERGENT B0, `(.L_x_6) ;  /* 0x000000d000007945 */ /* 0x000fd80003800200 */
[----:B------:R-:W-:Y:S05]  /*0ce0*/  @P0 BRA `(.L_x_7) ;  /* 0x00000000002c0947 */ /* 0x000fea0003800000 */
[----:B------:R-:W-:Y:S01]  /*0cf0*/  UISETP.NE.AND UP0, UPT, UR7, URZ, UPT ;  /* 0x000000ff0700728c */ /* 0x000fe2000bf05270 */
[----:B0-----:R-:W-:Y:S01]  /*0d00*/  CS2R R12, SRZ ;  /* 0x00000000000c7805 */ /* 0x001fe2000001ff00 */
[----:B------:R-:W0:Y:S07]  /*0d10*/  LDCU.64 UR4, c[0x0][0x390] ;  /* 0x00007200ff0477ac */ /* 0x000e2e0008000a00 */
[----:B------:R-:W-:Y:S05]  /*0d20*/  BRA.U UP0, `(.L_x_8) ;  /* 0x0000000100087547 */ /* 0x000fea000b800000 */
[----:B------:R-:W1:Y:S02]  /*0d30*/  LDC.64 R12, c[0x0][0x3d0] ;  /* 0x0000f400ff0c7b82 */ /* 0x000e640000000a00 */
[----:B-1----:R-:W5:Y:S02]  /*0d40*/  LDG.E.64 R12, desc[UR8][R12.64] ;  /* 0x000000080c0c7981 */ /* 0x002f64000c1e1b00 */
.L_x_8:
[----:B-----5:R-:W-:-:S04]  /*0d50*/  IADD3 R14, P0, PT, R43, R12, RZ ;  /* 0x0000000c2b0e7210 */ /* 0x020fc80007f1e0ff */
[----:B------:R-:W-:Y:S02]  /*0d60*/  LEA.HI.X.SX32 R13, R43, R13, 0x1, P0 ;  /* 0x0000000d2b0d7211 */ /* 0x000fe400000f0eff */
[----:B0-----:R-:W-:-:S04]  /*0d70*/  LEA R12, P0, R14, UR4, 0x2 ;  /* 0x000000040e0c7c11 */ /* 0x001fc8000f8010ff */
[----:B------:R-:W-:-:S05]  /*0d80*/  LEA.HI.X R13, R14, UR5, R13, 0x2, P0 ;  /* 0x000000050e0d7c11 */ /* 0x000fca00080f140d */
[----:B------:R1:W-:Y:S04]  /*0d90*/  STG.E desc[UR8][R12.64], R41 ;  /* 0x000000290c007986 */ /* 0x0003e8000c101908 */
.L_x_7:
[----:B------:R-:W-:Y:S05]  /*0da0*/  BSYNC.RECONVERGENT B0 ;  /* 0x0000000000007941 */ /* 0x000fea0003800200 */
.L_x_6:
[----:B------:R-:W-:Y:S01]  /*0db0*/  ISETP.NE.AND P0, PT, R42, RZ, PT ;  /* 0x000000ff2a00720c */ /* 0x000fe20003f05270 */
[----:B------:R-:W-:-:S12]  /*0dc0*/  BSSY.RECONVERGENT B0, `(.L_x_9) ;  /* 0x000000d000007945 */ /* 0x000fd80003800200 */
[----:B------:R-:W-:Y:S05]  /*0dd0*/  @P0 BRA `(.L_x_10) ;  /* 0x00000000002c0947 */ /* 0x000fea0003800000 */
[----:B------:R-:W-:Y:S01]  /*0de0*/  UISETP.NE.AND UP0, UPT, UR7, URZ, UPT ;  /* 0x000000ff0700728c */ /* 0x000fe2000bf05270 */
[----:B01----:R-:W-:Y:S01]  /*0df0*/  CS2R R12, SRZ ;  /* 0x00000000000c7805 */ /* 0x003fe2000001ff00 */
[----:B------:R-:W0:Y:S07]  /*0e00*/  LDCU.64 UR4, c[0x0][0x390] ;  /* 0x00007200ff0477ac */ /* 0x000e2e0008000a00 */
[----:B------:R-:W-:Y:S05]  /*0e10*/  BRA.U UP0, `(.L_x_11) ;  /* 0x0000000100087547 */ /* 0x000fea000b800000 */
[----:B------:R-:W1:Y:S02]  /*0e20*/  LDC.64 R12, c[0x0][0x3d0] ;  /* 0x0000f400ff0c7b82 */ /* 0x000e640000000a00 */
[----:B-1----:R-:W5:Y:S02]  /*0e30*/  LDG.E.64 R12, desc[UR8][R12.64] ;  /* 0x000000080c0c7981 */ /* 0x002f64000c1e1b00 */
.L_x_11:
[----:B-----5:R-:W-:-:S04]  /*0e40*/  IADD3 R14, P0, PT, R40, R12, RZ ;  /* 0x0000000c280e7210 */ /* 0x020fc80007f1e0ff */
[----:B------:R-:W-:Y:S02]  /*0e50*/  LEA.HI.X.SX32 R13, R40, R13, 0x1, P0 ;  /* 0x0000000d280d7211 */ /* 0x000fe400000f0eff */
[----:B0-----:R-:W-:-:S04]  /*0e60*/  LEA R12, P0, R14, UR4, 0x2 ;  /* 0x000000040e0c7c11 */ /* 0x001fc8000f8010ff */
[----:B------:R-:W-:-:S05]  /*0e70*/  LEA.HI.X R13, R14, UR5, R13, 0x2, P0 ;  /* 0x000000050e0d7c11 */ /* 0x000fca00080f140d */
[----:B------:R2:W-:Y:S04]  /*0e80*/  STG.E desc[UR8][R12.64], R25 ;  /* 0x000000190c007986 */ /* 0x0005e8000c101908 */
.L_x_10:
[----:B------:R-:W-:Y:S05]  /*0e90*/  BSYNC.RECONVERGENT B0 ;  /* 0x0000000000007941 */ /* 0x000fea0003800200 */
.L_x_9:
[----:B012---:R-:W-:Y:S01]  /*0ea0*/  LOP3.LUT R12, R24, 0x1, RZ, 0xc0, !PT ;  /* 0x00000001180c7812 */ /* 0x007fe200078ec0ff */
[----:B------:R-:W-:Y:S03]  /*0eb0*/  BSSY.RECONVERGENT B0, `(.L_x_12) ;  /* 0x000000e000007945 */ /* 0x000fe60003800200 */
[----:B------:R-:W-:-:S13]  /*0ec0*/  ISETP.NE.U32.AND P0, PT, R12, 0x1, PT ;  /* 0x000000010c00780c */ /* 0x000fda0003f05070 */
[----:B------:R-:W-:Y:S05]  /*0ed0*/  @!P0 BRA `(.L_x_13) ;  /* 0x00000000002c8947 */ /* 0x000fea0003800000 */
[----:B------:R-:W-:Y:S01]  /*0ee0*/  UISETP.NE.AND UP0, UPT, UR7, URZ, UPT ;  /* 0x000000ff0700728c */ /* 0x000fe2000bf05270 */
[----:B------:R-:W-:Y:S01]  /*0ef0*/  CS2R R12, SRZ ;  /* 0x00000000000c7805 */ /* 0x000fe2000001ff00 */
[----:B------:R-:W0:Y:S07]  /*0f00*/  LDCU.64 UR4, c[0x0][0x390] ;  /* 0x00007200ff0477ac */ /* 0x000e2e0008000a00 */
[----:B------:R-:W-:Y:S05]  /*0f10*/  BRA.U UP0, `(.L_x_14) ;  /* 0x0000000100087547 */ /* 0x000fea000b800000 */
[----:B------:R-:W1:Y:S02]  /*0f20*/  LDC.64 R12, c[0x0][0x3d0] ;  /* 0x0000f400ff0c7b82 */ /* 0x000e640000000a00 */
[----:B-1----:R-:W5:Y:S02]  /*0f30*/  LDG.E.64 R12, desc[UR8][R12.64] ;  /* 0x000000080c0c7981 */ /* 0x002f64000c1e1b00 */
.L_x_14:
[----:B-----5:R-:W-:-:S04]  /*0f40*/  IADD3 R14, P0, PT, R38, R12, RZ ;  /* 0x0000000c260e7210 */ /* 0x020fc80007f1e0ff */
[----:B------:R-:W-:Y:S02]  /*0f50*/  LEA.HI.X.SX32 R13, R38, R13, 0x1, P0 ;  /* 0x0000000d260d7211 */ /* 0x000fe400000f0eff */
[----:B0-----:R-:W-:-:S04]  /*0f60*/  LEA R12, P0, R14, UR4, 0x2 ;  /* 0x000000040e0c7c11 */ /* 0x001fc8000f8010ff */
[----:B------:R-:W-:-:S05]  /*0f70*/  LEA.HI.X R13, R14, UR5, R13, 0x2, P0 ;  /* 0x000000050e0d7c11 */ /* 0x000fca00080f140d */
[----:B------:R0:W-:Y:S04]  /*0f80*/  STG.E desc[UR8][R12.64], R24 ;  /* 0x000000180c007986 */ /* 0x0001e8000c101908 */
.L_x_13:
[----:B------:R-:W-:Y:S05]  /*0f90*/  BSYNC.RECONVERGENT B0 ;  /* 0x0000000000007941 */ /* 0x000fea0003800200 */
.L_x_12:
[----:B0-----:R-:W-:Y:S01]  /*0fa0*/  LOP3.LUT R12, R11, 0x1, RZ, 0xc0, !PT ;  /* 0x000000010b0c7812 */ /* 0x001fe200078ec0ff */
        /* <DEDUP_REMOVED lines=9> */
.L_x_17:
[----:B-----5:R-:W-:-:S04]  /*1040*/  IADD3 R14, P0, PT, R27, R12, RZ ;  /* 0x0000000c1b0e7210 */ /* 0x020fc80007f1e0ff */
[----:B------:R-:W-:Y:S02]  /*1050*/  LEA.HI.X.SX32 R13, R27, R13, 0x1, P0 ;  /* 0x0000000d1b0d7211 */ /* 0x000fe400000f0eff */
[----:B0-----:R-:W-:-:S04]  /*1060*/  LEA R12, P0, R14, UR4, 0x2 ;  /* 0x000000040e0c7c11 */ /* 0x001fc8000f8010ff */
[----:B------:R-:W-:-:S05]  /*1070*/  LEA.HI.X R13, R14, UR5, R13, 0x2, P0 ;  /* 0x000000050e0d7c11 */ /* 0x000fca00080f140d */
[----:B------:R0:W-:Y:S04]  /*1080*/  STG.E desc[UR8][R12.64], R11 ;  /* 0x0000000b0c007986 */ /* 0x0001e8000c101908 */
.L_x_16:
[----:B------:R-:W-:Y:S05]  /*1090*/  BSYNC.RECONVERGENT B0 ;  /* 0x0000000000007941 */ /* 0x000fea0003800200 */
.L_x_15:
        /* <DEDUP_REMOVED lines=10> */
.L_x_20:
[----:B-----5:R-:W-:-:S04]  /*1140*/  IADD3 R11, P0, PT, R28, R12, RZ ;  /* 0x0000000c1c0b7210 */ /* 0x020fc80007f1e0ff */
[----:B------:R-:W-:Y:S02]  /*1150*/  LEA.HI.X.SX32 R28, R28, R13, 0x1, P0 ;  /* 0x0000000d1c1c7211 */ /* 0x000fe400000f0eff */
[----:B0-----:R-:W-:-:S04]  /*1160*/  LEA R12, P0, R11, UR4, 0x2 ;  /* 0x000000040b0c7c11 */ /* 0x001fc8000f8010ff */
[----:B------:R-:W-:-:S05]  /*1170*/  LEA.HI.X R13, R11, UR5, R28, 0x2, P0 ;  /* 0x000000050b0d7c11 */ /* 0x000fca00080f141c */
[----:B------:R0:W-:Y:S04]  /*1180*/  STG.E desc[UR8][R12.64], R10 ;  /* 0x0000000a0c007986 */ /* 0x0001e8000c101908 */
.L_x_19:
[----:B------:R-:W-:Y:S05]  /*1190*/  BSYNC.RECONVERGENT B0 ;  /* 0x0000000000007941 */ /* 0x000fea0003800200 */
.L_x_18:
        /* <DEDUP_REMOVED lines=10> */
.L_x_23:
[----:B-----5:R-:W-:-:S04]  /*1240*/  IADD3 R12, P0, PT, R29, R10, RZ ;  /* 0x0000000a1d0c7210 */ /* 0x020fc80007f1e0ff */
[----:B------:R-:W-:Y:S02]  /*1250*/  LEA.HI.X.SX32 R11, R29, R11, 0x1, P0 ;  /* 0x0000000b1d0b7211 */ /* 0x000fe400000f0eff */
[----:B0-----:R-:W-:-:S04]  /*1260*/  LEA R10, P0, R12, UR4, 0x2 ;  /* 0x000000040c0a7c11 */ /* 0x001fc8000f8010ff */
[----:B------:R-:W-:-:S05]  /*1270*/  LEA.HI.X R11, R12, UR5, R11, 0x2, P0 ;  /* 0x000000050c0b7c11 */ /* 0x000fca00080f140b */
[----:B------:R0:W-:Y:S04]  /*1280*/  STG.E desc[UR8][R10.64], R9 ;  /* 0x000000090a007986 */ /* 0x0001e8000c101908 */
.L_x_22:
[----:B------:R-:W-:Y:S05]  /*1290*/  BSYNC.RECONVERGENT B0 ;  /* 0x0000000000007941 */ /* 0x000fea0003800200 */
.L_x_21:
        /* <DEDUP_REMOVED lines=10> */
.L_x_26:
[----:B-----5:R-:W-:-:S04]  /*1340*/  IADD3 R9, P0, PT, R30, R10, RZ ;  /* 0x0000000a1e097210 */ /* 0x020fc80007f1e0ff */
[----:B------:R-:W-:Y:S02]  /*1350*/  LEA.HI.X.SX32 R30, R30, R11, 0x1, P0 ;  /* 0x0000000b1e1e7211 */ /* 0x000fe400000f0eff */
[----:B0-----:R-:W-:-:S04]  /*1360*/  LEA R10, P0, R9, UR4, 0x2 ;  /* 0x00000004090a7c11 */ /* 0x001fc8000f8010ff */
[----:B------:R-:W-:-:S05]  /*1370*/  LEA.HI.X R11, R9, UR5, R30, 0x2, P0 ;  /* 0x00000005090b7c11 */ /* 0x000fca00080f141e */
[----:B------:R0:W-:Y:S04]  /*1380*/  STG.E desc[UR8][R10.64], R8 ;  /* 0x000000080a007986 */ /* 0x0001e8000c101908 */
.L_x_25:
[----:B------:R-:W-:Y:S05]  /*1390*/  BSYNC.RECONVERGENT B0 ;  /* 0x0000000000007941 */ /* 0x000fea0003800200 */
.L_x_24:
        /* <DEDUP_REMOVED lines=10> */
.L_x_29:
[----:B-----5:R-:W-:-:S04]  /*1440*/  IADD3 R10, P0, PT, R31, R8, RZ ;  /* 0x000000081f0a7210 */ /* 0x020fc80007f1e0ff */
[----:B------:R-:W-:Y:S02]  /*1450*/  LEA.HI.X.SX32 R9, R31, R9, 0x1, P0 ;  /* 0x000000091f097211 */ /* 0x000fe400000f0eff */
[----:B0-----:R-:W-:-:S04]  /*1460*/  LEA R8, P0, R10, UR4, 0x2 ;  /* 0x000000040a087c11 */ /* 0x001fc8000f8010ff */
[----:B------:R-:W-:-:S05]  /*1470*/  LEA.HI.X R9, R10, UR5, R9, 0x2, P0 ;  /* 0x000000050a097c11 */ /* 0x000fca00080f1409 */
[----:B------:R0:W-:Y:S04]  /*1480*/  STG.E desc[UR8][R8.64], R7 ;  /* 0x0000000708007986 */ /* 0x0001e8000c101908 */
.L_x_28:
[----:B------:R-:W-:Y:S05]  /*1490*/  BSYNC.RECONVERGENT B0 ;  /* 0x0000000000007941 */ /* 0x000fea0003800200 */
.L_x_27:
        /* <DEDUP_REMOVED lines=10> */
.L_x_32:
[----:B-----5:R-:W-:-:S04]  /*1540*/  IADD3 R7, P0, PT, R32, R8, RZ ;  /* 0x0000000820077210 */ /* 0x020fc80007f1e0ff */
[----:B------:R-:W-:Y:S02]  /*1550*/  LEA.HI.X.SX32 R32, R32, R9, 0x1, P0 ;  /* 0x0000000920207211 */ /* 0x000fe400000f0eff */
[----:B0-----:R-:W-:-:S04]  /*1560*/  LEA R8, P0, R7, UR4, 0x2 ;  /* 0x0000000407087c11 */ /* 0x001fc8000f8010ff */
[----:B------:R-:W-:-:S05]  /*1570*/  LEA.HI.X R9, R7, UR5, R32, 0x2, P0 ;  /* 0x0000000507097c11 */ /* 0x000fca00080f1420 */
[----:B------:R0:W-:Y:S04]  /*1580*/  STG.E desc[UR8][R8.64], R6 ;  /* 0x0000000608007986 */ /* 0x0001e8000c101908 */
.L_x_31:
[----:B------:R-:W-:Y:S05]  /*1590*/  BSYNC.RECONVERGENT B0 ;  /* 0x0000000000007941 */ /* 0x000fea0003800200 */
.L_x_30:
        /* <DEDUP_REMOVED lines=10> */
.L_x_35:
[----:B-----5:R-:W-:-:S04]  /*1640*/  IADD3 R8, P0, PT, R34, R6, RZ ;  /* 0x0000000622087210 */ /* 0x020fc80007f1e0ff */
[----:B------:R-:W-:Y:S02]  /*1650*/  LEA.HI.X.SX32 R7, R34, R7, 0x1, P0 ;  /* 0x0000000722077211 */ /* 0x000fe400000f0eff */
[----:B0-----:R-:W-:-:S04]  /*1660*/  LEA R6, P0, R8, UR4, 0x2 ;  /* 0x0000000408067c11 */ /* 0x001fc8000f8010ff */
[----:B------:R-:W-:-:S05]  /*1670*/  LEA.HI.X R7, R8, UR5, R7, 0x2, P0 ;  /* 0x0000000508077c11 */ /* 0x000fca00080f1407 */
[----:B------:R0:W-:Y:S04]  /*1680*/  STG.E desc[UR8][R6.64], R5 ;  /* 0x0000000506007986 */ /* 0x0001e8000c101908 */
.L_x_34:
[----:B------:R-:W-:Y:S05]  /*1690*/  BSYNC.RECONVERGENT B0 ;  /* 0x0000000000007941 */ /* 0x000fea0003800200 */
.L_x_33:
        /* <DEDUP_REMOVED lines=10> */
.L_x_38:
[----:B-----5:R-:W-:-:S04]  /*1740*/  IADD3 R5, P0, PT, R39, R6, RZ ;  /* 0x0000000627057210 */ /* 0x020fc80007f1e0ff */
[----:B------:R-:W-:Y:S02]  /*1750*/  LEA.HI.X.SX32 R8, R39, R7, 0x1, P0 ;  /* 0x0000000727087211 */ /* 0x000fe400000f0eff */
[----:B0-----:R-:W-:-:S04]  /*1760*/  LEA R6, P0, R5, UR4, 0x2 ;  /* 0x0000000405067c11 */ /* 0x001fc8000f8010ff */
[----:B------:R-:W-:-:S05]  /*1770*/  LEA.HI.X R7, R5, UR5, R8, 0x2, P0 ;  /* 0x0000000505077c11 */ /* 0x000fca00080f1408 */
[----:B------:R0:W-:Y:S04]  /*1780*/  STG.E desc[UR8][R6.64], R4 ;  /* 0x0000000406007986 */ /* 0x0001e8000c101908 */
.L_x_37:
[----:B------:R-:W-:Y:S05]  /*1790*/  BSYNC.RECONVERGENT B0 ;  /* 0x0000000000007941 */ /* 0x000fea0003800200 */
.L_x_36:
        /* <DEDUP_REMOVED lines=10> */
.L_x_41:
[----:B-----5:R-:W-:-:S04]  /*1840*/  IADD3 R6, P0, PT, R35, R4, RZ ;  /* 0x0000000423067210 */ /* 0x020fc80007f1e0ff */
[----:B------:R-:W-:Y:S02]  /*1850*/  LEA.HI.X.SX32 R5, R35, R5, 0x1, P0 ;  /* 0x0000000523057211 */ /* 0x000fe400000f0eff */
[----:B0-----:R-:W-:-:S04]  /*1860*/  LEA R4, P0, R6, UR4, 0x2 ;  /* 0x0000000406047c11 */ /* 0x001fc8000f8010ff */
[----:B------:R-:W-:-:S05]  /*1870*/  LEA.HI.X R5, R6, UR5, R5, 0x2, P0 ;  /* 0x0000000506057c11 */ /* 0x000fca00080f1405 */
[----:B------:R0:W-:Y:S04]  /*1880*/  STG.E desc[UR8][R4.64], R3 ;  /* 0x0000000304007986 */ /* 0x0001e8000c101908 */
.L_x_40:
[----:B------:R-:W-:Y:S05]  /*1890*/  BSYNC.RECONVERGENT B0 ;  /* 0x0000000000007941 */ /* 0x000fea0003800200 */
.L_x_39:
        /* <DEDUP_REMOVED lines=9> */
.L_x_44:
[----:B-----5:R-:W-:-:S04]  /*1930*/  IADD3 R3, P0, PT, R36, R4, RZ ;  /* 0x0000000424037210 */ /* 0x020fc80007f1e0ff */
[----:B------:R-:W-:Y:S02]  /*1940*/  LEA.HI.X.SX32 R36, R36, R5, 0x1, P0 ;  /* 0x0000000524247211 */ /* 0x000fe400000f0eff */
[----:B0-----:R-:W-:-:S04]  /*1950*/  LEA R4, P0, R3, UR4, 0x2 ;  /* 0x0000000403047c11 */ /* 0x001fc8000f8010ff */
[----:B------:R-:W-:-:S05]  /*1960*/  LEA.HI.X R5, R3, UR5, R36, 0x2, P0 ;  /* 0x0000000503057c11 */ /* 0x000fca00080f1424 */
[----:B------:R1:W-:Y:S04]  /*1970*/  STG.E desc[UR8][R4.64], R2 ;  /* 0x0000000204007986 */ /* 0x0003e8000c101908 */
.L_x_43:
[----:B------:R-:W-:Y:S05]  /*1980*/  BSYNC.RECONVERGENT B0 ;  /* 0x0000000000007941 */ /* 0x000fea0003800200 */
.L_x_42:
[----:B-1----:R-:W-:-:S04]  /*1990*/  LOP3.LUT R2, R0, 0x1, RZ, 0xc0, !PT ;  /* 0x0000000100027812 */ /* 0x002fc800078ec0ff */
[----:B------:R-:W-:-:S13]  /*19a0*/  ISETP.NE.U32.AND P0, PT, R2, 0x1, PT ;  /* 0x000000010200780c */ /* 0x000fda0003f05070 */
[----:B------:R-:W-:Y:S05]  /*19b0*/  @!P0 EXIT ;  /* 0x000000000000894d */ /* 0x000fea0003800000 */
[----:B------:R-:W-:Y:S01]  /*19c0*/  UISETP.NE.AND UP0, UPT, UR7, URZ, UPT ;  /* 0x000000ff0700728c */ /* 0x000fe2000bf05270 */
[----:B0-----:R-:W-:-:S08]  /*19d0*/  CS2R R2, SRZ ;  /* 0x0000000000027805 */ /* 0x001fd0000001ff00 */
[----:B------:R-:W-:Y:S05]  /*19e0*/  BRA.U UP0, `(.L_x_45) ;  /* 0x0000000100087547 */ /* 0x000fea000b800000 */
[----:B------:R-:W0:Y:S02]  /*19f0*/  LDC.64 R2, c[0x0][0x3d0] ;  /* 0x0000f400ff027b82 */ /* 0x000e240000000a00 */
[----:B0-----:R-:W5:Y:S02]  /*1a00*/  LDG.E.64 R2, desc[UR8][R2.64] ;  /* 0x0000000802027981 */ /* 0x001f64000c1e1b00 */
.L_x_45:
[----:B------:R-:W0:Y:S01]  /*1a10*/  LDCU.64 UR4, c[0x0][0x390] ;  /* 0x00007200ff0477ac */ /* 0x000e220008000a00 */
[----:B-----5:R-:W-:-:S04]  /*1a20*/  IADD3 R4, P0, PT, R37, R2, RZ ;  /* 0x0000000225047210 */ /* 0x020fc80007f1e0ff */
[----:B------:R-:W-:Y:S02]  /*1a30*/  LEA.HI.X.SX32 R3, R37, R3, 0x1, P0 ;  /* 0x0000000325037211 */ /* 0x000fe400000f0eff */
[----:B0-----:R-:W-:-:S04]  /*1a40*/  LEA R2, P0, R4, UR4, 0x2 ;  /* 0x0000000404027c11 */ /* 0x001fc8000f8010ff */
[----:B------:R-:W-:-:S05]  /*1a50*/  LEA.HI.X R3, R4, UR5, R3, 0x2, P0 ;  /* 0x0000000504037c11 */ /* 0x000fca00080f1403 */
[----:B------:R-:W-:Y:S01]  /*1a60*/  STG.E desc[UR8][R2.64], R0 ;  /* 0x0000000002007986 */ /* 0x000fe2000c101908 */
[----:B------:R-:W-:Y:S05]  /*1a70*/  EXIT ;  /* 0x000000000000794d */ /* 0x000fea0003800000 */
.L_x_2:
[----:B------:R-:W-:Y:S01]  /*1a80*/  BAR.SYNC.DEFER_BLOCKING 0x0 ;  /* 0x0000000000007b1d */ /* 0x000fe20000010000 */
[----:B------:R-:W-:Y:S02]  /*1a90*/  ISETP.NE.AND P0, PT, R48, RZ, PT ;  /* 0x000000ff3000720c */ /* 0x000fe40003f05270 */
[----:B------:R-:W-:Y:S02]  /*1aa0*/  ISETP.NE.AND P3, PT, R44, RZ, PT ;  /* 0x000000ff2c00720c */ /* 0x000fe40003f65270 */
[----:B------:R-:W-:Y:S02]  /*1ab0*/  ISETP.NE.AND P1, PT, R42, RZ, PT ;  /* 0x000000ff2a00720c */ /* 0x000fe40003f25270 */
[----:B------:R-:W-:Y:S02]  /*1ac0*/  LOP3.LUT R42, R24, 0x1, RZ, 0xc0, !PT ;  /* 0x00000001182a7812 */ /* 0x000fe400078ec0ff */
[----:B------:R-:W-:Y:S02]  /*1ad0*/  LOP3.LUT R44, R11, 0x1, RZ, 0xc0, !PT ;  /* 0x000000010b2c7812 */ /* 0x000fe400078ec0ff */
[----:B------:R-:W-:-:S02]  /*1ae0*/  ISETP.NE.AND P2, PT, R26, RZ, PT ;  /* 0x000000ff1a00720c */ /* 0x000fc40003f45270 */
[----:B------:R-:W-:Y:S02]  /*1af0*/  ISETP.NE.U32.AND P4, PT, R42, 0x1, PT ;  /* 0x000000012a00780c */ /* 0x000fe40003f85070 */
[----:B------:R-:W-:Y:S02]  /*1b00*/  @!P0 LEA R26, R47, UR4, 0x2 ;  /* 0x000000042f1a8c11 */ /* 0x000fe4000f8e10ff */
[----:B------:R-:W-:Y:S02]  /*1b10*/  LOP3.LUT R48, R10, 0x1, RZ, 0xc0, !PT ;  /* 0x000000010a307812 */ /* 0x000fe400078ec0ff */
[----:B------:R-:W-:Y:S02]  /*1b20*/  ISETP.NE.U32.AND P6, PT, R44, 0x1, PT ;  /* 0x000000012c00780c */ /* 0x000fe40003fc5070 */
[----:B------:R-:W-:Y:S02]  /*1b30*/  LOP3.LUT R44, R9, 0x1, RZ, 0xc0, !PT ;  /* 0x00000001092c7812 */ /* 0x000fe400078ec0ff */
[----:B------:R-:W-:Y:S01]  /*1b40*/  @!P3 LEA R42, R43, UR4, 0x2 ;  /* 0x000000042b2abc11 */ /* 0x000fe2000f8e10ff */
[----:B------:R0:W-:Y:S01]  /*1b50*/  @!P0 STS [R26], R45 ;  /* 0x0000002d1a008388 */ /* 0x0001e20000000800 */
[----:B------:R-:W-:-:S02]  /*1b60*/  LOP3.LUT R43, R8, 0x1, RZ, 0xc0, !PT ;  /* 0x00000001082b7812 */ /* 0x000fc400078ec0ff */
[----:B------:R-:W-:Y:S01]  /*1b70*/  ISETP.NE.U32.AND P5, PT, R48, 0x1, PT ;  /* 0x000000013000780c */ /* 0x000fe20003fa5070 */
[----:B------:R-:W-:Y:S01]  /*1b80*/  @!P3 STS [R42], R41 ;  /* 0x000000292a00b388 */ /* 0x000fe20000000800 */
[----:B------:R-:W-:Y:S02]  /*1b90*/  ISETP.NE.U32.AND P0, PT, R44, 0x1, PT ;  /* 0x000000012c00780c */ /* 0x000fe40003f05070 */
[----:B------:R-:W-:Y:S02]  /*1ba0*/  ISETP.NE.U32.AND P3, PT, R43, 0x1, PT ;  /* 0x000000012b00780c */ /* 0x000fe40003f65070 */
[----:B------:R-:W-:Y:S02]  /*1bb0*/  @!P1 LEA R40, R40, UR4, 0x2 ;  /* 0x0000000428289c11 */ /* 0x000fe4000f8e10ff */
[----:B------:R-:W-:Y:S02]  /*1bc0*/  @P4 LEA R43, R38, UR4, 0x2 ;  /* 0x00000004262b4c11 */ /* 0x000fe4000f8e10ff */
[----:B------:R-:W-:Y:S01]  /*1bd0*/  LOP3.LUT R44, R7, 0x1, RZ, 0xc0, !PT ;  /* 0x00000001072c7812 */ /* 0x000fe200078ec0ff */
[----:B------:R1:W-:Y:S01]  /*1be0*/  @!P1 STS [R40], R25 ;  /* 0x0000001928009388 */ /* 0x0003e20000000800 */
[----:B------:R-:W-:-:S02]  /*1bf0*/  LOP3.LUT R38, R6, 0x1, RZ, 0xc0, !PT ;  /* 0x0000000106267812 */ /* 0x000fc400078ec0ff */
[----:B0-----:R-:W-:Y:S01]  /*1c00*/  @P6 LEA R26, R27, UR4, 0x2 ;  /* 0x000000041b1a6c11 */ /* 0x001fe2000f8e10ff */
[----:B------:R-:W-:Y:S01]  /*1c10*/  @P4 STS [R43], R24 ;  /* 0x000000182b004388 */ /* 0x000fe20000000800 */
[----:B------:R-:W-:Y:S02]  /*1c20*/  ISETP.NE.U32.AND P1, PT, R44, 0x1, PT ;  /* 0x000000012c00780c */ /* 0x000fe40003f25070 */
[----:B------:R-:W-:Y:S01]  /*1c30*/  @P5 LEA R27, R28, UR4, 0x2 ;  /* 0x000000041c1b5c11 */ /* 0x000fe2000f8e10ff */
[----:B------:R-:W-:Y:S01]  /*1c40*/  @P6 STS [R26], R11 ;  /* 0x0000000b1a006388 */ /* 0x000fe20000000800 */
[----:B------:R-:W-:Y:S02]  /*1c50*/  LOP3.LUT R44, R5, 0x1, RZ, 0xc0, !PT ;  /* 0x00000001052c7812 */ /* 0x000fe400078ec0ff */
[----:B------:R-:W-:Y:S01]  /*1c60*/  ISETP.NE.U32.AND P4, PT, R38, 0x1, PT ;  /* 0x000000012600780c */ /* 0x000fe20003f85070 */
[----:B------:R0:W-:Y:S01]  /*1c70*/  @P5 STS [R27], R10 ;  /* 0x0000000a1b005388 */ /* 0x0001e20000000800 */
[----:B------:R-:W-:-:S02]  /*1c80*/  @P0 LEA R28, R29, UR4, 0x2 ;  /* 0x000000041d1c0c11 */ /* 0x000fc4000f8e10ff */
[----:B------:R-:W-:Y:S02]  /*1c90*/  LOP3.LUT R38, R4, 0x1, RZ, 0xc0, !PT ;  /* 0x0000000104267812 */ /* 0x000fe400078ec0ff */
[----:B------:R-:W-:Y:S01]  /*1ca0*/  LOP3.LUT R29, R3, 0x1, RZ, 0xc0, !PT ;  /* 0x00000001031d7812 */ /* 0x000fe200078ec0ff */
[----:B------:R2:W-:Y:S01]  /*1cb0*/  @P0 STS [R28], R9 ;  /* 0x000000091c000388 */ /* 0x0005e20000000800 */
[----:B-1----:R-:W-:Y:S02]  /*1cc0*/  @P3 LEA R25, R30, UR4, 0x2 ;  /* 0x000000041e193c11 */ /* 0x002fe4000f8e10ff */
[----:B------:R-:W-:Y:S02]  /*1cd0*/  ISETP.NE.U32.AND P6, PT, R44, 0x1, PT ;  /* 0x000000012c00780c */ /* 0x000fe40003fc5070 */
[----:B------:R-:W-:Y:S01]  /*1ce0*/  LOP3.LUT R30, R0, 0x1, RZ, 0xc0, !PT ;  /* 0x00000001001e7812 */ /* 0x000fe200078ec0ff */
[----:B------:R1:W-:Y:S01]  /*1cf0*/  @P3 STS [R25], R8 ;  /* 0x0000000819003388 */ /* 0x0003e20000000800 */
[----:B------:R-:W-:-:S02]  /*1d00*/  ISETP.NE.U32.AND P5, PT, R38, 0x1, PT ;  /* 0x000000012600780c */ /* 0x000fc40003fa5070 */
[----:B------:R-:W-:Y:S02]  /*1d10*/  ISETP.NE.U32.AND P0, PT, R29, 0x1, PT ;  /* 0x000000011d00780c */ /* 0x000fe40003f05070 */
[----:B------:R-:W-:Y:S02]  /*1d20*/  ISETP.NE.U32.AND P3, PT, R30, 0x1, PT ;  /* 0x000000011e00780c */ /* 0x000fe40003f65070 */
[----:B0-----:R-:W-:Y:S02]  /*1d30*/  @P1 LEA R10, R31, UR4, 0x2 ;  /* 0x000000041f0a1c11 */ /* 0x001fe4000f8e10ff */
[----:B------:R-:W-:Y:S02]  /*1d40*/  @P4 LEA R11, R32, UR4, 0x2 ;  /* 0x00000004200b4c11 */ /* 0x000fe4000f8e10ff */
[----:B------:R-:W-:Y:S01]  /*1d50*/  @P6 LEA R34, R34, UR4, 0x2 ;  /* 0x0000000422226c11 */ /* 0x000fe2000f8e10ff */
[----:B------:R1:W-:Y:S01]  /*1d60*/  @P1 STS [R10], R7 ;  /* 0x000000070a001388 */ /* 0x0003e20000000800 */
[----:B--2---:R-:W-:-:S02]  /*1d70*/  @!P2 LEA R9, R36, UR4, 0x2 ;  /* 0x000000042409ac11 */ /* 0x004fc4000f8e10ff */
[----:B------:R-:W-:Y:S01]  /*1d80*/  @P5 LEA R39, R39, UR4, 0x2 ;  /* 0x0000000427275c11 */ /* 0x000fe2000f8e10ff */
[----:B------:R1:W-:Y:S01]  /*1d90*/  @P4 STS [R11], R6 ;  /* 0x000000060b004388 */ /* 0x0003e20000000800 */
[----:B------:R-:W-:Y:S02]  /*1da0*/  @P0 LEA R24, R35, UR4, 0x2 ;  /* 0x0000000423180c11 */ /* 0x000fe4000f8e10ff */
[----:B------:R-:W-:Y:S01]  /*1db0*/  @P3 LEA R37, R37, UR4, 0x2 ;  /* 0x0000000425253c11 */ /* 0x000fe2000f8e10ff */
[----:B------:R1:W-:Y:S01]  /*1dc0*/  @P6 STS [R34], R5 ;  /* 0x0000000522006388 */ /* 0x0003e20000000800 */
[----:B------:R-:W-:-:S03]  /*1dd0*/  ISETP.GE.U32.AND P1, PT, R46, R33, PT ;  /* 0x000000212e00720c */ /* 0x000fc60003f26070 */
[----:B------:R1:W-:Y:S04]  /*1de0*/  @P5 STS [R39], R4 ;  /* 0x0000000427005388 */ /* 0x0003e80000000800 */
[----:B------:R1:W-:Y:S04]  /*1df0*/  @P0 STS [R24], R3 ;  /* 0x0000000318000388 */ /* 0x0003e80000000800 */
[----:B------:R1:W-:Y:S04]  /*1e00*/  @!P2 STS [R9], R2 ;  /* 0x000000020900a388 */ /* 0x0003e80000000800 */
[----:B------:R1:W-:Y:S01]  /*1e10*/  @P3 STS [R37], R0 ;  /* 0x0000000025003388 */ /* 0x0003e20000000800 */
[----:B------:R-:W-:Y:S06]  /*1e20*/  BAR.SYNC.DEFER_BLOCKING 0x0 ;  /* 0x0000000000007b1d */ /* 0x000fec0000010000 */
[----:B------:R-:W-:Y:S05]  /*1e30*/  @P1 EXIT ;  /* 0x000000000000194d */ /* 0x000fea0003800000 */
[----:B------:R-:W-:Y:S01]  /*1e40*/  IADD3 R13, PT, PT, R15, R13, R14 ;  /* 0x0000000d0f0d7210 */ /* 0x000fe20007ffe00e */
[----:B------:R-:W0:Y:S01]  /*1e50*/  LDCU.64 UR10, c[0x0][0x390] ;  /* 0x00007200ff0a77ac */ /* 0x000e220008000a00 */
[----:B-1----:R-:W-:Y:S01]  /*1e60*/  LOP3.LUT R0, RZ, R46, RZ, 0x33, !PT ;  /* 0x0000002eff007212 */ /* 0x002fe200078e33ff */
[----:B------:R-:W-:Y:S01]  /*1e70*/  BSSY.RECONVERGENT B0, `(.L_x_46) ;  /* 0x0000022000007945 */ /* 0x000fe20003800200 */
[----:B------:R-:W-:-:S04]  /*1e80*/  IADD3 R13, PT, PT, R17, R13, R16 ;  /* 0x0000000d110d7210 */ /* 0x000fc80007ffe010 */
[----:B------:R-:W-:-:S04]  /*1e90*/  IADD3 R13, PT, PT, R19, R13, R18 ;  /* 0x0000000d130d7210 */ /* 0x000fc80007ffe012 */
[----:B------:R-:W-:-:S04]  /*1ea0*/  IADD3 R13, PT, PT, R21, R13, R20 ;  /* 0x0000000d150d7210 */ /* 0x000fc80007ffe014 */
[----:B------:R-:W-:-:S04]  /*1eb0*/  IADD3 R13, PT, PT, R23, R13, R22 ;  /* 0x0000000d170d7210 */ /* 0x000fc80007ffe016 */
[----:B------:R-:W-:-:S05]  /*1ec0*/  IADD3 R13, PT, PT, R0, R13, R12 ;  /* 0x0000000d000d7210 */ /* 0x000fca0007ffe00c */
[----:B------:R-:W-:-:S05]  /*1ed0*/  IMAD.HI.U32 R0, R13, -0x55555555, RZ ;  /* 0xaaaaaaab0d007827 */ /* 0x000fca00078e00ff */
[----:B------:R-:W-:-:S04]  /*1ee0*/  SHF.R.U32.HI R0, RZ, 0x8, R0 ;  /* 0x00000008ff007819 */ /* 0x000fc80000011600 */
[----:B------:R-:W-:-:S04]  /*1ef0*/  LOP3.LUT R2, R0, 0x3, RZ, 0xc0, !PT ;  /* 0x0000000300027812 */ /* 0x000fc800078ec0ff */
[----:B------:R-:W-:-:S13]  /*1f00*/  ISETP.NE.AND P0, PT, R2, 0x3, PT ;  /* 0x000000030200780c */ /* 0x000fda0003f05270 */
[----:B0-----:R-:W-:Y:S05]  /*1f10*/  @!P0 BRA `(.L_x_47) ;  /* 0x00000000005c8947 */ /* 0x001fea0003800000 */
[----:B------:R-:W-:Y:S01]  /*1f20*/  VIADD R0, R0, 0x1 ;  /* 0x0000000100007836 */ /* 0x000fe20000000000 */
[----:B------:R-:W-:Y:S01]  /*1f30*/  BSSY.RECONVERGENT B1, `(.L_x_47) ;  /* 0x0000015000017945 */ /* 0x000fe20003800200 */
[----:B------:R-:W-:Y:S01]  /*1f40*/  ISETP.NE.AND P2, PT, RZ, UR7, PT ;  /* 0x00000007ff007c0c */ /* 0x000fe2000bf45270 */
[----:B------:R-:W-:Y:S01]  /*1f50*/  IMAD.MOV.U32 R9, RZ, RZ, RZ ;  /* 0x000000ffff097224 */ /* 0x000fe200078e00ff */
[----:B------:R-:W-:Y:S02]  /*1f60*/  LEA R6, R46, UR4, 0x2 ;  /* 0x000000042e067c11 */ /* 0x000fe4000f8e10ff */
[----:B------:R-:W-:-:S05]  /*1f70*/  LOP3.LUT R0, R0, 0x3, RZ, 0xc0, !PT ;  /* 0x0000000300007812 */ /* 0x000fca00078ec0ff */
[----:B------:R-:W-:-:S07]  /*1f80*/  IMAD.MOV R0, RZ, RZ, -R0 ;  /* 0x000000ffff007224 */ /* 0x000fce00078e0a00 */
.L_x_48:
[----:B0-----:R-:W0:Y:S01]  /*1f90*/  @!P2 LDC.64 R4, c[0x0][0x3d0] ;  /* 0x0000f400ff04ab82 */ /* 0x001e220000000a00 */
[----:B------:R-:W-:Y:S01]  /*1fa0*/  CS2R R2, SRZ ;  /* 0x0000000000027805 */ /* 0x000fe2000001ff00 */
[----:B------:R1:W2:Y:S05]  /*1fb0*/  LDS R7, [R6] ;  /* 0x0000000006077984 */ /* 0x0002aa0000000800 */
[----:B0-----:R-:W3:Y:S01]  /*1fc0*/  @!P2 LDG.E.64 R2, desc[UR8][R4.64] ;  /* 0x000000080402a981 */ /* 0x001ee2000c1e1b00 */
[----:B------:R-:W-:Y:S02]  /*1fd0*/  VIADD R0, R0, 0x1 ;  /* 0x0000000100007836 */ /* 0x000fe40000000000 */
[----:B-1----:R-:W-:Y:S01]  /*1fe0*/  VIADD R6, R6, 0x600 ;  /* 0x0000060006067836 */ /* 0x002fe20000000000 */
[----:B---3--:R-:W-:-:S02]  /*1ff0*/  IADD3 R8, P0, PT, R46, R2, RZ ;  /* 0x000000022e087210 */ /* 0x008fc40007f1e0ff */
[----:B------:R-:W-:-:S03]  /*2000*/  IADD3 R46, P1, PT, R46, 0x180, RZ ;  /* 0x000001802e2e7810 */ /* 0x000fc60007f3e0ff */
[----:B------:R-:W-:Y:S01]  /*2010*/  IMAD.X R3, R9, 0x1, R3, P0 ;  /* 0x0000000109037824 */ /* 0x000fe200000e0603 */
[----:B------:R-:W-:Y:S01]  /*2020*/  LEA R2, P0, R8, UR10, 0x2 ;  /* 0x0000000a08027c11 */ /* 0x000fe2000f8010ff */
[----:B------:R-:W-:-:S03]  /*2030*/  IMAD.X R9, RZ, RZ, R9, P1 ;  /* 0x000000ffff097224 */ /* 0x000fc600008e0609 */
[----:B------:R-:W-:Y:S02]  /*2040*/  LEA.HI.X R3, R8, UR11, R3, 0x2, P0 ;  /* 0x0000000b08037c11 */ /* 0x000fe400080f1403 */
[----:B------:R-:W-:-:S03]  /*2050*/  ISETP.NE.AND P0, PT, R0, RZ, PT ;  /* 0x000000ff0000720c */ /* 0x000fc60003f05270 */
[----:B--2---:R0:W-:Y:S10]  /*2060*/  STG.E desc[UR8][R2.64], R7 ;  /* 0x0000000702007986 */ /* 0x0041f4000c101908 */
[----:B------:R-:W-:Y:S05]  /*2070*/  @P0 BRA `(.L_x_48) ;  /* 0xfffffffc00c40947 */ /* 0x000fea000383ffff */
[----:B------:R-:W-:Y:S05]  /*2080*/  BSYNC.RECONVERGENT B1 ;  /* 0x0000000000017941 */ /* 0x000fea0003800200 */
.L_x_47:
[----:B------:R-:W-:Y:S05]  /*2090*/  BSYNC.RECONVERGENT B0 ;  /* 0x0000000000007941 */ /* 0x000fea0003800200 */
.L_x_46:
[----:B------:R-:W-:-:S13]  /*20a0*/  ISETP.GE.U32.AND P0, PT, R13, 0x480, PT ;  /* 0x000004800d00780c */ /* 0x000fda0003f06070 */
[----:B------:R-:W-:Y:S05]  /*20b0*/  @!P0 EXIT ;  /* 0x000000000000894d */ /* 0x000fea0003800000 */
[----:B0-----:R-:W0:Y:S01]  /*20c0*/  LDC.64 R2, c[0x0][0x390] ;  /* 0x0000e400ff027b82 */ /* 0x001e220000000a00 */
[----:B------:R-:W-:Y:S01]  /*20d0*/  LEA R0, R46, UR4, 0x2 ;  /* 0x000000042e007c11 */ /* 0x000fe2000f8e10ff */
[----:B------:R-:W-:Y:S01]  /*20e0*/  UISETP.NE.AND UP0, UPT, UR7, URZ, UPT ;  /* 0x000000ff0700728c */ /* 0x000fe2000bf05270 */
[----:B------:R-:W-:Y:S02]  /*20f0*/  IMAD.MOV.U32 R19, RZ, RZ, RZ ;  /* 0x000000ffff137224 */ /* 0x000fe400078e00ff */
[----:B------:R-:W-:Y:S02]  /*2100*/  IMAD.MOV.U32 R21, RZ, RZ, RZ ;  /* 0x000000ffff157224 */ /* 0x000fe400078e00ff */
[----:B------:R-:W-:Y:S01]  /*2110*/  VIADD R0, R0, 0xc00 ;  /* 0x00000c0000007836 */ /* 0x000fe20000000000 */
[----:B------:R-:W-:Y:S01]  /*2120*/  PLOP3.LUT P0, PT, PT, PT, UP0, 0x80, 0x8 ;  /* 0x000000000008781c */ /* 0x000fe20003f0f008 */
[----:B------:R-:W-:Y:S01]  /*2130*/  UISETP.NE.AND UP0, UPT, UR7, URZ, UPT ;  /* 0x000000ff0700728c */ /* 0x000fe2000bf05270 */
[----:B0-----:R-:W-:-:S11]  /*2140*/  IMAD.WIDE.U32 R2, R46, 0x4, R2 ;  /* 0x000000042e027825 */ /* 0x001fd600078e0002 */
.L_x_49:
[----:B-1----:R-:W0:Y:S01]  /*2150*/  @!P0 LDC.64 R8, c[0x0][0x3d0] ;  /* 0x0000f400ff088b82 */ /* 0x002e220000000a00 */
[----:B------:R-:W-:Y:S01]  /*2160*/  CS2R R4, SRZ ;  /* 0x0000000000047805 */ /* 0x000fe2000001ff00 */
[----:B------:R-:W1:Y:S04]  /*2170*/  LDS R15, [R0+-0xc00] ;  /* 0xfff40000000f7984 */ /* 0x000e680000000800 */
[----:B------:R-:W2:Y:S04]  /*2180*/  LDS R17, [R0+-0x600] ;  /* 0xfffa000000117984 */ /* 0x000ea80000000800 */
[----:B0-----:R-:W3:Y:S01]  /*2190*/  @!P0 LDG.E.64 R4, desc[UR8][R8.64] ;  /* 0x0000000808048981 */ /* 0x001ee2000c1e1b00 */
[----:B------:R-:W-:-:S13]  /*21a0*/  PLOP3.LUT P0, PT, PT, PT, UP0, 0x80, 0x8 ;  /* 0x000000000008781c */ /* 0x000fda0003f0f008 */
[----:B------:R-:W0:Y:S01]  /*21b0*/  @!P0 LDC.64 R10, c[0x0][0x3d0] ;  /* 0x0000f400ff0a8b82 */ /* 0x000e220000000a00 */
[----:B---3--:R-:W-:-:S04]  /*21c0*/  LEA R7, P1, R4, R19, 0x2 ;  /* 0x0000001304077211 */ /* 0x008fc800078210ff */
[----:B------:R-:W-:Y:S02]  /*21d0*/  LEA.HI.X R5, R4, R21, R5, 0x2, P1 ;  /* 0x0000001504057211 */ /* 0x000fe400008f1405 */
[----:B------:R-:W-:-:S05]  /*21e0*/  IADD3 R6, P1, PT, R2, R7, RZ ;  /* 0x0000000702067210 */ /* 0x000fca0007f3e0ff */
[----:B------:R-:W-:Y:S01]  /*21f0*/  IMAD.X R7, R3, 0x1, R5, P1 ;  /* 0x0000000103077824 */ /* 0x000fe200008e0605 */
[----:B------:R-:W-:-:S04]  /*2200*/  CS2R R4, SRZ ;  /* 0x0000000000047805 */ /* 0x000fc8000001ff00 */
[----:B-1----:R1:W-:Y:S04]  /*2210*/  STG.E desc[UR8][R6.64], R15 ;  /* 0x0000000f06007986 */ /* 0x0023e8000c101908 */
[----:B0-----:R-:W3:Y:S01]  /*2220*/  @!P0 LDG.E.64 R4, desc[UR8][R10.64] ;  /* 0x000000080a048981 */ /* 0x001ee2000c1e1b00 */
[----:B------:R-:W0:Y:S03]  /*2230*/  @!P0 LDC.64 R12, c[0x0][0x3d0] ;  /* 0x0000f400ff0c8b82 */ /* 0x000e260000000a00 */
[----:B------:R-:W4:Y:S01]  /*2240*/  LDS R15, [R0] ;  /* 0x00000000000f7984 */ /* 0x000f220000000800 */
[----:B---3--:R-:W-:-:S04]  /*2250*/  LEA R9, P1, R4, R19, 0x2 ;  /* 0x0000001304097211 */ /* 0x008fc800078210ff */
[----:B------:R-:W-:Y:S02]  /*2260*/  LEA.HI.X R5, R4, R21, R5, 0x2, P1 ;  /* 0x0000001504057211 */ /* 0x000fe400008f1405 */
[----:B------:R-:W-:-:S05]  /*2270*/  IADD3 R8, P1, PT, R2, R9, RZ ;  /* 0x0000000902087210 */ /* 0x000fca0007f3e0ff */
[----:B------:R-:W-:Y:S01]  /*2280*/  IMAD.X R9, R3, 0x1, R5, P1 ;  /* 0x0000000103097824 */ /* 0x000fe200008e0605 */
[----:B------:R-:W-:-:S04]  /*2290*/  CS2R R4, SRZ ;  /* 0x0000000000047805 */ /* 0x000fc8000001ff00 */
[----:B--2---:R-:W-:Y:S04]  /*22a0*/  STG.E desc[UR8][R8.64+0x600], R17 ;  /* 0x0006001108007986 */ /* 0x004fe8000c101908 */
[----:B0-----:R-:W1:Y:S01]  /*22b0*/  @!P0 LDG.E.64 R4, desc[UR8][R12.64] ;  /* 0x000000080c048981 */ /* 0x001e62000c1e1b00 */
[----:B------:R-:W0:Y:S03]  /*22c0*/  @!P0 LDC.64 R10, c[0x0][0x3d0] ;  /* 0x0000f400ff0a8b82 */ /* 0x000e260000000a00 */
[----:B------:R2:W3:Y:S01]  /*22d0*/  LDS R9, [R0+0x600] ;  /* 0x0006000000097984 */ /* 0x0004e20000000800 */
[----:B-1----:R-:W-:-:S04]  /*22e0*/  LEA R7, P1, R4, R19, 0x2 ;  /* 0x0000001304077211 */ /* 0x002fc800078210ff */
[----:B------:R-:W-:Y:S02]  /*22f0*/  LEA.HI.X R5, R4, R21, R5, 0x2, P1 ;  /* 0x0000001504057211 */ /* 0x000fe400008f1405 */
[----:B------:R-:W-:-:S05]  /*2300*/  IADD3 R6, P1, PT, R2, R7, RZ ;  /* 0x0000000702067210 */ /* 0x000fca0007f3e0ff */
[----:B------:R-:W-:Y:S01]  /*2310*/  IMAD.X R7, R3, 0x1, R5, P1 ;  /* 0x0000000103077824 */ /* 0x000fe200008e0605 */
[----:B------:R-:W-:-:S04]  /*2320*/  CS2R R4, SRZ ;  /* 0x0000000000047805 */ /* 0x000fc8000001ff00 */
[----:B----4-:R1:W-:Y:S04]  /*2330*/  STG.E desc[UR8][R6.64+0xc00], R15 ;  /* 0x000c000f06007986 */ /* 0x0103e8000c101908 */
[----:B0-----:R-:W4:Y:S01]  /*2340*/  @!P0 LDG.E.64 R4, desc[UR8][R10.64] ;  /* 0x000000080a048981 */ /* 0x001f22000c1e1b00 */
[----:B------:R-:W-:Y:S02]  /*2350*/  VIADD R46, R46, 0x600 ;  /* 0x000006002e2e7836 */ /* 0x000fe40000000000 */
[----:B--2---:R-:W-:Y:S01]  /*2360*/  VIADD R0, R0, 0x1800 ;  /* 0x0000180000007836 */ /* 0x004fe20000000000 */
[----:B----4-:R-:W-:Y:S02]  /*2370*/  LEA R13, P1, R4, R19, 0x2 ;  /* 0x00000013040d7211 */ /* 0x010fe400078210ff */
[----:B------:R-:W-:-:S02]  /*2380*/  IADD3 R19, P2, PT, R19, 0x1800, RZ ;  /* 0x0000180013137810 */ /* 0x000fc40007f5e0ff */
[----:B------:R-:W-:Y:S02]  /*2390*/  LEA.HI.X R5, R4, R21, R5, 0x2, P1 ;  /* 0x0000001504057211 */ /* 0x000fe400008f1405 */
[----:B------:R-:W-:Y:S01]  /*23a0*/  IADD3 R4, P1, PT, R2, R13, RZ ;  /* 0x0000000d02047210 */ /* 0x000fe20007f3e0ff */
[----:B------:R-:W-:-:S04]  /*23b0*/  IMAD.X R21, RZ, RZ, R21, P2 ;  /* 0x000000ffff157224 */ /* 0x000fc800010e0615 */
[----:B------:R-:W-:Y:S01]  /*23c0*/  IMAD.X R5, R3, 0x1, R5, P1 ;  /* 0x0000000103057824 */ /* 0x000fe200008e0605 */
[----:B------:R-:W-:-:S04]  /*23d0*/  ISETP.GE.AND P1, PT, R46, R33, PT ;  /* 0x000000212e00720c */ /* 0x000fc80003f26270 */
[----:B---3--:R1:W-:Y:S09]  /*23e0*/  STG.E desc[UR8][R4.64+0x1200], R9 ;  /* 0x0012000904007986 */ /* 0x0083f2000c101908 */
[----:B------:R-:W-:Y:S05]  /*23f0*/  @!P1 BRA `(.L_x_49) ;  /* 0xfffffffc00549947 */ /* 0x000fea000383ffff */
[----:B------:R-:W-:Y:S05]  /*2400*/  EXIT ;  /* 0x000000000000794d */ /* 0x000fea0003800000 */
.L_x_1:
[----:B------:R-:W0:Y:S01]  /*2410*/  S2R R29, SR_TID.X ;  /* 0x00000000001d7919 */ /* 0x000e220000002100 */
[----:B------:R-:W1:Y:S01]  /*2420*/  LDC.64 R2, c[0x0][0x3c8] ;  /* 0x0000f200ff027b82 */ /* 0x000e620000000a00 */
[----:B------:R-:W2:Y:S01]  /*2430*/  LDCU.U8 UR5, c[0x0][0x3b8] ;  /* 0x00007700ff0577ac */ /* 0x000ea20008000000 */
[----:B------:R-:W3:Y:S01]  /*2440*/  LDCU.64 UR10, c[0x0][0x380] ;  /* 0x00007000ff0a77ac */ /* 0x000ee20008000a00 */
[----:B--2---:R-:W-:Y:S01]  /*2450*/  ISETP.NE.AND P0, PT, RZ, UR5, PT ;  /* 0x00000005ff007c0c */ /* 0x004fe2000bf05270 */
[----:B------:R-:W-:-:S03]  /*2460*/  USHF.R.S32.HI UR5, URZ, 0x1f, UR6 ;  /* 0x0000001fff057899 */ /* 0x000fc60008011406 */
[----:B-1----:R-:W-:Y:S02]  /*2470*/  SEL R2, R2, RZ, !P0 ;  /* 0x000000ff02027207 */ /* 0x002fe40004000000 */
[C---:B0-----:R-:W-:Y:S02]  /*2480*/  LOP3.LUT R0, R29.reuse, 0x1f, RZ, 0xc0, !PT ;  /* 0x0000001f1d007812 */ /* 0x041fe400078ec0ff */
[----:B------:R-:W-:-:S05]  /*2490*/  LOP3.LUT R5, R29, 0x3e0, RZ, 0xc0, !PT ;  /* 0x000003e01d057812 */ /* 0x000fca00078ec0ff */
[----:B------:R-:W-:Y:S01]  /*24a0*/  IMAD R5, R5, 0xf, R0 ;  /* 0x0000000f05057824 */ /* 0x000fe200078e0200 */
[----:B------:R-:W-:-:S04]  /*24b0*/  SEL R0, R3, RZ, !P0 ;  /* 0x000000ff03007207 */ /* 0x000fc80004000000 */
[----:B------:R-:W-:-:S04]  /*24c0*/  IADD3 R5, P1, P2, R5, UR6, R2 ;  /* 0x0000000605057c10 */ /* 0x000fc8000fa3e002 */
[----:B------:R-:W-:Y:S02]  /*24d0*/  IADD3.X R0, PT, PT, RZ, UR5, R0, P1, P2 ;  /* 0x00000005ff007c10 */ /* 0x000fe40008fe4400 */
        /* <DEDUP_REMOVED lines=20> */
[----:B------:R-:W1:Y:S01]  /*2620*/  S2R R49, SR_LANEID ;  /* 0x0000000000317919 */ /* 0x000e620000000000 */
[----:B0-----:R-:W-:-:S02]  /*2630*/  ULEA UR5, UR6, UR5, 0x18 ;  /* 0x0000000506057291 */ /* 0x001fc4000f8ec0ff */
[----:B-1----:R-:W-:Y:S01]  /*2640*/  IMAD R18, R30, 0x1e0, R49 ;  /* 0x000001e01e127824 */ /* 0x002fe200078e0231 */
[C---:B------:R-:W-:Y:S02]  /*2650*/  ISETP.NE.AND P1, PT, R49.reuse, 0x1f, PT ;  /* 0x0000001f3100780c */ /* 0x040fe40003f25270 */
        /* <DEDUP_REMOVED lines=34> */
[----:B-1----:R-:W-:-:S03]  /*2880*/  LOP3.LUT R33, R27, 0x1, RZ, 0xc, !PT ;  /* 0x000000011b217812 */ /* 0x002fc600078e0cff */
[----:B------:R-:W1:Y:S01]  /*2890*/  LDS R4, [R19+0x30] ;  /* 0x0000300013047984 */ /* 0x000e620000000800 */
[----:B--2---:R-:W-:Y:S01]  /*28a0*/  LOP3.LUT R12, R26, 0x1, RZ, 0xc, !PT ;  /* 0x000000011a0c7812 */ /* 0x004fe200078e0cff */
[----:B------:R-:W-:Y:S02]  /*28b0*/  IMAD.IADD R33, R0, 0x1, R33 ;  /* 0x0000000100217824 */ /* 0x000fe400078e0221 */
[----:B------:R-:W2:Y:S01]  /*28c0*/  LDS R3, [R19+0x34] ;  /* 0x0000340013037984 */ /* 0x000ea20000000800 */
[C---:B---3--:R-:W-:Y:S02]  /*28d0*/  LOP3.LUT R13, R25.reuse, 0x1, RZ, 0xc, !PT ;  /* 0x00000001190d7812 */ /* 0x048fe400078e0cff */
[----:B------:R-:W-:Y:S01]  /*28e0*/  LOP3.LUT R38, R25, 0x1, RZ, 0xc0, !PT ;  /* 0x0000000119267812 */ /* 0x000fe200078ec0ff */
[----:B------:R-:W3:Y:S01]  /*28f0*/  LDS R2, [R19+0x38] ;  /* 0x0000380013027984 */ /* 0x000ee20000000800 */
[----:B------:R-:W-:Y:S02]  /*2900*/  IADD3 R14, PT, PT, R13, R12, R33 ;  /* 0x0000000c0d0e7210 */ /* 0x000fe40007ffe021 */
[----:B----4-:R-:W-:Y:S01]  /*2910*/  LOP3.LUT R12, R24, 0x1, RZ, 0xc, !PT ;  /* 0x00000001180c7812 */ /* 0x010fe200078e0cff */
[----:B------:R-:W-:Y:S01]  /*2920*/  BAR.SYNC.DEFER_BLOCKING 0x0 ;  /* 0x0000000000007b1d */ /* 0x000fe20000010000 */
[----:B-----5:R-:W-:-:S02]  /*2930*/  LOP3.LUT R13, R11, 0x1, RZ, 0xc, !PT ;  /* 0x000000010b0d7812 */ /* 0x020fc400078e0cff */
[----:B------:R-:W-:Y:S02]  /*2940*/  LOP3.LUT R39, R24, 0x1, RZ, 0xc0, !PT ;  /* 0x0000000118277812 */ /* 0x000fe400078ec0ff */
[----:B------:R-:W-:Y:S02]  /*2950*/  IADD3 R14, PT, PT, R13, R12, R14 ;  /* 0x0000000c0d0e7210 */ /* 0x000fe40007ffe00e */
[----:B------:R-:W-:Y:S02]  /*2960*/  LOP3.LUT R12, R10, 0x1, RZ, 0xc, !PT ;  /* 0x000000010a0c7812 */ /* 0x000fe400078e0cff */
[----:B------:R-:W-:Y:S02]  /*2970*/  LOP3.LUT R13, R9, 0x1, RZ, 0xc, !PT ;  /* 0x00000001090d7812 */ /* 0x000fe400078e0cff */
[----:B------:R-:W-:Y:S02]  /*2980*/  LOP3.LUT R45, R11, 0x1, RZ, 0xc0, !PT ;  /* 0x000000010b2d7812 */ /* 0x000fe400078ec0ff */
[----:B------:R-:W-:-:S02]  /*2990*/  IADD3 R14, PT, PT, R13, R12, R14 ;  /* 0x0000000c0d0e7210 */ /* 0x000fc40007ffe00e */
[----:B------:R-:W-:Y:S02]  /*29a0*/  LOP3.LUT R12, R8, 0x1, RZ, 0xc, !PT ;  /* 0x00000001080c7812 */ /* 0x000fe400078e0cff */
[----:B------:R-:W-:Y:S02]  /*29b0*/  LOP3.LUT R13, R7, 0x1, RZ, 0xc, !PT ;  /* 0x00000001070d7812 */ /* 0x000fe400078e0cff */
[----:B------:R-:W-:Y:S02]  /*29c0*/  LOP3.LUT R48, R10, 0x1, RZ, 0xc0, !PT ;  /* 0x000000010a307812 */ /* 0x000fe400078ec0ff */
[----:B------:R-:W-:Y:S02]  /*29d0*/  IADD3 R14, PT, PT, R13, R12, R14 ;  /* 0x0000000c0d0e7210 */ /* 0x000fe40007ffe00e */
[----:B------:R-:W-:Y:S02]  /*29e0*/  LOP3.LUT R12, R6, 0x1, RZ, 0xc, !PT ;  /* 0x00000001060c7812 */ /* 0x000fe400078e0cff */
[----:B0-----:R-:W-:-:S02]  /*29f0*/  LOP3.LUT R13, R5, 0x1, RZ, 0xc, !PT ;  /* 0x00000001050d7812 */ /* 0x001fc400078e0cff */
[----:B------:R-:W-:Y:S02]  /*2a00*/  LOP3.LUT R47, R9, 0x1, RZ, 0xc0, !PT ;  /* 0x00000001092f7812 */ /* 0x000fe400078ec0ff */
[----:B------:R-:W-:Y:S02]  /*2a10*/  IADD3 R14, PT, PT, R13, R12, R14 ;  /* 0x0000000c0d0e7210 */ /* 0x000fe40007ffe00e */
[----:B-1----:R-:W-:Y:S02]  /*2a20*/  LOP3.LUT R12, R4, 0x1, RZ, 0xc, !PT ;  /* 0x00000001040c7812 */ /* 0x002fe400078e0cff */
[----:B--2---:R-:W-:Y:S02]  /*2a30*/  LOP3.LUT R13, R3, 0x1, RZ, 0xc, !PT ;  /* 0x00000001030d7812 */ /* 0x004fe400078e0cff */
[----:B------:R-:W-:Y:S02]  /*2a40*/  LOP3.LUT R46, R7, 0x1, RZ, 0xc0, !PT ;  /* 0x00000001072e7812 */ /* 0x000fe400078ec0ff */
[----:B---3--:R-:W-:-:S02]  /*2a50*/  LOP3.LUT R31, R2, 0x1, RZ, 0xc, !PT ;  /* 0x00000001021f7812 */ /* 0x008fc400078e0cff */
[----:B------:R-:W-:-:S05]  /*2a60*/  IADD3 R12, PT, PT, R13, R12, R14 ;  /* 0x0000000c0d0c7210 */ /* 0x000fca0007ffe00e */
        /* <DEDUP_REMOVED lines=11> */
[----:B------:R-:W-:-:S03]  /*2b20*/  ISETP.NE.AND P0, PT, R30, 0x2, PT ;  /* 0x000000021e00780c */ /* 0x000fc60003f05270 */
[----:B------:R-:W-:Y:S01]  /*2b30*/  IMAD.IADD R31, R32, 0x1, -R31 ;  /* 0x00000001201f7824 */ /* 0x000fe200078e0a1f */
[----:B------:R0:W-:Y:S01]  /*2b40*/  @!P1 STS [R35], R32 ;  /* 0x0000002023009388 */ /* 0x0001e20000000800 */
[----:B------:R-:W-:Y:S01]  /*2b50*/  BAR.SYNC.DEFER_BLOCKING 0x0 ;  /* 0x0000000000007b1d */ /* 0x000fe20000010000 */
[----:B------:R-:W-:Y:S02]  /*2b60*/  ISETP.NE.AND P1, PT, R30, 0x9, PT ;  /* 0x000000091e00780c */ /* 0x000fe40003f25270 */
[----:B0-----:R-:W-:-:S03]  /*2b70*/  LOP3.LUT R32, R27, 0x1, RZ, 0xc0, !PT ;  /* 0x000000011b207812 */ /* 0x001fc600078ec0ff */
[----:B------:R-:W0:Y:S04]  /*2b80*/  LDS.128 R12, [UR5] ;  /* 0x00000005ff0c7984 */ /* 0x000e280008000c00 */
[----:B------:R-:W1:Y:S04]  /*2b90*/  LDS.128 R16, [UR5+0x10] ;  /* 0x00001005ff107984 */ /* 0x000e680008000c00 */
[----:B------:R-:W2:Y:S01]  /*2ba0*/  LDS.128 R20, [UR5+0x20] ;  /* 0x00002005ff147984 */ /* 0x000ea20008000c00 */
[----:B0-----:R-:W-:-:S04]  /*2bb0*/  IMAD.IADD R13, R12, 0x1, R13 ;  /* 0x000000010c0d7824 */ /* 0x001fc800078e020d */
[----:B------:R-:W-:Y:S01]  /*2bc0*/  IMAD.IADD R14, R14, 0x1, R13 ;  /* 0x000000010e0e7824 */ /* 0x000fe200078e020d */
[----:B------:R-:W-:Y:S02]  /*2bd0*/  SEL R12, R13, R12, !P0 ;  /* 0x0000000c0d0c7207 */ /* 0x000fe40004000000 */
[----:B------:R-:W-:Y:S01]  /*2be0*/  ISETP.NE.AND P0, PT, R30, 0x3, PT ;  /* 0x000000031e00780c */ /* 0x000fe20003f05270 */
[----:B------:R-:W-:Y:S01]  /*2bf0*/  IMAD.IADD R15, R15, 0x1, R14 ;  /* 0x000000010f0f7824 */ /* 0x000fe200078e020e */
[----:B------:R-:W-:Y:S02]  /*2c00*/  SEL R13, R31, RZ, P2 ;  /* 0x000000ff1f0d7207 */ /* 0x000fe40001000000 */
[----:B------:R-:W-:Y:S01]  /*2c10*/  SEL R12, R14, R12, !P0 ;  /* 0x0000000c0e0c7207 */ /* 0x000fe20004000000 */
[----:B-1----:R-:W-:Y:S01]  /*2c20*/  IMAD.IADD R16, R15, 0x1, R16 ;  /* 0x000000010f107824 */ /* 0x002fe200078e0210 */
[----:B------:R-:W-:-:S03]  /*2c30*/  ISETP.NE.AND P0, PT, R30, 0x4, PT ;  /* 0x000000041e00780c */ /* 0x000fc60003f05270 */
[----:B------:R-:W-:Y:S01]  /*2c40*/  IMAD.IADD R17, R17, 0x1, R16 ;  /* 0x0000000111117824 */ /* 0x000fe200078e0210 */
[----:B------:R-:W-:Y:S02]  /*2c50*/  SEL R12, R15, R12, !P0 ;  /* 0x0000000c0f0c7207 */ /* 0x000fe40004000000 */
[----:B------:R-:W-:Y:S01]  /*2c60*/  ISETP.NE.AND P0, PT, R30, 0x5, PT ;  /* 0x000000051e00780c */ /* 0x000fe20003f05270 */
[----:B------:R-:W-:-:S03]  /*2c70*/  IMAD.IADD R18, R18, 0x1, R17 ;  /* 0x0000000112127824 */ /* 0x000fc600078e0211 */
[----:B------:R-:W-:Y:S01]  /*2c80*/  SEL R12, R16, R12, !P0 ;  /* 0x0000000c100c7207 */ /* 0x000fe20004000000 */
[----:B------:R-:W-:Y:S01]  /*2c90*/  IMAD.IADD R19, R19, 0x1, R18 ;  /* 0x0000000113137824 */ /* 0x000fe200078e0212 */
[----:B------:R-:W-:Y:S02]  /*2ca0*/  ISETP.NE.AND P0, PT, R30, 0x6, PT ;  /* 0x000000061e00780c */ /* 0x000fe40003f05270 */
[----:B------:R-:W-:Y:S01]  /*2cb0*/  LOP3.LUT R16, R26, 0x1, RZ, 0xc0, !PT ;  /* 0x000000011a107812 */ /* 0x000fe200078ec0ff */
[----:B--2---:R-:W-:Y:S01]  /*2cc0*/  IMAD.IADD R20, R19, 0x1, R20 ;  /* 0x0000000113147824 */ /* 0x004fe200078e0214 */
[----:B------:R-:W-:Y:S02]  /*2cd0*/  SEL R12, R17, R12, !P0 ;  /* 0x0000000c110c7207 */ /* 0x000fe40004000000 */
[----:B------:R-:W-:Y:S01]  /*2ce0*/  ISETP.NE.AND P0, PT, R30, 0x7, PT ;  /* 0x000000071e00780c */ /* 0x000fe20003f05270 */
[----:B------:R-:W-:-:S03]  /*2cf0*/  IMAD.IADD R21, R21, 0x1, R20 ;  /* 0x0000000115157824 */ /* 0x000fc600078e0214 */
[----:B------:R-:W-:Y:S01]  /*2d00*/  SEL R12, R18, R12, !P0 ;  /* 0x0000000c120c7207 */ /* 0x000fe20004000000 */
[----:B------:R-:W-:Y:S01]  /*2d10*/  IMAD.IADD R22, R22, 0x1, R21 ;  /* 0x0000000116167824 */ /* 0x000fe200078e0215 */
[----:B------:R-:W-:-:S03]  /*2d20*/  ISETP.NE.AND P0, PT, R30, 0x8, PT ;  /* 0x000000081e00780c */ /* 0x000fc60003f05270 */
[----:B------:R-:W-:Y:S01]  /*2d30*/  IMAD.IADD R23, R23, 0x1, R22 ;  /* 0x0000000117177824 */ /* 0x000fe200078e0216 */
[----:B------:R-:W-:Y:S02]  /*2d40*/  SEL R12, R19, R12, !P0 ;  /* 0x0000000c130c7207 */ /* 0x000fe40004000000 */
[----:B------:R-:W-:Y:S02]  /*2d50*/  ISETP.NE.AND P0, PT, R30, 0xa, PT ;  /* 0x0000000a1e00780c */ /* 0x000fe40003f05270 */
[----:B------:R-:W-:Y:S02]  /*2d60*/  SEL R12, R20, R12, !P1 ;  /* 0x0000000c140c7207 */ /* 0x000fe40004800000 */
[----:B------:R-:W-:Y:S02]  /*2d70*/  ISETP.NE.AND P1, PT, R30, 0xb, PT ;  /* 0x0000000b1e00780c */ /* 0x000fe40003f25270 */
[----:B------:R-:W-:Y:S02]  /*2d80*/  SEL R12, R21, R12, !P0 ;  /* 0x0000000c150c7207 */ /* 0x000fe40004000000 */
[----:B------:R-:W-:-:S02]  /*2d90*/  ISETP.GE.U32.AND P0, PT, R29, 0x20, PT ;  /* 0x000000201d00780c */ /* 0x000fc40003f06070 */
[----:B------:R-:W-:Y:S02]  /*2da0*/  SEL R12, R22, R12, !P1 ;  /* 0x0000000c160c7207 */ /* 0x000fe40004800000 */
[----:B------:R-:W-:-:S03]  /*2db0*/  ISETP.GT.U32.AND P1, PT, R29, 0x1f, PT ;  /* 0x0000001f1d00780c */ /* 0x000fc60003f24070 */
[----:B------:R-:W-:-:S05]  /*2dc0*/  IMAD.IADD R14, R12, 0x1, R13 ;  /* 0x000000010c0e7824 */ /* 0x000fca00078e020d */
[----:B------:R-:W-:-:S05]  /*2dd0*/  SEL R36, R31, R14, !P0 ;  /* 0x0000000e1f247207 */ /* 0x000fca0004000000 */
[----:B------:R-:W-:Y:S05]  /*2de0*/  @P1 BRA `(.L_x_50) ;  /* 0x0000000800c81947 */ /* 0x000fea0003800000 */
[----:B------:R-:W0:Y:S01]  /*2df0*/  LDC.64 R20, c[0x0][0x3a0] ;  /* 0x0000e800ff147b82 */ /* 0x000e220000000a00 */
[----:B------:R-:W-:Y:S01]  /*2e00*/  ISETP.NE.AND P0, PT, R29, RZ, PT ;  /* 0x000000ff1d00720c */ /* 0x000fe20003f05270 */
[----:B------:R-:W-:Y:S01]  /*2e10*/  IMAD.U32 R34, RZ, RZ, UR4 ;  /* 0x00000004ff227e24 */ /* 0x000fe2000f8e00ff */
[----:B------:R-:W-:-:S05]  /*2e20*/  LOP3.LUT R35, RZ, R29, RZ, 0x33, !PT ;  /* 0x0000001dff237212 */ /* 0x000fca00078e33ff */
[----:B------:R-:W-:-:S06]  /*2e30*/  IMAD.IADD R35, R34, 0x1, R35 ;  /* 0x0000000122237824 */ /* 0x000fcc00078e0223 */
[----:B------:R-:W-:Y:S01]  /*2e40*/  @!P0 IMAD.MOV.U32 R22, RZ, RZ, 0x64 ;  /* 0x00000064ff168424 */ /* 0x000fe200078e00ff */
[----:B------:R1:W-:Y:S01]  /*2e50*/  @!P0 STS [UR5+0x4c], R23 ;  /* 0x00004c17ff008988 */ /* 0x0003e20008000805 */
[----:B0-----:R-:W-:-:S04]  /*2e60*/  IMAD.WIDE R12, R34, 0x8, R20 ;  /* 0x00000008220c7825 */ /* 0x001fc800078e0214 */
[----:B------:R-:W-:Y:S01]  /*2e70*/  IMAD.WIDE R20, R35, 0x8, R20 ;  /* 0x0000000823147825 */ /* 0x000fe200078e0214 */
[----:B------:R1:W-:Y:S01]  /*2e80*/  @!P0 ST.E.64.STRONG.GPU desc[UR8][R12.64+0x100], R22 ;  /* 0x000100160c008985 */ /* 0x0003e2000c10fb08 */
[----:B------:R-:W-:Y:S05]  /*2e90*/  NANOSLEEP 0x249 ;  /* 0x000002490000795d */ /* 0x000fea0003800000 */
[----:B------:R-:W2:Y:S01]  /*2ea0*/  LD.E.64.STRONG.GPU R14, desc[UR8][R20.64+0x100] ;  /* 0x00010008140e7980 */ /* 0x000ea2000c10fb00 */
[----:B------:R-:W-:Y:S01]  /*2eb0*/  UMOV UR6, 0xffffffff ;  /* 0xffffffff00067882 */ /* 0x000fe20000000000 */
[----:B--2---:R-:W-:Y:S02]  /*2ec0*/  ISETP.NE.AND P0, PT, R14, 0x63, PT ;  /* 0x000000630e00780c */ /* 0x004fe40003f05270 */
[----:B-1----:R-:W-:Y:S11]  /*2ed0*/  BRA.DIV UR6, `(.L_x_51) ;  /* 0x0000008206f07947 */ /* 0x002ff6000b800000 */
[----:B------:R-:W-:-:S13]  /*2ee0*/  VOTE.ANY P0, !P0 ;  /* 0x0000000000ff7806 */ /* 0x000fda0004000100 */
.L_x_230:
[----:B------:R-:W-:Y:S05]  /*2ef0*/  @!P0 BRA `(.L_x_52) ;  /* 0x00000000007c8947 */ /* 0x000fea0003800000 */
[----:B------:R-:W-:-:S07]  /*2f00*/  IMAD.MOV.U32 R22, RZ, RZ, 0x2f2 ;  /* 0x000002f2ff167424 */ /* 0x000fce00078e00ff */
.L_x_54:
[----:B------:R-:W-:Y:S01]  /*2f10*/  SHF.R.U32.HI R17, RZ, 0x1, R22 ;  /* 0x00000001ff117819 */ /* 0x000fe20000011616 */
[----:B------:R-:W-:-:S03]  /*2f20*/  IMAD R34, R34, 0x41a7, RZ ;  /* 0x000041a722227824 */ /* 0x000fc600078e02ff */
[----:B------:R-:W-:Y:S02]  /*2f30*/  IADD3 R19, PT, PT, R22, 0x1, -R17 ;  /* 0x0000000116137810 */ /* 0x000fe40007ffe811 */
[----:B------:R-:W-:Y:S02]  /*2f40*/  LOP3.LUT R34, R34, 0x7fffffff, RZ, 0xc0, !PT ;  /* 0x7fffffff22227812 */ /* 0x000fe400078ec0ff */
[----:B------:R-:W0:Y:S01]  /*2f50*/  I2F.U32.RP R18, R19 ;  /* 0x0000001300127306 */ /* 0x000e220000209000 */
[----:B------:R-:W-:Y:S01]  /*2f60*/  IMAD.MOV R31, RZ, RZ, -R19 ;  /* 0x000000ffff1f7224 */ /* 0x000fe200078e0a13 */
[----:B------:R-:W-:-:S06]  /*2f70*/  ISETP.NE.U32.AND P1, PT, R19, RZ, PT ;  /* 0x000000ff1300720c */ /* 0x000fcc0003f25070 */
[----:B0-----:R-:W0:Y:S02]  /*2f80*/  MUFU.RCP R18, R18 ;  /* 0x0000001200127308 */ /* 0x001e240000001000 */
[----:B0-----:R-:W-:-:S06]  /*2f90*/  VIADD R14, R18, 0xffffffe ;  /* 0x0ffffffe120e7836 */ /* 0x001fcc0000000000 */
[----:B------:R0:W1:Y:S02]  /*2fa0*/  F2I.FTZ.U32.TRUNC.NTZ R15, R14 ;  /* 0x0000000e000f7305 */ /* 0x000064000021f000 */
[----:B0-----:R-:W-:Y:S02]  /*2fb0*/  IMAD.MOV.U32 R14, RZ, RZ, RZ ;  /* 0x000000ffff0e7224 */ /* 0x001fe400078e00ff */
[----:B-1----:R-:W-:-:S04]  /*2fc0*/  IMAD R31, R31, R15, RZ ;  /* 0x0000000f1f1f7224 */ /* 0x002fc800078e02ff */
[----:B------:R-:W-:-:S06]  /*2fd0*/  IMAD.HI.U32 R15, R15, R31, R14 ;  /* 0x0000001f0f0f7227 */ /* 0x000fcc00078e000e */
[----:B------:R-:W-:-:S04]  /*2fe0*/  IMAD.HI.U32 R15, R15, R34, RZ ;  /* 0x000000220f0f7227 */ /* 0x000fc800078e00ff */
[----:B------:R-:W-:-:S04]  /*2ff0*/  IMAD.MOV R15, RZ, RZ, -R15 ;  /* 0x000000ffff0f7224 */ /* 0x000fc800078e0a0f */
[----:B------:R-:W-:-:S05]  /*3000*/  IMAD R18, R19, R15, R34 ;  /* 0x0000000f13127224 */ /* 0x000fca00078e0222 */
[----:B------:R-:W-:-:S13]  /*3010*/  ISETP.GE.U32.AND P0, PT, R18, R19, PT ;  /* 0x000000131200720c */ /* 0x000fda0003f06070 */
[----:B------:R-:W-:-:S05]  /*3020*/  @P0 IMAD.IADD R18, R18, 0x1, -R19 ;  /* 0x0000000112120824 */ /* 0x000fca00078e0a13 */
[----:B------:R-:W-:-:S13]  /*3030*/  ISETP.GE.U32.AND P0, PT, R18, R19, PT ;  /* 0x000000131200720c */ /* 0x000fda0003f06070 */
[----:B------:R-:W-:Y:S01]  /*3040*/  @P0 IMAD.IADD R18, R18, 0x1, -R19 ;  /* 0x0000000112120824 */ /* 0x000fe200078e0a13 */
[----:B------:R-:W-:-:S05]  /*3050*/  @!P1 LOP3.LUT R18, RZ, R19, RZ, 0x33, !PT ;  /* 0x00000013ff129212 */ /* 0x000fca00078e33ff */
[----:B------:R-:W-:-:S04]  /*3060*/  IMAD.IADD R18, R17, 0x1, R18 ;  /* 0x0000000111127824 */ /* 0x000fc800078e0212 */
[----:B------:R-:W-:Y:S05]  /*3070*/  NANOSLEEP R18 ;  /* 0x000000120000735d */ /* 0x000fea0003800000 */
[----:B------:R-:W2:Y:S01]  /*3080*/  LD.E.64.STRONG.GPU R14, desc[UR8][R20.64+0x100] ;  /* 0x00010008140e7980 */ /* 0x000ea2000c10fb00 */
[----:B------:R-:W-:Y:S01]  /*3090*/  UMOV UR6, 0xffffffff ;  /* 0xffffffff00067882 */ /* 0x000fe20000000000 */
[----:B------:R-:W-:Y:S01]  /*30a0*/  IMAD.MOV.U32 R22, RZ, RZ, R17 ;  /* 0x000000ffff167224 */ /* 0x000fe200078e0011 */
[----:B--2---:R-:W-:Y:S01]  /*30b0*/  ISETP.NE.AND P0, PT, R14, 0x63, PT ;  /* 0x000000630e00780c */ /* 0x004fe20003f05270 */
[----:B------:R-:W-:-:S12]  /*30c0*/  BRA.DIV UR6, `(.L_x_53) ;  /* 0x0000008206947947 */ /* 0x000fd8000b800000 */
[----:B------:R-:W-:-:S13]  /*30d0*/  VOTE.ANY P0, !P0 ;  /* 0x0000000000ff7806 */ /* 0x000fda0004000100 */
.L_x_233:
[----:B------:R-:W-:Y:S05]  /*30e0*/  @P0 BRA `(.L_x_54) ;  /* 0xfffffffc00880947 */ /* 0x000fea000383ffff */
.L_x_52:
[----:B------:R-:W-:Y:S01]  /*30f0*/  UMOV UR6, 0xffffffff ;  /* 0xffffffff00067882 */ /* 0x000fe20000000000 */
[----:B------:R-:W-:Y:S02]  /*3100*/  ISETP.NE.AND P0, PT, R14, 0x65, PT ;  /* 0x000000650e00780c */ /* 0x000fe40003f05270 */
[----:B------:R-:W-:Y:S11]  /*3110*/  BRA.DIV UR6, `(.L_x_55) ;  /* 0x0000008206a07947 */ /* 0x000ff6000b800000 */
[----:B------:R-:W0:Y:S01]  /*3120*/  S2R R50, SR_GEMASK ;  /* 0x0000000000327919 */ /* 0x000e220000003c00 */
[----:B------:R-:W-:Y:S01]  /*3130*/  VOTE.ANY R18, PT, !P0 ;  /* 0x0000000000127806 */ /* 0x000fe200040e0100 */
[C---:B------:R-:W-:Y:S02]  /*3140*/  VIADD R41, R49.reuse, 0x2 ;  /* 0x0000000231297836 */ /* 0x040fe40000000000 */
[C---:B------:R-:W-:Y:S02]  /*3150*/  VIADD R40, R49.reuse, 0x4 ;  /* 0x0000000431287836 */ /* 0x040fe40000000000 */
[C---:B------:R-:W-:Y:S02]  /*3160*/  VIADD R22, R49.reuse, 0x8 ;  /* 0x0000000831167836 */ /* 0x040fe40000000000 */
[----:B------:R-:W-:Y:S01]  /*3170*/  VIADD R42, R49, 0x10 ;  /* 0x00000010312a7836 */ /* 0x000fe20000000000 */
[----:B0-----:R-:W-:-:S05]  /*3180*/  LOP3.LUT R18, R18, 0x80000000, R50, 0xec, !PT ;  /* 0x8000000012127812 */ /* 0x001fca00078eec32 */
[----:B------:R-:W-:-:S05]  /*3190*/  VIADD R17, R18, 0xffffffff ;  /* 0xffffffff12117836 */ /* 0x000fca0000000000 */
[----:B------:R-:W-:-:S04]  /*31a0*/  LOP3.LUT R17, R18, R17, RZ, 0xc, !PT ;  /* 0x0000001112117212 */ /* 0x000fc800078e0cff */
[----:B------:R-:W0:Y:S02]  /*31b0*/  POPC R20, R17 ;  /* 0x0000001100147309 */ /* 0x000e240000000000 */
[----:B0-----:R-:W0:Y:S01]  /*31c0*/  SHFL.DOWN PT, R21, R15, 0x1, R20 ;  /* 0x082000000f157989 */ /* 0x001e2200000e0014 */
[-C--:B------:R-:W-:Y:S02]  /*31d0*/  ISETP.GE.AND P0, PT, R49, R20.reuse, PT ;  /* 0x000000143100720c */ /* 0x080fe40003f06270 */
[-C--:B------:R-:W-:Y:S02]  /*31e0*/  ISETP.GT.AND P1, PT, R42, R20.reuse, PT ;  /* 0x000000142a00720c */ /* 0x080fe40003f24270 */
[----:B0-----:R-:W-:Y:S02]  /*31f0*/  SEL R18, R21, RZ, !P0 ;  /* 0x000000ff15127207 */ /* 0x001fe40004000000 */
[----:B------:R-:W-:-:S03]  /*3200*/  ISETP.GT.AND P0, PT, R41, R20, PT ;  /* 0x000000142900720c */ /* 0x000fc60003f04270 */
[----:B------:R-:W-:-:S05]  /*3210*/  IMAD.IADD R31, R18, 0x1, R15 ;  /* 0x00000001121f7824 */ /* 0x000fca00078e020f */
[----:B------:R-:W0:Y:S02]  /*3220*/  SHFL.DOWN PT, R21, R31, 0x2, R20 ;  /* 0x084000001f157989 */ /* 0x000e2400000e0014 */
        /* <DEDUP_REMOVED lines=9> */
[----:B------:R-:W-:-:S03]  /*32c0*/  ISETP.NE.AND P0, PT, R14, 0x65, PT ;  /* 0x000000650e00780c */ /* 0x000fc60003f05270 */
[----:B------:R-:W-:Y:S02]  /*32d0*/  IMAD.IADD R15, R51, 0x1, R18 ;  /* 0x00000001330f7824 */ /* 0x000fe400078e0212 */
[----:B------:R-:W0:Y:S03]  /*32e0*/  LDC.64 R18, c[0x0][0x3a0] ;  /* 0x0000e800ff127b82 */ /* 0x000e260000000a00 */
[----:B------:R-:W1:Y:S05]  /*32f0*/  SHFL.DOWN PT, R21, R15, 0x10, R20 ;  /* 0x0a0000000f157989 */ /* 0x000e6a00000e0014 */
[----:B------:R-:W-:-:S02]  /*3300*/  VOTE.ALL P0, P0 ;  /* 0x0000000000ff7806 */ /* 0x000fc40000000000 */
[----:B0-----:R-:W-:Y:S02]  /*3310*/  IADD3 R30, P2, PT, R18, 0x100, RZ ;  /* 0x00000100121e7810 */ /* 0x001fe40007f5e0ff */
[----:B-1----:R-:W-:-:S03]  /*3320*/  SEL R14, R21, RZ, !P1 ;  /* 0x000000ff150e7207 */ /* 0x002fc60004800000 */
[----:B------:R-:W-:Y:S02]  /*3330*/  IMAD.X R43, RZ, RZ, R19, P2 ;  /* 0x000000ffff2b7224 */ /* 0x000fe400010e0613 */
[----:B------:R-:W-:-:S07]  /*3340*/  IMAD.IADD R31, R15, 0x1, R14 ;  /* 0x000000010f1f7824 */ /* 0x000fce00078e020e */
.L_x_242:
[----:B------:R-:W-:Y:S05]  /*3350*/  @!P0 BRA `(.L_x_56) ;  /* 0x00000004002c8947 */ /* 0x000fea0003800000 */
[----:B------:R-:W-:-:S07]  /*3360*/  IMAD.MOV.U32 R44, RZ, RZ, 0x2f2 ;  /* 0x000002f2ff2c7424 */ /* 0x000fce00078e00ff */
.L_x_62:
[----:B------:R-:W-:Y:S02]  /*3370*/  IMAD.MOV.U32 R14, RZ, RZ, R30 ;  /* 0x000000ffff0e7224 */ /* 0x000fe400078e001e */
[----:B------:R-:W-:Y:S02]  /*3380*/  IMAD.MOV.U32 R15, RZ, RZ, R43 ;  /* 0x000000ffff0f7224 */ /* 0x000fe400078e002b */
[----:B------:R-:W-:-:S05]  /*3390*/  IMAD.WIDE R20, R35, 0x8, R14 ;  /* 0x0000000823147825 */ /* 0x000fca00078e020e */
[----:B------:R-:W2:Y:S01]  /*33a0*/  LD.E.64.STRONG.GPU R14, desc[UR8][R20.64+-0x100] ;  /* 0xffff0008140e7980 */ /* 0x000ea2000c10fb00 */
[----:B------:R-:W-:Y:S05]  /*33b0*/  YIELD ;  /* 0x0000000000007946 */ /* 0x000fea0003800000 */
[----:B------:R-:W-:Y:S01]  /*33c0*/  UMOV UR6, 0xffffffff ;  /* 0xffffffff00067882 */ /* 0x000fe20000000000 */
[----:B------:R-:W-:Y:S02]  /*33d0*/  SHF.R.U32.HI R44, RZ, 0x1, R44 ;  /* 0x00000001ff2c7819 */ /* 0x000fe4000001162c */
[----:B--2---:R-:W-:Y:S01]  /*33e0*/  ISETP.NE.AND P0, PT, R14, 0x63, PT ;  /* 0x000000630e00780c */ /* 0x004fe20003f05270 */
[----:B------:R-:W-:-:S12]  /*33f0*/  BRA.DIV UR6, `(.L_x_57) ;  /* 0x0000008206ec7947 */ /* 0x000fd8000b800000 */
[----:B------:R-:W-:-:S13]  /*3400*/  VOTE.ANY P0, !P0 ;  /* 0x0000000000ff7806 */ /* 0x000fda0004000100 */
.L_x_245:
[----:B------:R-:W-:Y:S05]  /*3410*/  @!P0 BRA `(.L_x_58) ;  /* 0x00000000007c8947 */ /* 0x000fea0003800000 */
[----:B------:R-:W-:-:S07]  /*3420*/  IMAD.MOV.U32 R52, RZ, RZ, R44 ;  /* 0x000000ffff347224 */ /* 0x000fce00078e002c */
.L_x_60:
        /* <DEDUP_REMOVED lines=29> */
.L_x_248:
[----:B------:R-:W-:Y:S05]  /*3600*/  @P0 BRA `(.L_x_60) ;  /* 0xfffffffc00880947 */ /* 0x000fea000383ffff */
.L_x_58:
[----:B------:R-:W-:Y:S01]  /*3610*/  UMOV UR6, 0xffffffff ;  /* 0xffffffff00067882 */ /* 0x000fe20000000000 */
[----:B------:R-:W-:Y:S02]  /*3620*/  ISETP.NE.AND P0, PT, R14, 0x65, PT ;  /* 0x000000650e00780c */ /* 0x000fe40003f05270 */
[----:B------:R-:W-:Y:S11]  /*3630*/  BRA.DIV UR6, `(.L_x_61) ;  /* 0x00000082069c7947 */ /* 0x000ff6000b800000 */
[----:B------:R-:W-:Y:S01]  /*3640*/  VOTE.ANY R18, PT, !P0 ;  /* 0x0000000000127806 */ /* 0x000fe200040e0100 */
[----:B------:R-:W-:-:S03]  /*3650*/  VIADD R35, R35, 0xffffffe0 ;  /* 0xffffffe023237836 */ /* 0x000fc60000000000 */
[----:B------:R-:W-:-:S05]  /*3660*/  LOP3.LUT R18, R18, 0x80000000, R50, 0xec, !PT ;  /* 0x8000000012127812 */ /* 0x000fca00078eec32 */
        /* <DEDUP_REMOVED lines=20> */
[----:B------:R-:W-:-:S05]  /*37b0*/  IMAD.IADD R52, R15, 0x1, R18 ;  /* 0x000000010f347824 */ /* 0x000fca00078e0212 */
[----:B------:R-:W0:Y:S05]  /*37c0*/  SHFL.DOWN PT, R21, R52, 0x10, R20 ;  /* 0x0a00000034157989 */ /* 0x000e2a00000e0014 */
[----:B------:R-:W-:Y:S02]  /*37d0*/  VOTE.ALL P0, P0 ;  /* 0x0000000000ff7806 */ /* 0x000fe40000000000 */
[----:B0-----:R-:W-:-:S04]  /*37e0*/  SEL R21, R21, RZ, !P1 ;  /* 0x000000ff15157207 */ /* 0x001fc80004800000 */
[----:B------:R-:W-:-:S07]  /*37f0*/  IADD3 R31, PT, PT, R52, R21, R31 ;  /* 0x00000015341f7210 */ /* 0x000fce0007ffe01f */
.L_x_257:
[----:B------:R-:W-:Y:S05]  /*3800*/  @P0 BRA `(.L_x_62) ;  /* 0xfffffff800d80947 */ /* 0x000fea000383ffff */
.L_x_56:
[----:B------:R-:W-:Y:S02]  /*3810*/  ISETP.NE.AND P1, PT, R29, RZ, PT ;  /* 0x000000ff1d00720c */ /* 0x000fe40003f25270 */
[----:B------:R-:W-:-:S11]  /*3820*/  ISETP.NE.AND P0, PT, R49, RZ, PT ;  /* 0x000000ff3100720c */ /* 0x000fd60003f05270 */
[----:B------:R-:W0:Y:S01]  /*3830*/  @!P1 S2R R15, SR_CgaCtaId ;  /* 0x00000000000f9919 */ /* 0x000e220000008800 */
[----:B------:R-:W-:Y:S01]  /*3840*/  @!P1 MOV R14, 0x400 ;  /* 0x00000400000e9802 */ /* 0x000fe20000000f00 */
[----:B------:R-:W-:Y:S01]  /*3850*/  @!P1 IMAD.IADD R23, R23, 0x1, R31 ;  /* 0x0000000117179824 */ /* 0x000fe200078e021f */
[----:B------:R-:W-:Y:S01]  /*3860*/  @!P0 MOV R17, 0x400 ;  /* 0x0000040000118802 */ /* 0x000fe20000000f00 */
[----:B------:R-:W1:Y:S01]  /*3870*/  @!P0 S2R R20, SR_CgaCtaId ;  /* 0x0000000000148919 */ /* 0x000e620000008800 */
[----:B------:R-:W-:-:S05]  /*3880*/  @!P1 IMAD.MOV.U32 R22, RZ, RZ, 0x65 ;  /* 0x00000065ff169424 */ /* 0x000fca00078e00ff */
[----:B------:R2:W-:Y:S01]  /*3890*/  @!P1 ST.E.64.STRONG.GPU desc[UR8][R12.64+0x100], R22 ;  /* 0x000100160c009985 */ /* 0x0005e2000c10fb08 */
[----:B0-----:R-:W-:Y:S01]  /*38a0*/  @!P1 LEA R18, R15, R14, 0x18 ;  /* 0x0000000e0f129211 */ /* 0x001fe200078ec0ff */
[----:B------:R-:W-:Y:S02]  /*38b0*/  IMAD.MOV.U32 R14, RZ, RZ, R36 ;  /* 0x000000ffff0e7224 */ /* 0x000fe400078e0024 */
[----:B------:R-:W-:Y:S01]  /*38c0*/  @!P0 IMAD.MOV.U32 R14, RZ, RZ, R31 ;  /* 0x000000ffff0e8224 */ /* 0x000fe200078e001f */
[----:B-1----:R-:W-:Y:S01]  /*38d0*/  @!P0 LEA R20, R20, R17, 0x18 ;  /* 0x0000001114148211 */ /* 0x002fe200078ec0ff */
[----:B------:R2:W-:Y:S04]  /*38e0*/  @!P1 STS [R18+0x48], R23 ;  /* 0x0000481712009388 */ /* 0x0005e80000000800 */
[----:B------:R2:W-:Y:S04]  /*38f0*/  @!P1 STS [R18+0x44], R31 ;  /* 0x0000441f12009388 */ /* 0x0005e80000000800 */
[----:B------:R2:W-:Y:S02]  /*3900*/  @!P0 STS [R20+0x3c], R31 ;  /* 0x00003c1f14008388 */ /* 0x0005e40000000800 */
.L_x_50:
[----:B------:R-:W-:Y:S05]  /*3910*/  WARPSYNC.ALL ;  /* 0x0000000000007948 */ /* 0x000fea0003800000 */
[----:B------:R-:W0:Y:S08]  /*3920*/  S2UR UR5, SR_CgaCtaId ;  /* 0x00000000000579c3 */ /* 0x000e300000008800 */
[----:B------:R-:W-:Y:S01]  /*3930*/  BAR.SYNC.DEFER_BLOCKING 0x0 ;  /* 0x0000000000007b1d */ /* 0x000fe20000010000 */
[----:B------:R-:W-:-:S02]  /*3940*/  ISETP.NE.AND P0, PT, R29, RZ, PT ;  /* 0x000000ff1d00720c */ /* 0x000fc40003f05270 */
[----:B------:R-:W-:Y:S02]  /*3950*/  LOP3.LUT R40, R26, 0x1, RZ, 0xc, !PT ;  /* 0x000000011a287812 */ /* 0x000fe400078e0cff */
[----:B--2---:R-:W-:Y:S01]  /*3960*/  LOP3.LUT R13, R25, 0x1, RZ, 0xc, !PT ;  /* 0x00000001190d7812 */ /* 0x004fe200078e0cff */
[----:B------:R-:W-:Y:S01]  /*3970*/  UMOV UR4, 0x400 ;  /* 0x0000040000047882 */ /* 0x000fe20000000000 */
[----:B------:R-:W-:Y:S02]  /*3980*/  LOP3.LUT R35, R24, 0x1, RZ, 0xc, !PT ;  /* 0x0000000118237812 */ /* 0x000fe400078e0cff */
[----:B------:R-:W-:Y:S02]  /*3990*/  LOP3.LUT R34, R11, 0x1, RZ, 0xc, !PT ;  /* 0x000000010b227812 */ /* 0x000fe400078e0cff */
[----:B------:R-:W-:Y:S02]  /*39a0*/  LOP3.LUT R30, R8, 0x1, RZ, 0xc, !PT ;  /* 0x00000001081e7812 */ /* 0x000fe400078e0cff */
[----:B------:R-:W-:-:S02]  /*39b0*/  LOP3.LUT R21, R7, 0x1, RZ, 0xc, !PT ;  /* 0x0000000107157812 */ /* 0x000fc400078e0cff */
[----:B------:R-:W-:Y:S02]  /*39c0*/  LOP3.LUT R20, R6, 0x1, RZ, 0xc, !PT ;  /* 0x0000000106147812 */ /* 0x000fe400078e0cff */
[----:B------:R-:W-:Y:S02]  /*39d0*/  LOP3.LUT R49, R4, 0x1, RZ, 0xc, !PT ;  /* 0x0000000104317812 */ /* 0x000fe400078e0cff */
[----:B------:R-:W-:Y:S02]  /*39e0*/  LOP3.LUT R51, R3, 0x1, RZ, 0xc, !PT ;  /* 0x0000000103337812 */ /* 0x000fe400078e0cff */
[----:B------:R-:W-:Y:S01]  /*39f0*/  LOP3.LUT R19, R8, 0x1, RZ, 0xc0, !PT ;  /* 0x0000000108137812 */ /* 0x000fe200078ec0ff */
[----:B0-----:R-:W-:Y:S01]  /*3a00*/  ULEA UR4, UR5, UR4, 0x18 ;  /* 0x0000000405047291 */ /* 0x001fe2000f8ec0ff */
[----:B------:R-:W-:Y:S02]  /*3a10*/  LOP3.LUT R17, R6, 0x1, RZ, 0xc0, !PT ;  /* 0x0000000106117812 */ /* 0x000fe400078ec0ff */
[----:B------:R-:W-:-:S06]  /*3a20*/  LOP3.LUT R15, R5, 0x1, RZ, 0xc0, !PT ;  /* 0x00000001050f7812 */ /* 0x000fcc00078ec0ff */
[----:B------:R-:W0:Y:S04]  /*3a30*/  LDS R12, [UR4+0x3c] ;  /* 0x00003c04ff0c7984 */ /* 0x000e280008000800 */
[----:B------:R-:W1:Y:S04]  /*3a40*/  LDS R22, [UR4+0x4c] ;  /* 0x00004c04ff167984 */ /* 0x000e680008000800 */
[----:B------:R-:W2:Y:S01]  /*3a50*/  LDS R23, [UR4+0x44] ;  /* 0x00004404ff177984 */ /* 0x000ea20008000800 */
[----:B0-----:R-:W-:Y:S02]  /*3a60*/  SEL R43, R12, RZ, P0 ;  /* 0x000000ff0c2b7207 */ /* 0x001fe40000000000 */
[----:B------:R-:W-:-:S02]  /*3a70*/  LOP3.LUT R12, R9, 0x1, RZ, 0xc, !PT ;  /* 0x00000001090c7812 */ /* 0x000fc400078e0cff */
[----:B-1----:R-:W-:Y:S01]  /*3a80*/  ISETP.GT.AND P0, PT, R22, 0x180, PT ;  /* 0x000001801600780c */ /* 0x002fe20003f04270 */
[----:B------:R-:W-:-:S04]  /*3a90*/  IMAD.IADD R43, R43, 0x1, R14 ;  /* 0x000000012b2b7824 */ /* 0x000fc800078e020e */
[--C-:B------:R-:W-:Y:S01]  /*3aa0*/  IMAD.IADD R41, R33, 0x1, R43.reuse ;  /* 0x0000000121297824 */ /* 0x100fe200078e022b */
[----:B------:R-:W-:Y:S01]  /*3ab0*/  LOP3.LUT R33, R10, 0x1, RZ, 0xc, !PT ;  /* 0x000000010a217812 */ /* 0x000fe200078e0cff */
[----:B------:R-:W-:Y:S02]  /*3ac0*/  IMAD.IADD R42, R0, 0x1, R43 ;  /* 0x00000001002a7824 */ /* 0x000fe400078e022b */
[----:B------:R-:W-:-:S04]  /*3ad0*/  IMAD.IADD R40, R40, 0x1, R41 ;  /* 0x0000000128287824 */ /* 0x000fc800078e0229 */
[----:B------:R-:W-:Y:S01]  /*3ae0*/  IMAD.IADD R36, R13, 0x1, R40 ;  /* 0x000000010d247824 */ /* 0x000fe200078e0228 */
[----:B------:R-:W-:-:S03]  /*3af0*/  LOP3.LUT R13, R5, 0x1, RZ, 0xc, !PT ;  /* 0x00000001050d7812 */ /* 0x000fc600078e0cff */
[----:B------:R-:W-:-:S04]  /*3b00*/  IMAD.IADD R35, R35, 0x1, R36 ;  /* 0x0000000123237824 */ /* 0x000fc800078e0224 */
[----:B------:R-:W-:-:S04]  /*3b10*/  IMAD.IADD R34, R34, 0x1, R35 ;  /* 0x0000000122227824 */ /* 0x000fc800078e0223 */
        /* <DEDUP_REMOVED lines=9> */
[----:B------:R-:W-:Y:S01]  /*3bb0*/  IMAD.IADD R0, R14, 0x1, R51 ;  /* 0x000000010e007824 */ /* 0x000fe200078e0233 */
[----:B--2---:R-:W-:Y:S06]  /*3bc0*/  @P0 BRA `(.L_x_63) ;  /* 0x0000000c00880947 */ /* 0x004fec0003800000 */
[----:B------:R-:W-:Y:S01]  /*3bd0*/  ISETP.NE.AND P0, PT, R37, RZ, PT ;  /* 0x000000ff2500720c */ /* 0x000fe20003f05270 */
[----:B------:R-:W0:Y:S01]  /*3be0*/  LDCU.U8 UR4, c[0x0][0x3b8] ;  /* 0x00007700ff0477ac */ /* 0x000e220008000000 */
[----:B------:R-:W-:Y:S11]  /*3bf0*/  BSSY.RECONVERGENT B0, `(.L_x_64) ;  /* 0x000000d000007945 */ /* 0x000ff60003800200 */
[----:B------:R-:W-:Y:S05]  /*3c00*/  @P0 BRA `(.L_x_65) ;  /* 0x00000000002c0947 */ /* 0x000fea0003800000 */
[----:B0-----:R-:W-:Y:S01]  /*3c10*/  UISETP.NE.AND UP0, UPT, UR4, URZ, UPT ;  /* 0x000000ff0400728c */ /* 0x001fe2000bf05270 */
[----:B------:R-:W-:Y:S01]  /*3c20*/  CS2R R22, SRZ ;  /* 0x0000000000167805 */ /* 0x000fe2000001ff00 */
[----:B------:R-:W0:Y:S07]  /*3c30*/  LDCU.64 UR6, c[0x0][0x390] ;  /* 0x00007200ff0677ac */ /* 0x000e2e0008000a00 */
[----:B------:R-:W-:Y:S05]  /*3c40*/  BRA.U UP0, `(.L_x_66) ;  /* 0x0000000100087547 */ /* 0x000fea000b800000 */
[----:B------:R-:W1:Y:S02]  /*3c50*/  LDC.64 R22, c[0x0][0x3d0] ;  /* 0x0000f400ff167b82 */ /* 0x000e640000000a00 */
[----:B-1----:R-:W5:Y:S02]  /*3c60*/  LDG.E.64 R22, desc[UR8][R22.64] ;  /* 0x0000000816167981 */ /* 0x002f64000c1e1b00 */
.L_x_66:
[----:B-----5:R-:W-:-:S04]  /*3c70*/  IADD3 R29, P0, PT, R43, R22, RZ ;  /* 0x000000162b1d7210 */ /* 0x020fc80007f1e0ff */
[----:B------:R-:W-:Y:S02]  /*3c80*/  LEA.HI.X.SX32 R44, R43, R23, 0x1, P0 ;  /* 0x000000172b2c7211 */ /* 0x000fe400000f0eff */
[----:B0-----:R-:W-:-:S04]  /*3c90*/  LEA R22, P0, R29, UR6, 0x2 ;  /* 0x000000061d167c11 */ /* 0x001fc8000f8010ff */
[----:B------:R-:W-:-:S05]  /*3ca0*/  LEA.HI.X R23, R29, UR7, R44, 0x2, P0 ;  /* 0x000000071d177c11 */ /* 0x000fca00080f142c */
[----:B------:R1:W-:Y:S04]  /*3cb0*/  STG.E desc[UR8][R22.64], R28 ;  /* 0x0000001c16007986 */ /* 0x0003e8000c101908 */
.L_x_65:
[----:B0-----:R-:W-:Y:S05]  /*3cc0*/  BSYNC.RECONVERGENT B0 ;  /* 0x0000000000007941 */ /* 0x001fea0003800200 */
.L_x_64:
[----:B------:R-:W-:Y:S01]  /*3cd0*/  ISETP.NE.AND P0, PT, R32, RZ, PT ;  /* 0x000000ff2000720c */ /* 0x000fe20003f05270 */
[----:B------:R-:W-:-:S12]  /*3ce0*/  BSSY.RECONVERGENT B0, `(.L_x_67) ;  /* 0x000000d000007945 */ /* 0x000fd80003800200 */
[----:B------:R-:W-:Y:S05]  /*3cf0*/  @P0 BRA `(.L_x_68) ;  /* 0x00000000002c0947 */ /* 0x000fea0003800000 */
[----:B------:R-:W-:Y:S01]  /*3d00*/  UISETP.NE.AND UP0, UPT, UR4, URZ, UPT ;  /* 0x000000ff0400728c */ /* 0x000fe2000bf05270 */
[----:B-1----:R-:W-:Y:S01]  /*3d10*/  CS2R R22, SRZ ;  /* 0x0000000000167805 */ /* 0x002fe2000001ff00 */
[----:B------:R-:W0:Y:S07]  /*3d20*/  LDCU.64 UR6, c[0x0][0x390] ;  /* 0x00007200ff0677ac */ /* 0x000e2e0008000a00 */
[----:B------:R-:W-:Y:S05]  /*3d30*/  BRA.U UP0, `(.L_x_69) ;  /* 0x0000000100087547 */ /* 0x000fea000b800000 */
[----:B------:R-:W1:Y:S02]  /*3d40*/  LDC.64 R22, c[0x0][0x3d0] ;  /* 0x0000f400ff167b82 */ /* 0x000e640000000a00 */
[----:B-1----:R-:W5:Y:S02]  /*3d50*/  LDG.E.64 R22, desc[UR8][R22.64] ;  /* 0x0000000816167981 */ /* 0x002f64000c1e1b00 */
.L_x_69:
[----:B-----5:R-:W-:-:S04]  /*3d60*/  IADD3 R28, P0, PT, R42, R22, RZ ;  /* 0x000000162a1c7210 */ /* 0x020fc80007f1e0ff */
[----:B------:R-:W-:Y:S02]  /*3d70*/  LEA.HI.X.SX32 R23, R42, R23, 0x1, P0 ;  /* 0x000000172a177211 */ /* 0x000fe400000f0eff */
[----:B0-----:R-:W-:-:S04]  /*3d80*/  LEA R22, P0, R28, UR6, 0x2 ;  /* 0x000000061c167c11 */ /* 0x001fc8000f8010ff */
[----:B------:R-:W-:-:S05]  /*3d90*/  LEA.HI.X R23, R28, UR7, R23, 0x2, P0 ;  /* 0x000000071c177c11 */ /* 0x000fca00080f1417 */
[----:B------:R0:W-:Y:S04]  /*3da0*/  STG.E desc[UR8][R22.64], R27 ;  /* 0x0000001b16007986 */ /* 0x0001e8000c101908 */
.L_x_68:
[----:B------:R-:W-:Y:S05]  /*3db0*/  BSYNC.RECONVERGENT B0 ;  /* 0x0000000000007941 */ /* 0x000fea0003800200 */
.L_x_67:
        /* <DEDUP_REMOVED lines=9> */
.L_x_72:
[----:B-----5:R-:W-:-:S04]  /*3e50*/  IADD3 R16, P0, PT, R41, R22, RZ ;  /* 0x0000001629107210 */ /* 0x020fc80007f1e0ff */
[----:B------:R-:W-:Y:S02]  /*3e60*/  LEA.HI.X.SX32 R23, R41, R23, 0x1, P0 ;  /* 0x0000001729177211 */ /* 0x000fe400000f0eff */
[----:B0-----:R-:W-:-:S04]  /*3e70*/  LEA R22, P0, R16, UR6, 0x2 ;  /* 0x0000000610167c11 */ /* 0x001fc8000f8010ff */
[----:B------:R-:W-:-:S05]  /*3e80*/  LEA.HI.X R23, R16, UR7, R23, 0x2, P0 ;  /* 0x0000000710177c11 */ /* 0x000fca00080f1417 */
[----:B------:R2:W-:Y:S04]  /*3e90*/  STG.E desc[UR8][R22.64], R26 ;  /* 0x0000001a16007986 */ /* 0x0005e8000c101908 */
.L_x_71:
[----:B------:R-:W-:Y:S05]  /*3ea0*/  BSYNC.RECONVERGENT B0 ;  /* 0x0000000000007941 */ /* 0x000fea0003800200 */
.L_x_70:
[----:B------:R-:W-:Y:S01]  /*3eb0*/  ISETP.NE.AND P0, PT, R38, RZ, PT ;  /* 0x000000ff2600720c */ /* 0x000fe20003f05270 */
[----:B------:R-:W-:-:S12]  /*3ec0*/  BSSY.RECONVERGENT B0, `(.L_x_73) ;  /* 0x000000d000007945 */ /* 0x000fd80003800200 */
[----:B------:R-:W-:Y:S05]  /*3ed0*/  @P0 BRA `(.L_x_74) ;  /* 0x00000000002c0947 */ /* 0x000fea0003800000 */
[----:B------:R-:W-:Y:S01]  /*3ee0*/  UISETP.NE.AND UP0, UPT, UR4, URZ, UPT ;  /* 0x000000ff0400728c */ /* 0x000fe2000bf05270 */
[----:B012---:R-:W-:Y:S01]  /*3ef0*/  CS2R R22, SRZ ;  /* 0x0000000000167805 */ /* 0x007fe2000001ff00 */
[----:B------:R-:W0:Y:S07]  /*3f00*/  LDCU.64 UR6, c[0x0][0x390] ;  /* 0x00007200ff0677ac */ /* 0x000e2e0008000a00 */
[----:B------:R-:W-:Y:S05]  /*3f10*/  BRA.U UP0, `(.L_x_75) ;  /* 0x0000000100087547 */ /* 0x000fea000b800000 */
[----:B------:R-:W1:Y:S02]  /*3f20*/  LDC.64 R22, c[0x0][0x3d0] ;  /* 0x0000f400ff167b82 */ /* 0x000e640000000a00 */
[----:B-1----:R-:W5:Y:S02]  /*3f30*/  LDG.E.64 R22, desc[UR8][R22.64] ;  /* 0x0000000816167981 */ /* 0x002f64000c1e1b00 */
.L_x_75:
[----:B-----5:R-:W-:-:S04]  /*3f40*/  IADD3 R16, P0, PT, R40, R22, RZ ;  /* 0x0000001628107210 */ /* 0x020fc80007f1e0ff */
[----:B------:R-:W-:Y:S02]  /*3f50*/  LEA.HI.X.SX32 R23, R40, R23, 0x1, P0 ;  /* 0x0000001728177211 */ /* 0x000fe400000f0eff */
[----:B0-----:R-:W-:-:S04]  /*3f60*/  LEA R22, P0, R16, UR6, 0x2 ;  /* 0x0000000610167c11 */ /* 0x001fc8000f8010ff */
[----:B------:R-:W-:-:S05]  /*3f70*/  LEA.HI.X R23, R16, UR7, R23, 0x2, P0 ;  /* 0x0000000710177c11 */ /* 0x000fca00080f1417 */
[----:B------:R3:W-:Y:S04]  /*3f80*/  STG.E desc[UR8][R22.64], R25 ;  /* 0x0000001916007986 */ /* 0x0007e8000c101908 */
.L_x_74:
[----:B------:R-:W-:Y:S05]  /*3f90*/  BSYNC.RECONVERGENT B0 ;  /* 0x0000000000007941 */ /* 0x000fea0003800200 */
.L_x_73:
[----:B------:R-:W-:Y:S01]  /*3fa0*/  ISETP.NE.AND P0, PT, R39, RZ, PT ;  /* 0x000000ff2700720c */ /* 0x000fe20003f05270 */
[----:B------:R-:W-:-:S12]  /*3fb0*/  BSSY.RECONVERGENT B0, `(.L_x_76) ;  /* 0x000000d000007945 */ /* 0x000fd80003800200 */
[----:B------:R-:W-:Y:S05]  /*3fc0*/  @P0 BRA `(.L_x_77) ;  /* 0x00000000002c0947 */ /* 0x000fea0003800000 */
[----:B------:R-:W-:Y:S01]  /*3fd0*/  UISETP.NE.AND UP0, UPT, UR4, URZ, UPT ;  /* 0x000000ff0400728c */ /* 0x000fe2000bf05270 */
[----:B0123--:R-:W-:Y:S01]  /*3fe0*/  CS2R R22, SRZ ;  /* 0x0000000000167805 */ /* 0x00ffe2000001ff00 */
[----:B------:R-:W0:Y:S07]  /*3ff0*/  LDCU.64 UR6, c[0x0][0x390] ;  /* 0x00007200ff0677ac */ /* 0x000e2e0008000a00 */
[----:B------:R-:W-:Y:S05]  /*4000*/  BRA.U UP0, `(.L_x_78) ;  /* 0x0000000100087547 */ /* 0x000fea000b800000 */
[----:B------:R-:W1:Y:S02]  /*4010*/  LDC.64 R22, c[0x0][0x3d0] ;  /* 0x0000f400ff167b82 */ /* 0x000e640000000a00 */
[----:B-1----:R-:W5:Y:S02]  /*4020*/  LDG.E.64 R22, desc[UR8][R22.64] ;  /* 0x0000000816167981 */ /* 0x002f64000c1e1b00 */
.L_x_78:
[----:B-----5:R-:W-:-:S04]  /*4030*/  IADD3 R16, P0, PT, R36, R22, RZ ;  /* 0x0000001624107210 */ /* 0x020fc80007f1e0ff */
[----:B------:R-:W-:Y:S02]  /*4040*/  LEA.HI.X.SX32 R23, R36, R23, 0x1, P0 ;  /* 0x0000001724177211 */ /* 0x000fe400000f0eff */
[----:B0-----:R-:W-:-:S04]  /*4050*/  LEA R22, P0, R16, UR6, 0x2 ;  /* 0x0000000610167c11 */ /* 0x001fc8000f8010ff */
[----:B------:R-:W-:-:S05]  /*4060*/  LEA.HI.X R23, R16, UR7, R23, 0x2, P0 ;  /* 0x0000000710177c11 */ /* 0x000fca00080f1417 */
[----:B------:R4:W-:Y:S04]  /*4070*/  STG.E desc[UR8][R22.64], R24 ;  /* 0x0000001816007986 */ /* 0x0009e8000c101908 */
.L_x_77:
[----:B------:R-:W-:Y:S05]  /*4080*/  BSYNC.RECONVERGENT B0 ;  /* 0x0000000000007941 */ /* 0x000fea0003800200 */
.L_x_76:
[----:B------:R-:W-:Y:S01]  /*4090*/  ISETP.NE.AND P0, PT, R45, RZ, PT ;  /* 0x000000ff2d00720c */ /* 0x000fe20003f05270 */
[----:B------:R-:W-:-:S12]  /*40a0*/  BSSY.RECONVERGENT B0, `(.L_x_79) ;  /* 0x000000d000007945 */ /* 0x000fd80003800200 */
[----:B------:R-:W-:Y:S05]  /*40b0*/  @P0 BRA `(.L_x_80) ;  /* 0x00000000002c0947 */ /* 0x000fea0003800000 */
[----:B------:R-:W-:Y:S01]  /*40c0*/  UISETP.NE.AND UP0, UPT, UR4, URZ, UPT ;  /* 0x000000ff0400728c */ /* 0x000fe2000bf05270 */
[----:B01234-:R-:W-:Y:S01]  /*40d0*/  CS2R R22, SRZ ;  /* 0x0000000000167805 */ /* 0x01ffe2000001ff00 */
[----:B------:R-:W0:Y:S07]  /*40e0*/  LDCU.64 UR6, c[0x0][0x390] ;  /* 0x00007200ff0677ac */ /* 0x000e2e0008000a00 */
[----:B------:R-:W-:Y:S05]  /*40f0*/  BRA.U UP0, `(.L_x_81) ;  /* 0x0000000100087547 */ /* 0x000fea000b800000 */
[----:B------:R-:W1:Y:S02]  /*4100*/  LDC.64 R22, c[0x0][0x3d0] ;  /* 0x0000f400ff167b82 */ /* 0x000e640000000a00 */
[----:B-1----:R-:W5:Y:S02]  /*4110*/  LDG.E.64 R22, desc[UR8][R22.64] ;  /* 0x0000000816167981 */ /* 0x002f64000c1e1b00 */
.L_x_81:
[----:B-----5:R-:W-:-:S04]  /*4120*/  IADD3 R16, P0, PT, R35, R22, RZ ;  /* 0x0000001623107210 */ /* 0x020fc80007f1e0ff */
[----:B------:R-:W-:Y:S02]  /*4130*/  LEA.HI.X.SX32 R23, R35, R23, 0x1, P0 ;  /* 0x0000001723177211 */ /* 0x000fe400000f0eff */
[----:B0-----:R-:W-:-:S04]  /*4140*/  LEA R22, P0, R16, UR6, 0x2 ;  /* 0x0000000610167c11 */ /* 0x001fc8000f8010ff */
[----:B------:R-:W-:-:S05]  /*4150*/  LEA.HI.X R23, R16, UR7, R23, 0x2, P0 ;  /* 0x0000000710177c11 */ /* 0x000fca00080f1417 */
[----:B------:R0:W-:Y:S04]  /*4160*/  STG.E desc[UR8][R22.64], R11 ;  /* 0x0000000b16007986 */ /* 0x0001e8000c101908 */
.L_x_80:
[----:B------:R-:W-:Y:S05]  /*4170*/  BSYNC.RECONVERGENT B0 ;  /* 0x0000000000007941 */ /* 0x000fea0003800200 */
.L_x_79:
        /* <DEDUP_REMOVED lines=9> */
.L_x_84:
[----:B-----5:R-:W-:-:S04]  /*4210*/  IADD3 R11, P0, PT, R34, R22, RZ ;  /* 0x00000016220b7210 */ /* 0x020fc80007f1e0ff */
[----:B------:R-:W-:Y:S02]  /*4220*/  LEA.HI.X.SX32 R34, R34, R23, 0x1, P0 ;  /* 0x0000001722227211 */ /* 0x000fe400000f0eff */
[----:B0-----:R-:W-:-:S04]  /*4230*/  LEA R22, P0, R11, UR6, 0x2 ;  /* 0x000000060b167c11 */ /* 0x001fc8000f8010ff */
[----:B------:R-:W-:-:S05]  /*4240*/  LEA.HI.X R23, R11, UR7, R34, 0x2, P0 ;  /* 0x000000070b177c11 */ /* 0x000fca00080f1422 */
[----:B------:R0:W-:Y:S04]  /*4250*/  STG.E desc[UR8][R22.64], R10 ;  /* 0x0000000a16007986 */ /* 0x0001e8000c101908 */
.L_x_83:
[----:B------:R-:W-:Y:S05]  /*4260*/  BSYNC.RECONVERGENT B0 ;  /* 0x0000000000007941 */ /* 0x000fea0003800200 */
.L_x_82:
        /* <DEDUP_REMOVED lines=9> */
.L_x_87:
[----:B-----5:R-:W-:-:S04]  /*4300*/  IADD3 R16, P0, PT, R33, R10, RZ ;  /* 0x0000000a21107210 */ /* 0x020fc80007f1e0ff */
[----:B------:R-:W-:Y:S02]  /*4310*/  LEA.HI.X.SX32 R11, R33, R11, 0x1, P0 ;  /* 0x0000000b210b7211 */ /* 0x000fe400000f0eff */
[----:B0-----:R-:W-:-:S04]  /*4320*/  LEA R10, P0, R16, UR6, 0x2 ;  /* 0x00000006100a7c11 */ /* 0x001fc8000f8010ff */
[----:B------:R-:W-:-:S05]  /*4330*/  LEA.HI.X R11, R16, UR7, R11, 0x2, P0 ;  /* 0x00000007100b7c11 */ /* 0x000fca00080f140b */
[----:B------:R0:W-:Y:S04]  /*4340*/  STG.E desc[UR8][R10.64], R9 ;  /* 0x000000090a007986 */ /* 0x0001e8000c101908 */
.L_x_86:
[----:B------:R-:W-:Y:S05]  /*4350*/  BSYNC.RECONVERGENT B0 ;  /* 0x0000000000007941 */ /* 0x000fea0003800200 */
.L_x_85:
        /* <DEDUP_REMOVED lines=9> */
.L_x_90:
[----:B-----5:R-:W-:-:S04]  /*43f0*/  IADD3 R9, P0, PT, R31, R10, RZ ;  /* 0x0000000a1f097210 */ /* 0x020fc80007f1e0ff */
[----:B------:R-:W-:Y:S02]  /*4400*/  LEA.HI.X.SX32 R16, R31, R11, 0x1, P0 ;  /* 0x0000000b1f107211 */ /* 0x000fe400000f0eff */
[----:B0-----:R-:W-:-:S04]  /*4410*/  LEA R10, P0, R9, UR6, 0x2 ;  /* 0x00000006090a7c11 */ /* 0x001fc8000f8010ff */
[----:B------:R-:W-:-:S05]  /*4420*/  LEA.HI.X R11, R9, UR7, R16, 0x2, P0 ;  /* 0x00000007090b7c11 */ /* 0x000fca00080f1410 */
[----:B------:R0:W-:Y:S04]  /*4430*/  STG.E desc[UR8][R10.64], R8 ;  /* 0x000000080a007986 */ /* 0x0001e8000c101908 */
.L_x_89:
[----:B------:R-:W-:Y:S05]  /*4440*/  BSYNC.RECONVERGENT B0 ;  /* 0x0000000000007941 */ /* 0x000fea0003800200 */
.L_x_88:
        /* <DEDUP_REMOVED lines=9> */
.L_x_93:
[----:B-----5:R-:W-:-:S04]  /*44e0*/  IADD3 R10, P0, PT, R30, R8, RZ ;  /* 0x000000081e0a7210 */ /* 0x020fc80007f1e0ff */
[----:B------:R-:W-:Y:S02]  /*44f0*/  LEA.HI.X.SX32 R9, R30, R9, 0x1, P0 ;  /* 0x000000091e097211 */ /* 0x000fe400000f0eff */
[----:B0-----:R-:W-:-:S04]  /*4500*/  LEA R8, P0, R10, UR6, 0x2 ;  /* 0x000000060a087c11 */ /* 0x001fc8000f8010ff */
[----:B------:R-:W-:-:S05]  /*4510*/  LEA.HI.X R9, R10, UR7, R9, 0x2, P0 ;  /* 0x000000070a097c11 */ /* 0x000fca00080f1409 */
[----:B------:R0:W-:Y:S04]  /*4520*/  STG.E desc[UR8][R8.64], R7 ;  /* 0x0000000708007986 */ /* 0x0001e8000c101908 */
.L_x_92:
[----:B------:R-:W-:Y:S05]  /*4530*/  BSYNC.RECONVERGENT B0 ;  /* 0x0000000000007941 */ /* 0x000fea0003800200 */
.L_x_91:
        /* <DEDUP_REMOVED lines=9> */
.L_x_96:
[----:B-----5:R-:W-:-:S04]  /*45d0*/  IADD3 R7, P0, PT, R21, R8, RZ ;  /* 0x0000000815077210 */ /* 0x020fc80007f1e0ff */
[----:B------:R-:W-:Y:S02]  /*45e0*/  LEA.HI.X.SX32 R10, R21, R9, 0x1, P0 ;  /* 0x00000009150a7211 */ /* 0x000fe400000f0eff */
[----:B0-----:R-:W-:-:S04]  /*45f0*/  LEA R8, P0, R7, UR6, 0x2 ;  /* 0x0000000607087c11 */ /* 0x001fc8000f8010ff */
[----:B------:R-:W-:-:S05]  /*4600*/  LEA.HI.X R9, R7, UR7, R10, 0x2, P0 ;  /* 0x0000000707097c11 */ /* 0x000fca00080f140a */
[----:B------:R0:W-:Y:S04]  /*4610*/  STG.E desc[UR8][R8.64], R6 ;  /* 0x0000000608007986 */ /* 0x0001e8000c101908 */
.L_x_95:
[----:B------:R-:W-:Y:S05]  /*4620*/  BSYNC.RECONVERGENT B0 ;  /* 0x0000000000007941 */ /* 0x000fea0003800200 */
.L_x_94:
[----:B------:R-:W-:Y:S01]  /*4630*/  ISETP.NE.U32.AND P0, PT, R15, 0x1, PT ;  /* 0x000000010f00780c */ /* 0x000fe20003f05070 */
[----:B------:R-:W-:-:S12]  /*4640*/  BSSY.RECONVERGENT B0, `(.L_x_97) ;  /* 0x000000d000007945 */ /* 0x000fd80003800200 */
[----:B------:R-:W-:Y:S05]  /*4650*/  @!P0 BRA `(.L_x_98) ;  /* 0x00000000002c8947 */ /* 0x000fea0003800000 */
[----:B------:R-:W-:Y:S01]  /*4660*/  UISETP.NE.AND UP0, UPT, UR4, URZ, UPT ;  /* 0x000000ff0400728c */ /* 0x000fe2000bf05270 */
[----:B0-----:R-:W-:Y:S01]  /*4670*/  CS2R R6, SRZ ;  /* 0x0000000000067805 */ /* 0x001fe2000001ff00 */
[----:B------:R-:W0:Y:S07]  /*4680*/  LDCU.64 UR6, c[0x0][0x390] ;  /* 0x00007200ff0677ac */ /* 0x000e2e0008000a00 */
[----:B------:R-:W-:Y:S05]  /*4690*/  BRA.U UP0, `(.L_x_99) ;  /* 0x0000000100087547 */ /* 0x000fea000b800000 */
[----:B------:R-:W1:Y:S02]  /*46a0*/  LDC.64 R6, c[0x0][0x3d0] ;  /* 0x0000f400ff067b82 */ /* 0x000e640000000a00 */
[----:B-1----:R-:W5:Y:S02]  /*46b0*/  LDG.E.64 R6, desc[UR8][R6.64] ;  /* 0x0000000806067981 */ /* 0x002f64000c1e1b00 */
.L_x_99:
[----:B-----5:R-:W-:-:S04]  /*46c0*/  IADD3 R8, P0, PT, R20, R6, RZ ;  /* 0x0000000614087210 */ /* 0x020fc80007f1e0ff */
[----:B------:R-:W-:Y:S02]  /*46d0*/  LEA.HI.X.SX32 R7, R20, R7, 0x1, P0 ;  /* 0x0000000714077211 */ /* 0x000fe400000f0eff */
[----:B0-----:R-:W-:-:S04]  /*46e0*/  LEA R6, P0, R8, UR6, 0x2 ;  /* 0x0000000608067c11 */ /* 0x001fc8000f8010ff */
[----:B------:R-:W-:-:S05]  /*46f0*/  LEA.HI.X R7, R8, UR7, R7, 0x2, P0 ;  /* 0x0000000708077c11 */ /* 0x000fca00080f1407 */
[----:B------:R0:W-:Y:S04]  /*4700*/  STG.E desc[UR8][R6.64], R5 ;  /* 0x0000000506007986 */ /* 0x0001e8000c101908 */
.L_x_98:
[----:B------:R-:W-:Y:S05]  /*4710*/  BSYNC.RECONVERGENT B0 ;  /* 0x0000000000007941 */ /* 0x000fea0003800200 */
.L_x_97:
        /* <DEDUP_REMOVED lines=9> */
.L_x_102:
[----:B-----5:R-:W-:-:S04]  /*47b0*/  IADD3 R5, P0, PT, R18, R6, RZ ;  /* 0x0000000612057210 */ /* 0x020fc80007f1e0ff */
[----:B------:R-:W-:Y:S02]  /*47c0*/  LEA.HI.X.SX32 R18, R18, R7, 0x1, P0 ;  /* 0x0000000712127211 */ /* 0x000fe400000f0eff */
[----:B0-----:R-:W-:-:S04]  /*47d0*/  LEA R6, P0, R5, UR6, 0x2 ;  /* 0x0000000605067c11 */ /* 0x001fc8000f8010ff */
[----:B------:R-:W-:-:S05]  /*47e0*/  LEA.HI.X R7, R5, UR7, R18, 0x2, P0 ;  /* 0x0000000705077c11 */ /* 0x000fca00080f1412 */
[----:B------:R0:W-:Y:S04]  /*47f0*/  STG.E desc[UR8][R6.64], R4 ;  /* 0x0000000406007986 */ /* 0x0001e8000c101908 */
.L_x_101:
[----:B------:R-:W-:Y:S05]  /*4800*/  BSYNC.RECONVERGENT B0 ;  /* 0x0000000000007941 */ /* 0x000fea0003800200 */
.L_x_100:
        /* <DEDUP_REMOVED lines=9> */
.L_x_105:
[----:B-----5:R-:W-:-:S04]  /*48a0*/  IADD3 R6, P0, PT, R14, R4, RZ ;  /* 0x000000040e067210 */ /* 0x020fc80007f1e0ff */
[----:B------:R-:W-:Y:S02]  /*48b0*/  LEA.HI.X.SX32 R5, R14, R5, 0x1, P0 ;  /* 0x000000050e057211 */ /* 0x000fe400000f0eff */
[----:B0-----:R-:W-:-:S04]  /*48c0*/  LEA R4, P0, R6, UR6, 0x2 ;  /* 0x0000000606047c11 */ /* 0x001fc8000f8010ff */
[----:B------:R-:W-:-:S05]  /*48d0*/  LEA.HI.X R5, R6, UR7, R5, 0x2, P0 ;  /* 0x0000000706057c11 */ /* 0x000fca00080f1405 */
[----:B------:R0:W-:Y:S04]  /*48e0*/  STG.E desc[UR8][R4.64], R3 ;  /* 0x0000000304007986 */ /* 0x0001e8000c101908 */
.L_x_104:
[----:B------:R-:W-:Y:S05]  /*48f0*/  BSYNC.RECONVERGENT B0 ;  /* 0x0000000000007941 */ /* 0x000fea0003800200 */
.L_x_103:
[----:B0-----:R-:W-:-:S04]  /*4900*/  LOP3.LUT R3, R2, 0x1, RZ, 0xc0, !PT ;  /* 0x0000000102037812 */ /* 0x001fc800078ec0ff */
[----:B------:R-:W-:-:S13]  /*4910*/  ISETP.NE.U32.AND P0, PT, R3, 0x1, PT ;  /* 0x000000010300780c */ /* 0x000fda0003f05070 */
[----:B------:R-:W-:Y:S05]  /*4920*/  @!P0 EXIT ;  /* 0x000000000000894d */ /* 0x000fea0003800000 */
[----:B------:R-:W-:Y:S01]  /*4930*/  UISETP.NE.AND UP0, UPT, UR4, URZ, UPT ;  /* 0x000000ff0400728c */ /* 0x000fe2000bf05270 */
[----:B------:R-:W-:-:S08]  /*4940*/  CS2R R4, SRZ ;  /* 0x0000000000047805 */ /* 0x000fd0000001ff00 */
[----:B------:R-:W-:Y:S05]  /*4950*/  BRA.U UP0, `(.L_x_106) ;  /* 0x0000000100087547 */ /* 0x000fea000b800000 */
[----:B------:R-:W0:Y:S02]  /*4960*/  LDC.64 R4, c[0x0][0x3d0] ;  /* 0x0000f400ff047b82 */ /* 0x000e240000000a00 */
[----:B0-----:R-:W5:Y:S02]  /*4970*/  LDG.E.64 R4, desc[UR8][R4.64] ;  /* 0x0000000804047981 */ /* 0x001f64000c1e1b00 */
.L_x_106:
[----:B------:R-:W0:Y:S01]  /*4980*/  LDCU.64 UR4, c[0x0][0x390] ;  /* 0x00007200ff0477ac */ /* 0x000e220008000a00 */
[----:B-----5:R-:W-:-:S04]  /*4990*/  IADD3 R3, P0, PT, R0, R4, RZ ;  /* 0x0000000400037210 */ /* 0x020fc80007f1e0ff */
[----:B------:R-:W-:Y:S02]  /*49a0*/  LEA.HI.X.SX32 R0, R0, R5, 0x1, P0 ;  /* 0x0000000500007211 */ /* 0x000fe400000f0eff */
[----:B0-----:R-:W-:-:S04]  /*49b0*/  LEA R4, P0, R3, UR4, 0x2 ;  /* 0x0000000403047c11 */ /* 0x001fc8000f8010ff */
[----:B------:R-:W-:-:S05]  /*49c0*/  LEA.HI.X R5, R3, UR5, R0, 0x2, P0 ;  /* 0x0000000503057c11 */ /* 0x000fca00080f1400 */
[----:B------:R-:W-:Y:S01]  /*49d0*/  STG.E desc[UR8][R4.64], R2 ;  /* 0x0000000204007986 */ /* 0x000fe2000c101908 */
[----:B------:R-:W-:Y:S05]  /*49e0*/  EXIT ;  /* 0x000000000000794d */ /* 0x000fea0003800000 */
.L_x_63:
[----:B------:R-:W-:Y:S01]  /*49f0*/  BAR.SYNC.DEFER_BLOCKING 0x0 ;  /* 0x0000000000007b1d */ /* 0x000fe20000010000 */
[----:B------:R-:W-:Y:S02]  /*4a00*/  ISETP.NE.AND P2, PT, R37, RZ, PT ;  /* 0x000000ff2500720c */ /* 0x000fe40003f45270 */
[----:B------:R-:W-:Y:S02]  /*4a10*/  ISETP.NE.AND P1, PT, R32, RZ, PT ;  /* 0x000000ff2000720c */ /* 0x000fe40003f25270 */
[----:B------:R-:W-:Y:S02]  /*4a20*/  ISETP.NE.AND P4, PT, R16, RZ, PT ;  /* 0x000000ff1000720c */ /* 0x000fe40003f85270 */
[----:B------:R-:W-:Y:S02]  /*4a30*/  ISETP.NE.AND P0, PT, R38, RZ, PT ;  /* 0x000000ff2600720c */ /* 0x000fe40003f05270 */
[----:B------:R-:W-:Y:S02]  /*4a40*/  ISETP.NE.AND P6, PT, R39, RZ, PT ;  /* 0x000000ff2700720c */ /* 0x000fe40003fc5270 */
[----:B------:R-:W-:-:S02]  /*4a50*/  ISETP.NE.AND P5, PT, R45, RZ, PT ;  /* 0x000000ff2d00720c */ /* 0x000fc40003fa5270 */
[----:B------:R-:W-:Y:S01]  /*4a60*/  ISETP.NE.AND P3, PT, R48, RZ, PT ;  /* 0x000000ff3000720c */ /* 0x000fe20003f65270 */
[--C-:B------:R-:W-:Y:S02]  /*4a70*/  @!P2 IMAD.IADD R43, R43, 0x1, -R23.reuse ;  /* 0x000000012b2ba824 */ /* 0x100fe400078e0a17 */
[--C-:B------:R-:W-:Y:S02]  /*4a80*/  @!P1 IMAD.IADD R42, R42, 0x1, -R23.reuse ;  /* 0x000000012a2a9824 */ /* 0x100fe400078e0a17 */
[--C-:B------:R-:W-:Y:S01]  /*4a90*/  @!P4 IMAD.IADD R41, R41, 0x1, -R23.reuse ;  /* 0x000000012929c824 */ /* 0x100fe200078e0a17 */
[----:B------:R-:W-:Y:S01]  /*4aa0*/  @!P2 LEA R43, R43, UR4, 0x2 ;  /* 0x000000042b2bac11 */ /* 0x000fe2000f8e10ff */
[--C-:B------:R-:W-:Y:S01]  /*4ab0*/  @!P0 IMAD.IADD R40, R40, 0x1, -R23.reuse ;  /* 0x0000000128288824 */ /* 0x100fe200078e0a17 */
[----:B------:R-:W-:Y:S01]  /*4ac0*/  @!P1 LEA R42, R42, UR4, 0x2 ;  /* 0x000000042a2a9c11 */ /* 0x000fe2000f8e10ff */
[--C-:B------:R-:W-:Y:S01]  /*4ad0*/  @!P6 IMAD.IADD R36, R36, 0x1, -R23.reuse ;  /* 0x000000012424e824 */ /* 0x100fe200078e0a17 */
[----:B------:R-:W-:Y:S01]  /*4ae0*/  @!P4 LEA R41, R41, UR4, 0x2 ;  /* 0x000000042929cc11 */ /* 0x000fe2000f8e10ff */
[----:B------:R-:W-:Y:S01]  /*4af0*/  @!P2 STS [R43], R28 ;  /* 0x0000001c2b00a388 */ /* 0x000fe20000000800 */
[----:B------:R-:W-:Y:S01]  /*4b00*/  ISETP.NE.AND P2, PT, R47, RZ, PT ;  /* 0x000000ff2f00720c */ /* 0x000fe20003f45270 */
[--C-:B------:R-:W-:Y:S01]  /*4b10*/  @!P5 IMAD.IADD R35, R35, 0x1, -R23.reuse ;  /* 0x000000012323d824 */ /* 0x100fe200078e0a17 */
[----:B------:R-:W-:Y:S01]  /*4b20*/  @!P0 LEA R40, R40, UR4, 0x2 ;  /* 0x0000000428288c11 */ /* 0x000fe2000f8e10ff */
[----:B------:R-:W-:Y:S01]  /*4b30*/  @!P3 IMAD.IADD R34, R34, 0x1, -R23 ;  /* 0x000000012222b824 */ /* 0x000fe200078e0a17 */
[----:B------:R-:W-:Y:S01]  /*4b40*/  @!P1 STS [R42], R27 ;  /* 0x0000001b2a009388 */ /* 0x000fe20000000800 */
[----:B------:R-:W-:-:S02]  /*4b50*/  ISETP.NE.AND P1, PT, R19, RZ, PT ;  /* 0x000000ff1300720c */ /* 0x000fc40003f25270 */
[----:B------:R-:W-:Y:S01]  /*4b60*/  @!P6 LEA R19, R36, UR4, 0x2 ;  /* 0x000000042413ec11 */ /* 0x000fe2000f8e10ff */
[----:B------:R0:W-:Y:S01]  /*4b70*/  @!P4 STS [R41], R26 ;  /* 0x0000001a2900c388 */ /* 0x0001e20000000800 */
[----:B------:R-:W-:Y:S02]  /*4b80*/  @!P5 LEA R16, R35, UR4, 0x2 ;  /* 0x000000042310dc11 */ /* 0x000fe4000f8e10ff */
[----:B------:R-:W-:Y:S01]  /*4b90*/  ISETP.NE.AND P4, PT, R46, RZ, PT ;  /* 0x000000ff2e00720c */ /* 0x000fe20003f85270 */
[----:B------:R-:W-:Y:S01]  /*4ba0*/  @!P0 STS [R40], R25 ;  /* 0x0000001928008388 */ /* 0x000fe20000000800 */
[----:B------:R-:W-:Y:S01]  /*4bb0*/  ISETP.NE.AND P0, PT, R17, RZ, PT ;  /* 0x000000ff1100720c */ /* 0x000fe20003f05270 */
[--C-:B------:R-:W-:Y:S01]  /*4bc0*/  @!P2 IMAD.IADD R33, R33, 0x1, -R23.reuse ;  /* 0x000000012121a824 */ /* 0x100fe200078e0a17 */
[----:B------:R-:W-:Y:S01]  /*4bd0*/  @!P3 LEA R17, R34, UR4, 0x2 ;  /* 0x000000042211bc11 */ /* 0x000fe2000f8e10ff */
[----:B------:R-:W-:Y:S01]  /*4be0*/  @!P6 STS [R19], R24 ;  /* 0x000000181300e388 */ /* 0x000fe20000000800 */
[----:B------:R-:W-:Y:S01]  /*4bf0*/  ISETP.NE.AND P6, PT, R15, RZ, PT ;  /* 0x000000ff0f00720c */ /* 0x000fe20003fc5270 */
[----:B------:R-:W-:Y:S01]  /*4c00*/  @!P1 IMAD.IADD R31, R31, 0x1, -R23 ;  /* 0x000000011f1f9824 */ /* 0x000fe200078e0a17 */
[----:B0-----:R-:W-:Y:S01]  /*4c10*/  @!P2 LEA R26, R33, UR4, 0x2 ;  /* 0x00000004211aac11 */ /* 0x001fe2000f8e10ff */
[----:B------:R-:W-:Y:S01]  /*4c20*/  @!P5 STS [R16], R11 ;  /* 0x0000000b1000d388 */ /* 0x000fe20000000800 */
[----:B------:R-:W-:-:S02]  /*4c30*/  ISETP.NE.AND P5, PT, R13, RZ, PT ;  /* 0x000000ff0d00720c */ /* 0x000fc40003fa5270 */
[----:B------:R-:W-:Y:S01]  /*4c40*/  @!P1 LEA R31, R31, UR4, 0x2 ;  /* 0x000000041f1f9c11 */ /* 0x000fe2000f8e10ff */
[----:B------:R-:W-:Y:S01]  /*4c50*/  @!P3 STS [R17], R10 ;  /* 0x0000000a1100b388 */ /* 0x000fe20000000800 */
[----:B------:R-:W-:Y:S01]  /*4c60*/  ISETP.NE.AND P3, PT, R12, RZ, PT ;  /* 0x000000ff0c00720c */ /* 0x000fe20003f65270 */
[--C-:B------:R-:W-:Y:S01]  /*4c70*/  @!P4 IMAD.IADD R30, R30, 0x1, -R23.reuse ;  /* 0x000000011e1ec824 */ /* 0x100fe200078e0a17 */
[----:B------:R-:W-:Y:S01]  /*4c80*/  LOP3.LUT R12, R2, 0x1, RZ, 0xc0, !PT ;  /* 0x00000001020c7812 */ /* 0x000fe200078ec0ff */
[----:B------:R0:W-:Y:S01]  /*4c90*/  @!P2 STS [R26], R9 ;  /* 0x000000091a00a388 */ /* 0x0001e20000000800 */
[--C-:B------:R-:W-:Y:S02]  /*4ca0*/  @!P0 IMAD.IADD R21, R21, 0x1, -R23.reuse ;  /* 0x0000000115158824 */ /* 0x100fe400078e0a17 */
[----:B------:R-:W-:Y:S01]  /*4cb0*/  ISETP.NE.U32.AND P2, PT, R12, 0x1, PT ;  /* 0x000000010c00780c */ /* 0x000fe20003f45070 */
[--C-:B------:R-:W-:Y:S01]  /*4cc0*/  @!P6 IMAD.IADD R20, R20, 0x1, -R23.reuse ;  /* 0x000000011414e824 */ /* 0x100fe200078e0a17 */
[----:B------:R-:W-:Y:S01]  /*4cd0*/  @!P4 LEA R30, R30, UR4, 0x2 ;  /* 0x000000041e1ecc11 */ /* 0x000fe2000f8e10ff */
[--C-:B------:R-:W-:Y:S01]  /*4ce0*/  @!P5 IMAD.IADD R18, R18, 0x1, -R23.reuse ;  /* 0x000000011212d824 */ /* 0x100fe200078e0a17 */
[----:B------:R-:W-:Y:S01]  /*4cf0*/  @!P0 LEA R21, R21, UR4, 0x2 ;  /* 0x0000000415158c11 */ /* 0x000fe2000f8e10ff */
[----:B------:R-:W-:Y:S01]  /*4d00*/  @!P1 STS [R31], R8 ;  /* 0x000000081f009388 */ /* 0x000fe20000000800 */
[----:B------:R-:W-:Y:S01]  /*4d10*/  @!P6 LEA R20, R20, UR4, 0x2 ;  /* 0x000000041414ec11 */ /* 0x000fe2000f8e10ff */
[----:B------:R-:W-:Y:S01]  /*4d20*/  @!P3 IMAD.IADD R14, R14, 0x1, -R23 ;  /* 0x000000010e0eb824 */ /* 0x000fe200078e0a17 */
[----:B0-----:R-:W-:Y:S01]  /*4d30*/  @!P5 LEA R9, R18, UR4, 0x2 ;  /* 0x000000041209dc11 */ /* 0x001fe2000f8e10ff */
[----:B------:R0:W-:Y:S01]  /*4d40*/  @!P4 STS [R30], R7 ;  /* 0x000000071e00c388 */ /* 0x0001e20000000800 */
[----:B------:R-:W-:-:S02]  /*4d50*/  ISETP.GE.AND P1, PT, R29, R22, PT ;  /* 0x000000161d00720c */ /* 0x000fc40003f26270 */
[----:B------:R-:W-:Y:S01]  /*4d60*/  @!P3 LEA R14, R14, UR4, 0x2 ;  /* 0x000000040e0ebc11 */ /* 0x000fe2000f8e10ff */
[----:B------:R-:W-:Y:S01]  /*4d70*/  @P2 IMAD.IADD R0, R0, 0x1, -R23 ;  /* 0x0000000100002824 */ /* 0x000fe200078e0a17 */
[----:B------:R1:W-:Y:S04]  /*4d80*/  @!P0 STS [R21], R6 ;  /* 0x0000000615008388 */ /* 0x0003e80000000800 */
[----:B------:R1:W-:Y:S01]  /*4d90*/  @!P6 STS [R20], R5 ;  /* 0x000000051400e388 */ /* 0x0003e20000000800 */
[----:B0-----:R-:W-:-:S03]  /*4da0*/  @P2 LEA R7, R0, UR4, 0x2 ;  /* 0x0000000400072c11 */ /* 0x001fc6000f8e10ff */
[----:B------:R1:W-:Y:S04]  /*4db0*/  @!P5 STS [R9], R4 ;  /* 0x000000040900d388 */ /* 0x0003e80000000800 */
[----:B------:R1:W-:Y:S04]  /*4dc0*/  @!P3 STS [R14], R3 ;  /* 0x000000030e00b388 */ /* 0x0003e80000000800 */
[----:B------:R1:W-:Y:S01]  /*4dd0*/  @P2 STS [R7], R2 ;  /* 0x0000000207002388 */ /* 0x0003e20000000800 */
[----:B------:R-:W-:Y:S06]  /*4de0*/  BAR.SYNC.DEFER_BLOCKING 0x0 ;  /* 0x0000000000007b1d */ /* 0x000fec0000010000 */
[----:B------:R-:W-:Y:S05]  /*4df0*/  @P1 EXIT ;  /* 0x000000000000194d */ /* 0x000fea0003800000 */
[----:B-1----:R-:W-:Y:S01]  /*4e00*/  LOP3.LUT R3, RZ, R29, RZ, 0x33, !PT ;  /* 0x0000001dff037212 */ /* 0x002fe200078e33ff */
[----:B------:R-:W0:Y:S01]  /*4e10*/  LDCU.U8 UR6, c[0x0][0x3b8] ;  /* 0x00007700ff0677ac */ /* 0x000e220008000000 */
[----:B------:R-:W-:Y:S03]  /*4e20*/  BSSY.RECONVERGENT B0, `(.L_x_107) ;  /* 0x000001e000007945 */ /* 0x000fe60003800200 */
[----:B------:R-:W-:Y:S01]  /*4e30*/  IMAD.IADD R2, R3, 0x1, R22 ;  /* 0x0000000103027824 */ /* 0x000fe200078e0216 */
[----:B------:R-:W1:Y:S03]  /*4e40*/  LDCU.64 UR10, c[0x0][0x390] ;  /* 0x00007200ff0a77ac */ /* 0x000e660008000a00 */
[C---:B------:R-:W-:Y:S01]  /*4e50*/  IMAD.HI.U32 R0, R2.reuse, -0x55555555, RZ ;  /* 0xaaaaaaab02007827 */ /* 0x040fe200078e00ff */
[----:B------:R-:W-:-:S04]  /*4e60*/  ISETP.GE.U32.AND P1, PT, R2, 0x480, PT ;  /* 0x000004800200780c */ /* 0x000fc80003f26070 */
[----:B------:R-:W-:-:S04]  /*4e70*/  SHF.R.U32.HI R0, RZ, 0x8, R0 ;  /* 0x00000008ff007819 */ /* 0x000fc80000011600 */
[----:B------:R-:W-:-:S04]  /*4e80*/  LOP3.LUT R3, R0, 0x3, RZ, 0xc0, !PT ;  /* 0x0000000300037812 */ /* 0x000fc800078ec0ff */
[----:B------:R-:W-:-:S13]  /*4e90*/  ISETP.NE.AND P0, PT, R3, 0x3, PT ;  /* 0x000000030300780c */ /* 0x000fda0003f05270 */
[----:B01----:R-:W-:Y:S05]  /*4ea0*/  @!P0 BRA `(.L_x_108) ;  /* 0x0000000000548947 */ /* 0x003fea0003800000 */
[----:B------:R-:W-:Y:S01]  /*4eb0*/  VIADD R0, R0, 0x1 ;  /* 0x0000000100007836 */ /* 0x000fe20000000000 */
[C---:B------:R-:W-:Y:S01]  /*4ec0*/  LEA R6, R29.reuse, UR4, 0x2 ;  /* 0x000000041d067c11 */ /* 0x040fe2000f8e10ff */
[----:B------:R-:W-:Y:S01]  /*4ed0*/  IMAD.IADD R7, R29, 0x1, R23 ;  /* 0x000000011d077824 */ /* 0x000fe200078e0217 */
[----:B------:R-:W-:Y:S02]  /*4ee0*/  ISETP.NE.AND P2, PT, RZ, UR6, PT ;  /* 0x00000006ff007c0c */ /* 0x000fe4000bf45270 */
[----:B------:R-:W-:-:S05]  /*4ef0*/  LOP3.LUT R0, R0, 0x3, RZ, 0xc0, !PT ;  /* 0x0000000300007812 */ /* 0x000fca00078ec0ff */
[----:B------:R-:W-:Y:S02]  /*4f00*/  IMAD R29, R0, 0x180, R29 ;  /* 0x00000180001d7824 */ /* 0x000fe400078e021d */
[----:B------:R-:W-:-:S07]  /*4f10*/  IMAD.MOV R0, RZ, RZ, -R0 ;  /* 0x000000ffff007224 */ /* 0x000fce00078e0a00 */
.L_x_109:
[----:B0-----:R-:W0:Y:S01]  /*4f20*/  @!P2 LDC.64 R4, c[0x0][0x3d0] ;  /* 0x0000f400ff04ab82 */ /* 0x001e220000000a00 */
[----:B------:R-:W-:Y:S01]  /*4f30*/  CS2R R2, SRZ ;  /* 0x0000000000027805 */ /* 0x000fe2000001ff00 */
[----:B------:R1:W2:Y:S05]  /*4f40*/  LDS R9, [R6] ;  /* 0x0000000006097984 */ /* 0x0002aa0000000800 */
[----:B0-----:R-:W3:Y:S01]  /*4f50*/  @!P2 LDG.E.64 R2, desc[UR8][R4.64] ;  /* 0x000000080402a981 */ /* 0x001ee2000c1e1b00 */
[----:B------:R-:W-:Y:S02]  /*4f60*/  VIADD R0, R0, 0x1 ;  /* 0x0000000100007836 */ /* 0x000fe40000000000 */
[----:B-1----:R-:W-:Y:S01]  /*4f70*/  VIADD R6, R6, 0x600 ;  /* 0x0000060006067836 */ /* 0x002fe20000000000 */
[----:B---3--:R-:W-:-:S04]  /*4f80*/  IADD3 R8, P0, PT, R7, R2, RZ ;  /* 0x0000000207087210 */ /* 0x008fc80007f1e0ff */
[C---:B------:R-:W-:Y:S01]  /*4f90*/  LEA.HI.X.SX32 R3, R7.reuse, R3, 0x1, P0 ;  /* 0x0000000307037211 */ /* 0x040fe200000f0eff */
[----:B------:R-:W-:Y:S01]  /*4fa0*/  VIADD R7, R7, 0x180 ;  /* 0x0000018007077836 */ /* 0x000fe20000000000 */
[----:B------:R-:W-:-:S04]  /*4fb0*/  LEA R2, P0, R8, UR10, 0x2 ;  /* 0x0000000a08027c11 */ /* 0x000fc8000f8010ff */
[----:B------:R-:W-:Y:S02]  /*4fc0*/  LEA.HI.X R3, R8, UR11, R3, 0x2, P0 ;  /* 0x0000000b08037c11 */ /* 0x000fe400080f1403 */
[----:B------:R-:W-:-:S03]  /*4fd0*/  ISETP.NE.AND P0, PT, R0, RZ, PT ;  /* 0x000000ff0000720c */ /* 0x000fc60003f05270 */
[----:B--2---:R0:W-:Y:S10]  /*4fe0*/  STG.E desc[UR8][R2.64], R9 ;  /* 0x0000000902007986 */ /* 0x0041f4000c101908 */
[----:B------:R-:W-:Y:S05]  /*4ff0*/  @P0 BRA `(.L_x_109) ;  /* 0xfffffffc00c80947 */ /* 0x000fea000383ffff */
.L_x_108:
[----:B------:R-:W-:Y:S05]  /*5000*/  BSYNC.RECONVERGENT B0 ;  /* 0x0000000000007941 */ /* 0x000fea0003800200 */
.L_x_107:
[----:B------:R-:W-:Y:S05]  /*5010*/  @!P1 EXIT ;  /* 0x000000000000994d */ /* 0x000fea0003800000 */
[----:B------:R-:W1:Y:S01]  /*5020*/  S2UR UR5, SR_CgaCtaId ;  /* 0x00000000000579c3 */ /* 0x000e620000008800 */
[----:B------:R-:W-:Y:S01]  /*5030*/  UMOV UR4, 0x400 ;  /* 0x0000040000047882 */ /* 0x000fe20000000000 */
[----:B------:R-:W-:Y:S01]  /*5040*/  UISETP.NE.AND UP0, UPT, UR6, URZ, UPT ;  /* 0x000000ff0600728c */ /* 0x000fe2000bf05270 */
[----:B------:R-:W-:Y:S01]  /*5050*/  IMAD.IADD R23, R29, 0x1, R23 ;  /* 0x000000011d177824 */ /* 0x000fe200078e0217 */
[----:B------:R-:W2:Y:S04]  /*5060*/  LDCU.64 UR10, c[0x0][0x390] ;  /* 0x00007200ff0a77ac */ /* 0x000ea80008000a00 */
[----:B------:R-:W-:Y:S01]  /*5070*/  PLOP3.LUT P0, PT, PT, PT, UP0, 0x80, 0x8 ;  /* 0x000000000008781c */ /* 0x000fe20003f0f008 */
[----:B-1----:R-:W-:-:S06]  /*5080*/  ULEA UR4, UR5, UR4, 0x18 ;  /* 0x0000000405047291 */ /* 0x002fcc000f8ec0ff */
[----:B------:R-:W-:-:S05]  /*5090*/  LEA R0, R29, UR4, 0x2 ;  /* 0x000000041d007c11 */ /* 0x000fca000f8e10ff */
[----:B--2---:R-:W-:-:S07]  /*50a0*/  VIADD R0, R0, 0xc00 ;  /* 0x00000c0000007836 */ /* 0x004fce0000000000 */
.L_x_110:
[----:B--2---:R-:W1:Y:S01]  /*50b0*/  @!P0 LDC.64 R6, c[0x0][0x3d0] ;  /* 0x0000f400ff068b82 */ /* 0x004e620000000a00 */
[----:B0-----:R-:W-:Y:S01]  /*50c0*/  CS2R R2, SRZ ;  /* 0x0000000000027805 */ /* 0x001fe2000001ff00 */
[----:B------:R-:W-:Y:S01]  /*50d0*/  UISETP.NE.AND UP0, UPT, UR6, URZ, UPT ;  /* 0x000000ff0600728c */ /* 0x000fe2000bf05270 */
[----:B------:R-:W0:Y:S01]  /*50e0*/  LDS R13, [R0+-0xc00] ;  /* 0xfff40000000d7984 */ /* 0x000e220000000800 */
[----:B------:R-:W-:-:S03]  /*50f0*/  SHF.R.S32.HI R17, RZ, 0x1f, R23 ;  /* 0x0000001fff117819 */ /* 0x000fc60000011417 */
[----:B------:R-:W2:Y:S04]  /*5100*/  LDS R15, [R0+-0x600] ;  /* 0xfffa0000000f7984 */ /* 0x000ea80000000800 */
[----:B-1----:R-:W3:Y:S01]  /*5110*/  @!P0 LDG.E.64 R2, desc[UR8][R6.64] ;  /* 0x0000000806028981 */ /* 0x002ee2000c1e1b00 */
[----:B------:R-:W-:-:S13]  /*5120*/  PLOP3.LUT P0, PT, PT, PT, UP0, 0x80, 0x8 ;  /* 0x000000000008781c */ /* 0x000fda0003f0f008 */
[----:B------:R-:W1:Y:S01]  /*5130*/  @!P0 LDC.64 R8, c[0x0][0x3d0] ;  /* 0x0000f400ff088b82 */ /* 0x000e620000000a00 */
[----:B---3--:R-:W-:-:S05]  /*5140*/  IADD3 R2, P1, PT, R23, R2, RZ ;  /* 0x0000000217027210 */ /* 0x008fca0007f3e0ff */
[----:B------:R-:W-:Y:S01]  /*5150*/  IMAD.X R3, R17, 0x1, R3, P1 ;  /* 0x0000000111037824 */ /* 0x000fe200008e0603 */
[----:B------:R-:W-:-:S04]  /*5160*/  LEA R4, P1, R2, UR10, 0x2 ;  /* 0x0000000a02047c11 */ /* 0x000fc8000f8210ff */
[----:B------:R-:W-:Y:S02]  /*5170*/  LEA.HI.X R5, R2, UR11, R3, 0x2, P1 ;  /* 0x0000000b02057c11 */ /* 0x000fe400088f1403 */
[----:B------:R-:W-:-:S03]  /*5180*/  CS2R R2, SRZ ;  /* 0x0000000000027805 */ /* 0x000fc6000001ff00 */
[----:B0-----:R0:W-:Y:S04]  /*5190*/  STG.E desc[UR8][R4.64], R13 ;  /* 0x0000000d04007986 */ /* 0x0011e8000c101908 */
[----:B-1----:R-:W3:Y:S01]  /*51a0*/  @!P0 LDG.E.64 R2, desc[UR8][R8.64] ;  /* 0x0000000808028981 */ /* 0x002ee2000c1e1b00 */
[----:B------:R-:W1:Y:S03]  /*51b0*/  @!P0 LDC.64 R10, c[0x0][0x3d0] ;  /* 0x0000f400ff0a8b82 */ /* 0x000e660000000a00 */
[----:B------:R-:W4:Y:S01]  /*51c0*/  LDS R13, [R0] ;  /* 0x00000000000d7984 */ /* 0x000f220000000800 */
[----:B---3--:R-:W-:-:S05]  /*51d0*/  IADD3 R2, P1, PT, R23, R2, RZ ;  /* 0x0000000217027210 */ /* 0x008fca0007f3e0ff */
[----:B------:R-:W-:Y:S01]  /*51e0*/  IMAD.X R3, R17, 0x1, R3, P1 ;  /* 0x0000000111037824 */ /* 0x000fe200008e0603 */
[----:B------:R-:W-:-:S04]  /*51f0*/  LEA R6, P1, R2, UR10, 0x2 ;  /* 0x0000000a02067c11 */ /* 0x000fc8000f8210ff */
[----:B------:R-:W-:Y:S02]  /*5200*/  LEA.HI.X R7, R2, UR11, R3, 0x2, P1 ;  /* 0x0000000b02077c11 */ /* 0x000fe400088f1403 */
[----:B------:R-:W-:-:S03]  /*5210*/  CS2R R2, SRZ ;  /* 0x0000000000027805 */ /* 0x000fc6000001ff00 */
[----:B--2---:R-:W-:Y:S04]  /*5220*/  STG.E desc[UR8][R6.64+0x600], R15 ;  /* 0x0006000f06007986 */ /* 0x004fe8000c101908 */
[----:B-1----:R-:W2:Y:S01]  /*5230*/  @!P0 LDG.E.64 R2, desc[UR8][R10.64] ;  /* 0x000000080a028981 */ /* 0x002ea2000c1e1b00 */
[----:B------:R-:W1:Y:S03]  /*5240*/  @!P0 LDC.64 R8, c[0x0][0x3d0] ;  /* 0x0000f400ff088b82 */ /* 0x000e660000000a00 */
[----:B------:R3:W5:Y:S01]  /*5250*/  LDS R7, [R0+0x600] ;  /* 0x0006000000077984 */ /* 0x0007620000000800 */
[----:B--2---:R-:W-:-:S05]  /*5260*/  IADD3 R2, P1, PT, R23, R2, RZ ;  /* 0x0000000217027210 */ /* 0x004fca0007f3e0ff */
[----:B------:R-:W-:Y:S01]  /*5270*/  IMAD.X R3, R17, 0x1, R3, P1 ;  /* 0x0000000111037824 */ /* 0x000fe200008e0603 */
[----:B0-----:R-:W-:-:S04]  /*5280*/  LEA R4, P1, R2, UR10, 0x2 ;  /* 0x0000000a02047c11 */ /* 0x001fc8000f8210ff */
[----:B------:R-:W-:Y:S02]  /*5290*/  LEA.HI.X R5, R2, UR11, R3, 0x2, P1 ;  /* 0x0000000b02057c11 */ /* 0x000fe400088f1403 */
[----:B------:R-:W-:-:S03]  /*52a0*/  CS2R R2, SRZ ;  /* 0x0000000000027805 */ /* 0x000fc6000001ff00 */
[----:B----4-:R2:W-:Y:S04]  /*52b0*/  STG.E desc[UR8][R4.64+0xc00], R13 ;  /* 0x000c000d04007986 */ /* 0x0105e8000c101908 */
[----:B-1----:R-:W4:Y:S01]  /*52c0*/  @!P0 LDG.E.64 R2, desc[UR8][R8.64] ;  /* 0x0000000808028981 */ /* 0x002f22000c1e1b00 */
[----:B------:R-:W-:Y:S02]  /*52d0*/  VIADD R29, R29, 0x600 ;  /* 0x000006001d1d7836 */ /* 0x000fe40000000000 */
[----:B---3--:R-:W-:Y:S01]  /*52e0*/  VIADD R0, R0, 0x1800 ;  /* 0x0000180000007836 */ /* 0x008fe20000000000 */
[C---:B----4-:R-:W-:Y:S01]  /*52f0*/  IADD3 R6, P1, PT, R23.reuse, R2, RZ ;  /* 0x0000000217067210 */ /* 0x050fe20007f3e0ff */
[----:B------:R-:W-:-:S04]  /*5300*/  VIADD R23, R23, 0x600 ;  /* 0x0000060017177836 */ /* 0x000fc80000000000 */
[----:B------:R-:W-:Y:S01]  /*5310*/  IMAD.X R3, R17, 0x1, R3, P1 ;  /* 0x0000000111037824 */ /* 0x000fe200008e0603 */
[----:B------:R-:W-:-:S04]  /*5320*/  LEA R2, P1, R6, UR10, 0x2 ;  /* 0x0000000a06027c11 */ /* 0x000fc8000f8210ff */
[----:B------:R-:W-:Y:S02]  /*5330*/  LEA.HI.X R3, R6, UR11, R3, 0x2, P1 ;  /* 0x0000000b06037c11 */ /* 0x000fe400088f1403 */
[----:B------:R-:W-:-:S03]  /*5340*/  ISETP.GE.AND P1, PT, R29, R22, PT ;  /* 0x000000161d00720c */ /* 0x000fc60003f26270 */
[----:B-----5:R2:W-:Y:S10]  /*5350*/  STG.E desc[UR8][R2.64+0x1200], R7 ;  /* 0x0012000702007986 */ /* 0x0205f4000c101908 */
[----:B------:R-:W-:Y:S05]  /*5360*/  @!P1 BRA `(.L_x_110) ;  /* 0xfffffffc00509947 */ /* 0x000fea000383ffff */
[----:B------:R-:W-:Y:S05]  /*5370*/  EXIT ;  /* 0x000000000000794d */ /* 0x000fea0003800000 */
.L_x_0:
[----:B------:R-:W0:Y:S01]  /*5380*/  LDCU UR10, c[0x0][0x3ac] ;  /* 0x00007580ff0a77ac */ /* 0x000e220008000800 */
[----:B------:R-:W-:Y:S01]  /*5390*/  ISETP.NE.AND P0, PT, R24, RZ, PT ;  /* 0x000000ff1800720c */ /* 0x000fe20003f05270 */
[----:B------:R-:W-:Y:S01]  /*53a0*/  BSSY.RECONVERGENT B1, `(.L_x_111) ;  /* 0x00005d3000017945 */ /* 0x000fe20003800200 */
[----:B0-----:R-:W-:-:S11]  /*53b0*/  UIADD3 UR5, UPT, UPT, -UR6, UR10, URZ ;  /* 0x0000000a06057290 */ /* 0x001fd6000fffe1ff */
[----:B------:R-:W-:Y:S05]  /*53c0*/  @P0 BRA `(.L_x_112) ;  /* 0x0000002800440947 */ /* 0x000fea0003800000 */
[----:B------:R-:W0:Y:S01]  /*53d0*/  S2R R29, SR_TID.X ;  /* 0x00000000001d7919 */ /* 0x000e220000002100 */
[----:B------:R-:W1:Y:S01]  /*53e0*/  LDC.64 R2, c[0x0][0x3c8] ;  /* 0x0000f200ff027b82 */ /* 0x000e620000000a00 */
[----:B------:R-:W2:Y:S01]  /*53f0*/  LDCU.U8 UR7, c[0x0][0x3b8] ;  /* 0x00007700ff0777ac */ /* 0x000ea20008000000 */
[----:B------:R-:W3:Y:S01]  /*5400*/  LDCU.64 UR12, c[0x0][0x380] ;  /* 0x00007000ff0c77ac */ /* 0x000ee20008000a00 */
[----:B--2---:R-:W-:-:S04]  /*5410*/  ISETP.NE.AND P0, PT, RZ, UR7, PT ;  /* 0x00000007ff007c0c */ /* 0x004fc8000bf05270 */
[----:B-1----:R-:W-:Y:S02]  /*5420*/  SEL R2, R2, RZ, !P0 ;  /* 0x000000ff02027207 */ /* 0x002fe40004000000 */
[----:B------:R-:W-:Y:S02]  /*5430*/  SEL R3, R3, RZ, !P0 ;  /* 0x000000ff03037207 */ /* 0x000fe40004000000 */
[C---:B0-----:R-:W-:Y:S02]  /*5440*/  LOP3.LUT R12, R29.reuse, 0x1f, RZ, 0xc0, !PT ;  /* 0x0000001f1d0c7812 */ /* 0x041fe400078ec0ff */
[----:B------:R-:W-:-:S05]  /*5450*/  LOP3.LUT R21, R29, 0x3e0, RZ, 0xc0, !PT ;  /* 0x000003e01d157812 */ /* 0x000fca00078ec0ff */
[----:B------:R-:W-:-:S04]  /*5460*/  IMAD R21, R21, 0xf, R12 ;  /* 0x0000000f15157824 */ /* 0x000fc800078e020c */
[C---:B------:R-:W-:Y:S01]  /*5470*/  VIADD R12, R21.reuse, 0x20 ;  /* 0x00000020150c7836 */ /* 0x040fe20000000000 */
[C---:B------:R-:W-:Y:S01]  /*5480*/  ISETP.GE.AND P3, PT, R21.reuse, UR5, PT ;  /* 0x0000000515007c0c */ /* 0x040fe2000bf66270 */
[C---:B------:R-:W-:Y:S02]  /*5490*/  VIADD R14, R21.reuse, 0x40 ;  /* 0x00000040150e7836 */ /* 0x040fe40000000000 */
[C---:B------:R-:W-:Y:S01]  /*54a0*/  VIADD R20, R21.reuse, 0x60 ;  /* 0x0000006015147836 */ /* 0x040fe20000000000 */
[----:B------:R-:W-:Y:S01]  /*54b0*/  ISETP.GE.AND P4, PT, R12, UR5, PT ;  /* 0x000000050c007c0c */ /* 0x000fe2000bf86270 */
[C---:B------:R-:W-:Y:S01]  /*54c0*/  VIADD R22, R21.reuse, 0xc0 ;  /* 0x000000c015167836 */ /* 0x040fe20000000000 */
[C---:B------:R-:W-:Y:S02]  /*54d0*/  IADD3 R12, P0, P1, R21.reuse, UR6, R2 ;  /* 0x00000006150c7c10 */ /* 0x040fe4000f91e002 */
[----:B------:R-:W-:Y:S01]  /*54e0*/  ISETP.GE.AND P5, PT, R14, UR5, PT ;  /* 0x000000050e007c0c */ /* 0x000fe2000bfa6270 */
[----:B------:R-:W-:Y:S01]  /*54f0*/  VIADD R14, R21, 0x80 ;  /* 0x00000080150e7836 */ /* 0x000fe20000000000 */
[----:B------:R-:W-:-:S02]  /*5500*/  IADD3.X R3, PT, PT, RZ, R3, RZ, P0, P1 ;  /* 0x00000003ff037210 */ /* 0x000fc400007e24ff */
[----:B---3--:R-:W-:Y:S02]  /*5510*/  LEA R2, P1, R12, UR12, 0x2 ;  /* 0x0000000c0c027c11 */ /* 0x008fe4000f8210ff */
[----:B------:R-:W-:Y:S01]  /*5520*/  ISETP.GE.AND P6, PT, R20, UR5, PT ;  /* 0x0000000514007c0c */ /* 0x000fe2000bfc6270 */
[C---:B------:R-:W-:Y:S01]  /*5530*/  VIADD R20, R21.reuse, 0xa0 ;  /* 0x000000a015147836 */ /* 0x040fe20000000000 */
[----:B------:R-:W-:Y:S01]  /*5540*/  ISETP.GE.AND P0, PT, R14, UR5, PT ;  /* 0x000000050e007c0c */ /* 0x000fe2000bf06270 */
[C---:B------:R-:W-:Y:S01]  /*5550*/  VIADD R14, R21.reuse, 0x100 ;  /* 0x00000100150e7836 */ /* 0x040fe20000000000 */
[----:B------:R-:W-:Y:S01]  /*5560*/  LEA.HI.X R3, R12, UR13, R3, 0x2, P1 ;  /* 0x0000000d0c037c11 */ /* 0x000fe200088f1403 */
[C---:B------:R-:W-:Y:S01]  /*5570*/  VIADD R12, R21.reuse, 0xe0 ;  /* 0x000000e0150c7836 */ /* 0x040fe20000000000 */
[----:B------:R-:W-:Y:S02]  /*5580*/  ISETP.GE.AND P1, PT, R20, UR5, PT ;  /* 0x0000000514007c0c */ /* 0x000fe4000bf26270 */
[----:B------:R-:W-:Y:S01]  /*5590*/  ISETP.GE.AND P2, PT, R22, UR5, PT ;  /* 0x0000000516007c0c */ /* 0x000fe2000bf46270 */
[----:B------:R-:W2:Y:S01]  /*55a0*/  @!P3 LDG.E R0, desc[UR8][R2.64] ;  /* 0x000000080200b981 */ /* 0x000ea2000c1e1900 */
[----:B------:R-:W-:Y:S01]  /*55b0*/  ISETP.GE.AND P3, PT, R12, UR5, PT ;  /* 0x000000050c007c0c */ /* 0x000fe2000bf66270 */
[----:B------:R-:W-:-:S02]  /*55c0*/  VIADD R12, R21, 0x120 ;  /* 0x00000120150c7836 */ /* 0x000fc40000000000 */
[----:B------:R-:W3:Y:S01]  /*55d0*/  @!P4 LDG.E R4, desc[UR8][R2.64+0x80] ;  /* 0x000080080204c981 */ /* 0x000ee2000c1e1900 */
[----:B------:R-:W-:Y:S01]  /*55e0*/  ISETP.GE.AND P4, PT, R14, UR5, PT ;  /* 0x000000050e007c0c */ /* 0x000fe2000bf86270 */
[C---:B------:R-:W-:Y:S02]  /*55f0*/  VIADD R14, R21.reuse, 0x140 ;  /* 0x00000140150e7836 */ /* 0x040fe40000000000 */
[----:B------:R-:W4:Y:S01]  /*5600*/  @!P5 LDG.E R5, desc[UR8][R2.64+0x100] ;  /* 0x000100080205d981 */ /* 0x000f22000c1e1900 */
[----:B------:R-:W-:Y:S01]  /*5610*/  ISETP.GE.AND P5, PT, R12, UR5, PT ;  /* 0x000000050c007c0c */ /* 0x000fe2000bfa6270 */
[C---:B------:R-:W-:Y:S02]  /*5620*/  VIADD R12, R21.reuse, 0x160 ;  /* 0x00000160150c7836 */ /* 0x040fe40000000000 */
[----:B------:R-:W5:Y:S01]  /*5630*/  @!P6 LDG.E R6, desc[UR8][R2.64+0x180] ;  /* 0x000180080206e981 */ /* 0x000f62000c1e1900 */
[----:B------:R-:W-:Y:S01]  /*5640*/  ISETP.GE.AND P6, PT, R14, UR5, PT ;  /* 0x000000050e007c0c */ /* 0x000fe2000bfc6270 */
[----:B------:R-:W-:-:S02]  /*5650*/  VIADD R14, R21, 0x180 ;  /* 0x00000180150e7836 */ /* 0x000fc40000000000 */
[----:B------:R-:W5:Y:S01]  /*5660*/  @!P0 LDG.E R7, desc[UR8][R2.64+0x200] ;  /* 0x0002000802078981 */ /* 0x000f62000c1e1900 */
[----:B------:R-:W-:Y:S01]  /*5670*/  ISETP.GE.AND P0, PT, R12, UR5, PT ;  /* 0x000000050c007c0c */ /* 0x000fe2000bf06270 */
[C---:B------:R-:W-:Y:S02]  /*5680*/  VIADD R12, R21.reuse, 0x1a0 ;  /* 0x000001a0150c7836 */ /* 0x040fe40000000000 */
[----:B------:R-:W5:Y:S01]  /*5690*/  @!P1 LDG.E R8, desc[UR8][R2.64+0x280] ;  /* 0x0002800802089981 */ /* 0x000f62000c1e1900 */
[----:B------:R-:W-:Y:S01]  /*56a0*/  ISETP.GE.AND P1, PT, R14, UR5, PT ;  /* 0x000000050e007c0c */ /* 0x000fe2000bf26270 */
[----:B------:R-:W-:Y:S02]  /*56b0*/  VIADD R14, R21, 0x1c0 ;  /* 0x000001c0150e7836 */ /* 0x000fe40000000000 */
[----:B------:R-:W5:Y:S01]  /*56c0*/  @!P2 LDG.E R9, desc[UR8][R2.64+0x300] ;  /* 0x000300080209a981 */ /* 0x000f62000c1e1900 */
[----:B------:R-:W-:-:S03]  /*56d0*/  ISETP.GE.AND P2, PT, R12, UR5, PT ;  /* 0x000000050c007c0c */ /* 0x000fc6000bf46270 */
[----:B------:R-:W5:Y:S01]  /*56e0*/  @!P3 LDG.E R10, desc[UR8][R2.64+0x380] ;  /* 0x00038008020ab981 */ /* 0x000f62000c1e1900 */
[----:B------:R-:W-:-:S03]  /*56f0*/  ISETP.GE.AND P3, PT, R14, UR5, PT ;  /* 0x000000050e007c0c */ /* 0x000fc6000bf66270 */
[----:B------:R-:W5:Y:S04]  /*5700*/  @!P4 LDG.E R11, desc[UR8][R2.64+0x400] ;  /* 0x00040008020bc981 */ /* 0x000f68000c1e1900 */
[----:B------:R-:W5:Y:S04]  /*5710*/  @!P5 LDG.E R13, desc[UR8][R2.64+0x480] ;  /* 0x00048008020dd981 */ /* 0x000f68000c1e1900 */
[----:B------:R-:W5:Y:S04]  /*5720*/  @!P6 LDG.E R15, desc[UR8][R2.64+0x500] ;  /* 0x00050008020fe981 */ /* 0x000f68000c1e1900 */
[----:B------:R-:W5:Y:S04]  /*5730*/  @!P0 LDG.E R16, desc[UR8][R2.64+0x580] ;  /* 0x0005800802108981 */ /* 0x000f68000c1e1900 */
[----:B------:R-:W5:Y:S04]  /*5740*/  @!P1 LDG.E R17, desc[UR8][R2.64+0x600] ;  /* 0x0006000802119981 */ /* 0x000f68000c1e1900 */
[----:B------:R-:W5:Y:S04]  /*5750*/  @!P2 LDG.E R18, desc[UR8][R2.64+0x680] ;  /* 0x000680080212a981 */ /* 0x000f68000c1e1900 */
[----:B------:R0:W5:Y:S01]  /*5760*/  @!P3 LDG.E R19, desc[UR8][R2.64+0x700] ;  /* 0x000700080213b981 */ /* 0x000162000c1e1900 */
[----:B------:R-:W1:Y:S01]  /*5770*/  S2UR UR6, SR_CgaCtaId ;  /* 0x00000000000679c3 */ /* 0x000e620000008800 */
[----:B------:R-:W-:Y:S01]  /*5780*/  SHF.R.U32.HI R33, RZ, 0x5, R29 ;  /* 0x00000005ff217819 */ /* 0x000fe2000001161d */
[----:B------:R-:W-:Y:S01]  /*5790*/  UMOV UR5, 0x400 ;  /* 0x0000040000057882 */ /* 0x000fe20000000000 */
[----:B------:R-:W0:Y:S01]  /*57a0*/  S2R R30, SR_LANEID ;  /* 0x00000000001e7919 */ /* 0x000e220000000000 */
[----:B------:R-:W-:-:S02]  /*57b0*/  UIMAD UR4, UR4, -0x1680, UR10 ;  /* 0xffffe980040478a4 */ /* 0x000fc4000f8e020a */
[----:B-1----:R-:W-:Y:S01]  /*57c0*/  ULEA UR5, UR6, UR5, 0x18 ;  /* 0x0000000506057291 */ /* 0x002fe2000f8ec0ff */
[----:B0-----:R-:W-:-:S05]  /*57d0*/  IMAD R12, R33, 0x1e0, R30 ;  /* 0x000001e0210c7824 */ /* 0x001fca00078e021e */
[----:B------:R-:W-:-:S05]  /*57e0*/  LEA R12, R12, UR5, 0x2 ;  /* 0x000000050c0c7c11 */ /* 0x000fca000f8e10ff */
[----:B--2---:R-:W-:Y:S04]  /*57f0*/  STS [R12], R0 ;  /* 0x000000000c007388 */ /* 0x004fe80000000800 */
[----:B---3--:R-:W-:Y:S04]  /*5800*/  STS [R12+0x80], R4 ;  /* 0x000080040c007388 */ /* 0x008fe80000000800 */
[----:B----4-:R0:W-:Y:S04]  /*5810*/  STS [R12+0x100], R5 ;  /* 0x000100050c007388 */ /* 0x0101e80000000800 */
[----:B-----5:R1:W-:Y:S04]  /*5820*/  STS [R12+0x180], R6 ;  /* 0x000180060c007388 */ /* 0x0203e80000000800 */
[----:B------:R2:W-:Y:S01]  /*5830*/  STS [R12+0x200], R7 ;  /* 0x000200070c007388 */ /* 0x0005e20000000800 */
[----:B0-----:R-:W-:-:S03]  /*5840*/  IMAD R5, R29, 0xf, RZ ;  /* 0x0000000f1d057824 */ /* 0x001fc600078e02ff */
[----:B------:R-:W-:Y:S01]  /*5850*/  STS [R12+0x280], R8 ;  /* 0x000280080c007388 */ /* 0x000fe20000000800 */
[----:B-1----:R-:W-:Y:S01]  /*5860*/  IMAD R6, R30, 0x38, R12 ;  /* 0x000000381e067824 */ /* 0x002fe200078e020c */
[C---:B------:R-:W-:Y:S02]  /*5870*/  ISETP.GE.AND P3, PT, R5.reuse, UR4, PT ;  /* 0x0000000405007c0c */ /* 0x040fe4000bf66270 */
[----:B------:R0:W-:Y:S01]  /*5880*/  STS [R12+0x300], R9 ;  /* 0x000300090c007388 */ /* 0x0001e20000000800 */
[C---:B------:R-:W-:Y:S02]  /*5890*/  VIADD R2, R5.reuse, 0x2 ;  /* 0x0000000205027836 */ /* 0x040fe40000000000 */
[C---:B------:R-:W-:Y:S01]  /*58a0*/  VIADD R0, R5.reuse, 0x1 ;  /* 0x0000000105007836 */ /* 0x040fe20000000000 */
[----:B------:R-:W-:Y:S01]  /*58b0*/  STS [R12+0x380], R10 ;  /* 0x0003800a0c007388 */ /* 0x000fe20000000800 */
[C---:B------:R-:W-:Y:S01]  /*58c0*/  VIADD R3, R5.reuse, 0x5 ;  /* 0x0000000505037836 */ /* 0x040fe20000000000 */
[----:B------:R-:W-:Y:S01]  /*58d0*/  ISETP.GE.AND P5, PT, R2, UR4, PT ;  /* 0x0000000402007c0c */ /* 0x000fe2000bfa6270 */
[C---:B------:R-:W-:Y:S01]  /*58e0*/  VIADD R2, R5.reuse, 0x4 ;  /* 0x0000000405027836 */ /* 0x040fe20000000000 */
[----:B------:R-:W-:Y:S01]  /*58f0*/  STS [R12+0x400], R11 ;  /* 0x0004000b0c007388 */ /* 0x000fe20000000800 */
[----:B------:R-:W-:Y:S01]  /*5900*/  ISETP.GE.AND P4, PT, R0, UR4, PT ;  /* 0x0000000400007c0c */ /* 0x000fe2000bf86270 */
[----:B------:R-:W-:Y:S01]  /*5910*/  VIADD R0, R5, 0x3 ;  /* 0x0000000305007836 */ /* 0x000fe20000000000 */
[----:B------:R-:W-:Y:S01]  /*5920*/  ISETP.GE.AND P1, PT, R3, UR4, PT ;  /* 0x0000000403007c0c */ /* 0x000fe2000bf26270 */
[----:B------:R-:W-:Y:S01]  /*5930*/  STS [R12+0x480], R13 ;  /* 0x0004800d0c007388 */ /* 0x000fe20000000800 */
[----:B------:R-:W-:Y:S01]  /*5940*/  ISETP.GE.AND P0, PT, R2, UR4, PT ;  /* 0x0000000402007c0c */ /* 0x000fe2000bf06270 */
[C---:B------:R-:W-:Y:S01]  /*5950*/  VIADD R2, R5.reuse, 0x7 ;  /* 0x0000000705027836 */ /* 0x040fe20000000000 */
[----:B------:R-:W-:Y:S01]  /*5960*/  ISETP.GE.AND P6, PT, R0, UR4, PT ;  /* 0x0000000400007c0c */ /* 0x000fe2000bfc6270 */
[----:B------:R-:W-:Y:S01]  /*5970*/  STS [R12+0x500], R15 ;  /* 0x0005000f0c007388 */ /* 0x000fe20000000800 */
[----:B------:R-:W-:-:S02]  /*5980*/  VIADD R3, R5, 0x8 ;  /* 0x0000000805037836 */ /* 0x000fc40000000000 */
[C---:B------:R-:W-:Y:S01]  /*5990*/  VIADD R4, R5.reuse, 0x6 ;  /* 0x0000000605047836 */ /* 0x040fe20000000000 */
[----:B------:R-:W-:Y:S01]  /*59a0*/  STS [R12+0x580], R16 ;  /* 0x000580100c007388 */ /* 0x000fe20000000800 */
[C---:B--2---:R-:W-:Y:S02]  /*59b0*/  VIADD R7, R5.reuse, 0xc ;  /* 0x0000000c05077836 */ /* 0x044fe40000000000 */
[C---:B0-----:R-:W-:Y:S01]  /*59c0*/  VIADD R9, R5.reuse, 0xd ;  /* 0x0000000d05097836 */ /* 0x041fe20000000000 */
[----:B------:R-:W-:Y:S01]  /*59d0*/  STS [R12+0x600], R17 ;  /* 0x000600110c007388 */ /* 0x000fe20000000800 */
[----:B------:R-:W-:Y:S01]  /*59e0*/  ISETP.GE.AND P2, PT, R4, UR4, PT ;  /* 0x0000000404007c0c */ /* 0x000fe2000bf46270 */
[C---:B------:R-:W-:Y:S02]  /*59f0*/  VIADD R4, R5.reuse, 0xa ;  /* 0x0000000a05047836 */ /* 0x040fe40000000000 */
[----:B------:R-:W-:Y:S01]  /*5a00*/  STS [R12+0x680], R18 ;  /* 0x000680120c007388 */ /* 0x000fe20000000800 */
[----:B------:R-:W-:-:S03]  /*5a10*/  VIADD R8, R5, 0xe ;  /* 0x0000000e05087836 */ /* 0x000fc60000000000 */
[----:B------:R-:W-:Y:S01]  /*5a20*/  STS [R12+0x700], R19 ;  /* 0x000700130c007388 */ /* 0x000fe20000000800 */
[----:B------:R-:W-:-:S03]  /*5a30*/  NOP ;  /* 0x0000000000007918 */ /* 0x000fc60000000000 */
[----:B------:R-:W0:Y:S04]  /*5a40*/  LDS R48, [R6] ;  /* 0x0000000006307984 */ /* 0x000e280000000800 */
[----:B------:R-:W1:Y:S04]  /*5a50*/  LDS R44, [R6+0x4] ;  /* 0x00000400062c7984 */ /* 0x000e680000000800 */
[----:B------:R-:W2:Y:S04]  /*5a60*/  LDS R40, [R6+0x8] ;  /* 0x0000080006287984 */ /* 0x000ea80000000800 */
[----:B------:R-:W3:Y:S04]  /*5a70*/  LDS R42, [R6+0xc] ;  /* 0x00000c00062a7984 */ /* 0x000ee80000000800 */
[----:B------:R-:W-:Y:S04]  /*5a80*/  LDS R52, [R6+0x10] ;  /* 0x0000100006347984 */ /* 0x000fe80000000800 */
[----:B------:R-:W4:Y:S04]  /*5a90*/  LDS R27, [R6+0x14] ;  /* 0x00001400061b7984 */ /* 0x000f280000000800 */
[----:B------:R-:W5:Y:S04]  /*5aa0*/  LDS R26, [R6+0x18] ;  /* 0x00001800061a7984 */ /* 0x000f680000000800 */
[----:B------:R-:W5:Y:S04]  /*5ab0*/  LDS R25, [R6+0x1c] ;  /* 0x00001c0006197984 */ /* 0x000f680000000800 */
[----:B------:R-:W5:Y:S04]  /*5ac0*/  LDS R24, [R6+0x20] ;  /* 0x0000200006187984 */ /* 0x000f680000000800 */
[----:B------:R-:W5:Y:S04]  /*5ad0*/  LDS R23, [R6+0x24] ;  /* 0x0000240006177984 */ /* 0x000f680000000800 */
[----:B------:R-:W5:Y:S01]  /*5ae0*/  LDS R50, [R6+0x28] ;  /* 0x0000280006327984 */ /* 0x000f620000000800 */
[----:B0-----:R-:W-:-:S03]  /*5af0*/  LOP3.LUT R53, R48, 0x1, RZ, 0xc, !PT ;  /* 0x0000000130357812 */ /* 0x001fc600078e0cff */
[----:B------:R-:W0:Y:S01]  /*5b00*/  LDS R46, [R6+0x2c] ;  /* 0x00002c00062e7984 */ /* 0x000e220000000800 */
[----:B------:R-:W-:Y:S02]  /*5b10*/  SEL R53, R53, 0x1, !P3 ;  /* 0x0000000135357807 */ /* 0x000fe40005800000 */
[----:B------:R-:W-:Y:S01]  /*5b20*/  ISETP.GE.AND P3, PT, R2, UR4, PT ;  /* 0x0000000402007c0c */ /* 0x000fe2000bf66270 */
[----:B------:R-:W0:Y:S01]  /*5b30*/  LDS R38, [R6+0x30] ;  /* 0x0000300006267984 */ /* 0x000e220000000800 */
[----:B-1----:R-:W-:Y:S02]  /*5b40*/  LOP3.LUT R49, R44, 0x1, RZ, 0xc, !PT ;  /* 0x000000012c317812 */ /* 0x002fe400078e0cff */
[----:B--2---:R-:W-:Y:S01]  /*5b50*/  LOP3.LUT R45, R40, 0x1, RZ, 0xc, !PT ;  /* 0x00000001282d7812 */ /* 0x004fe200078e0cff */
[----:B------:R-:W1:Y:S01]  /*5b60*/  LDS R0, [R6+0x34] ;  /* 0x0000340006007984 */ /* 0x000e620000000800 */
[----:B------:R-:W-:Y:S02]  /*5b70*/  SEL R49, R49, 0x1, !P4 ;  /* 0x0000000131317807 */ /* 0x000fe40006000000 */
[----:B------:R-:W-:Y:S01]  /*5b80*/  ISETP.GE.AND P4, PT, R3, UR4, PT ;  /* 0x0000000403007c0c */ /* 0x000fe2000bf86270 */
[----:B------:R2:W1:Y:S01]  /*5b90*/  LDS R2, [R6+0x38] ;  /* 0x0000380006027984 */ /* 0x0004620000000800 */
[----:B------:R-:W-:Y:S01]  /*5ba0*/  VIADD R3, R5, 0x9 ;  /* 0x0000000905037836 */ /* 0x000fe20000000000 */
[----:B---3--:R-:W-:Y:S01]  /*5bb0*/  LOP3.LUT R41, R42, 0x1, RZ, 0xc, !PT ;  /* 0x000000012a297812 */ /* 0x008fe200078e0cff */
[----:B------:R-:W-:Y:S01]  /*5bc0*/  IMAD.IADD R43, R53, 0x1, R49 ;  /* 0x00000001352b7824 */ /* 0x000fe200078e0231 */
[----:B------:R-:W-:Y:S01]  /*5bd0*/  SEL R45, R45, 0x1, !P5 ;  /* 0x000000012d2d7807 */ /* 0x000fe20006800000 */
[----:B----4-:R-:W-:Y:S01]  /*5be0*/  STL [R1+0x8], R27 ;  /* 0x0000081b01007387 */ /* 0x010fe20000100800 */
[----:B------:R-:W-:-:S02]  /*5bf0*/  ISETP.GE.AND P5, PT, R3, UR4, PT ;  /* 0x0000000403007c0c */ /* 0x000fc4000bfa6270 */
[----:B------:R-:W-:Y:S01]  /*5c00*/  SEL R41, R41, 0x1, !P6 ;  /* 0x0000000129297807 */ /* 0x000fe20007000000 */
[----:B--2---:R-:W-:Y:S01]  /*5c10*/  VIADD R6, R5, 0xb ;  /* 0x0000000b05067836 */ /* 0x004fe20000000000 */
[----:B------:R-:W-:Y:S01]  /*5c20*/  BAR.SYNC.DEFER_BLOCKING 0x0 ;  /* 0x0000000000007b1d */ /* 0x000fe20000010000 */
[----:B------:R-:W-:Y:S01]  /*5c30*/  ISETP.GE.AND P6, PT, R4, UR4, PT ;  /* 0x0000000404007c0c */ /* 0x000fe2000bfc6270 */
[----:B------:R-:W-:Y:S01]  /*5c40*/  IMAD.IADD R39, R45, 0x1, R43 ;  /* 0x000000012d277824 */ /* 0x000fe200078e022b */
[----:B------:R-:W-:Y:S02]  /*5c50*/  LOP3.LUT R3, R52, 0x1, RZ, 0xc, !PT ;  /* 0x0000000134037812 */ /* 0x000fe400078e0cff */
[----:B------:R-:W-:Y:S02]  /*5c60*/  LOP3.LUT R4, R27, 0x1, RZ, 0xc, !PT ;  /* 0x000000011b047812 */ /* 0x000fe400078e0cff */
[----:B------:R-:W-:Y:S01]  /*5c70*/  SEL R3, R3, 0x1, !P0 ;  /* 0x0000000103037807 */ /* 0x000fe20004000000 */
[----:B-----5:R-:W-:Y:S01]  /*5c80*/  STL [R1+0x10], R26 ;  /* 0x0000101a01007387 */ /* 0x020fe20000100800 */
[----:B------:R-:W-:-:S02]  /*5c90*/  ISETP.GE.AND P0, PT, R6, UR4, PT ;  /* 0x0000000406007c0c */ /* 0x000fc4000bf06270 */
[----:B------:R-:W-:Y:S01]  /*5ca0*/  SEL R4, R4, 0x1, !P1 ;  /* 0x0000000104047807 */ /* 0x000fe20004800000 */
[----:B------:R-:W-:Y:S01]  /*5cb0*/  STL [R1+0xc], R25 ;  /* 0x00000c1901007387 */ /* 0x000fe20000100800 */
[----:B------:R-:W-:Y:S02]  /*5cc0*/  ISETP.GE.AND P1, PT, R7, UR4, PT ;  /* 0x0000000407007c0c */ /* 0x000fe4000bf26270 */
[----:B------:R-:W-:Y:S01]  /*5cd0*/  LOP3.LUT R6, R26, 0x1, RZ, 0xc, !PT ;  /* 0x000000011a067812 */ /* 0x000fe200078e0cff */
[----:B------:R1:W-:Y:S01]  /*5ce0*/  STL [R1+0x4], R24 ;  /* 0x0000041801007387 */ /* 0x0003e20000100800 */
[----:B------:R-:W-:Y:S02]  /*5cf0*/  LOP3.LUT R7, R25, 0x1, RZ, 0xc, !PT ;  /* 0x0000000119077812 */ /* 0x000fe400078e0cff */
[----:B------:R-:W-:Y:S01]  /*5d00*/  IADD3 R10, PT, PT, R45, R49, R53 ;  /* 0x000000312d0a7210 */ /* 0x000fe20007ffe035 */
[----:B------:R-:W-:Y:S01]  /*5d10*/  STL [R1], R23 ;  /* 0x0000001701007387 */ /* 0x000fe20000100800 */
[----:B------:R-:W-:-:S02]  /*5d20*/  SEL R5, R6, 0x1, !P2 ;  /* 0x0000000106057807 */ /* 0x000fc40005000000 */
[----:B------:R-:W-:Y:S02]  /*5d30*/  SEL R6, R7, 0x1, !P3 ;  /* 0x0000000107067807 */ /* 0x000fe40005800000 */
[----:B------:R-:W-:Y:S02]  /*5d40*/  LOP3.LUT R7, R24, 0x1, RZ, 0xc, !PT ;  /* 0x0000000118077812 */ /* 0x000fe400078e0cff */
[----:B------:R-:W-:Y:S02]  /*5d50*/  IADD3 R12, PT, PT, R3, R41, R10 ;  /* 0x00000029030c7210 */ /* 0x000fe40007ffe00a */
[----:B------:R-:W-:Y:S02]  /*5d60*/  ISETP.GE.AND P2, PT, R9, UR4, PT ;  /* 0x0000000409007c0c */ /* 0x000fe4000bf46270 */
[----:B------:R-:W-:Y:S02]  /*5d70*/  ISETP.GE.AND P3, PT, R8, UR4, PT ;  /* 0x0000000408007c0c */ /* 0x000fe4000bf66270 */
[----:B------:R-:W-:-:S02]  /*5d80*/  LOP3.LUT R8, R23, 0x1, RZ, 0xc, !PT ;  /* 0x0000000117087812 */ /* 0x000fc400078e0cff */
[----:B------:R-:W-:Y:S02]  /*5d90*/  LOP3.LUT R9, R50, 0x1, RZ, 0xc, !PT ;  /* 0x0000000132097812 */ /* 0x000fe400078e0cff */
[----:B------:R-:W-:Y:S02]  /*5da0*/  SEL R7, R7, 0x1, !P4 ;  /* 0x0000000107077807 */ /* 0x000fe40006000000 */
[----:B------:R-:W-:Y:S02]  /*5db0*/  IADD3 R12, PT, PT, R5, R4, R12 ;  /* 0x00000004050c7210 */ /* 0x000fe40007ffe00c */
[----:B0-----:R-:W-:Y:S02]  /*5dc0*/  LOP3.LUT R10, R46, 0x1, RZ, 0xc, !PT ;  /* 0x000000012e0a7812 */ /* 0x001fe400078e0cff */
[----:B------:R-:W-:Y:S02]  /*5dd0*/  LOP3.LUT R11, R38, 0x1, RZ, 0xc, !PT ;  /* 0x00000001260b7812 */ /* 0x000fe400078e0cff */
[----:B------:R-:W-:-:S02]  /*5de0*/  SEL R8, R8, 0x1, !P5 ;  /* 0x0000000108087807 */ /* 0x000fc40006800000 */
[----:B------:R-:W-:Y:S02]  /*5df0*/  SEL R9, R9, 0x1, !P6 ;  /* 0x0000000109097807 */ /* 0x000fe40007000000 */
[----:B------:R-:W-:Y:S02]  /*5e00*/  IADD3 R12, PT, PT, R7, R6, R12 ;  /* 0x00000006070c7210 */ /* 0x000fe40007ffe00c */
[----:B-1----:R-:W-:Y:S02]  /*5e10*/  LOP3.LUT R24, R0, 0x1, RZ, 0xc, !PT ;  /* 0x0000000100187812 */ /* 0x002fe400078e0cff */
[----:B------:R-:W-:Y:S02]  /*5e20*/  LOP3.LUT R25, R2, 0x1, RZ, 0xc, !PT ;  /* 0x0000000102197812 */ /* 0x000fe400078e0cff */
[----:B------:R-:W-:Y:S02]  /*5e30*/  SEL R10, R10, 0x1, !P0 ;  /* 0x000000010a0a7807 */ /* 0x000fe40004000000 */
[----:B------:R-:W-:-:S02]  /*5e40*/  SEL R11, R11, 0x1, !P1 ;  /* 0x000000010b0b7807 */ /* 0x000fc40004800000 */
[----:B------:R-:W-:Y:S02]  /*5e50*/  IADD3 R12, PT, PT, R9, R8, R12 ;  /* 0x00000008090c7210 */ /* 0x000fe40007ffe00c */
[----:B------:R-:W-:Y:S02]  /*5e60*/  SEL R24, R24, 0x1, !P2 ;  /* 0x0000000118187807 */ /* 0x000fe40005000000 */
[----:B------:R-:W-:Y:S02]  /*5e70*/  SEL R25, R25, 0x1, !P3 ;  /* 0x0000000119197807 */ /* 0x000fe40005800000 */
[----:B------:R-:W-:Y:S02]  /*5e80*/  IADD3 R12, PT, PT, R11, R10, R12 ;  /* 0x0000000a0b0c7210 */ /* 0x000fe40007ffe00c */
[----:B------:R-:W-:Y:S02]  /*5e90*/  ISETP.NE.AND P1, PT, R30, 0x1f, PT ;  /* 0x0000001f1e00780c */ /* 0x000fe40003f25270 */
[----:B------:R-:W-:-:S02]  /*5ea0*/  IADD3 R12, PT, PT, R25, R24, R12 ;  /* 0x00000018190c7210 */ /* 0x000fc40007ffe00c */
[C---:B------:R-:W-:Y:S02]  /*5eb0*/  ISETP.NE.AND P2, PT, R33.reuse, 0x4, PT ;  /* 0x000000042100780c */ /* 0x040fe40003f45270 */
[C---:B------:R-:W-:Y:S01]  /*5ec0*/  ISETP.NE.AND P3, PT, R33.reuse, 0x5, PT ;  /* 0x000000052100780c */ /* 0x040fe20003f65270 */
[----:B------:R-:W0:Y:S01]  /*5ed0*/  SHFL.UP P0, R13, R12, 0x1, RZ ;  /* 0x042000000c0d7989 */ /* 0x000e2200000000ff */
[C---:B------:R-:W-:Y:S02]  /*5ee0*/  ISETP.NE.AND P4, PT, R33.reuse, 0x6, PT ;  /* 0x000000062100780c */ /* 0x040fe40003f85270 */
[----:B------:R-:W-:-:S03]  /*5ef0*/  ISETP.NE.AND P5, PT, R33, 0xa, PT ;  /* 0x0000000a2100780c */ /* 0x000fc60003fa5270 */
[----:B------:R-:W-:Y:S01]  /*5f00*/  @!P1 LEA R35, R33, UR5, 0x2 ;  /* 0x0000000521239c11 */ /* 0x000fe2000f8e10ff */
        /* <DEDUP_REMOVED lines=9> */
[----:B------:R-:W-:Y:S01]  /*5fa0*/  ISETP.NE.AND P0, PT, R33, 0x2, PT ;  /* 0x000000022100780c */ /* 0x000fe20003f05270 */
[----:B------:R-:W-:-:S03]  /*5fb0*/  IMAD.IADD R27, R41, 0x1, R39 ;  /* 0x00000001291b7824 */ /* 0x000fc600078e0227 */
[----:B------:R-:W-:Y:S01]  /*5fc0*/  @!P1 STS [R35], R26 ;  /* 0x0000001a23009388 */ /* 0x000fe20000000800 */
[----:B------:R-:W-:Y:S01]  /*5fd0*/  BAR.SYNC.DEFER_BLOCKING 0x0 ;  /* 0x0000000000007b1d */ /* 0x000fe20000010000 */
[----:B------:R-:W-:Y:S01]  /*5fe0*/  ISETP.NE.AND P1, PT, R33, 0x3, PT ;  /* 0x000000032100780c */ /* 0x000fe20003f25270 */
[----:B------:R-:W-:-:S04]  /*5ff0*/  IMAD.IADD R28, R3, 0x1, R27 ;  /* 0x00000001031c7824 */ /* 0x000fc800078e021b */
[----:B------:R-:W0:Y:S04]  /*6000*/  LDS.128 R12, [UR5] ;  /* 0x00000005ff0c7984 */ /* 0x000e280008000c00 */
[----:B------:R-:W1:Y:S04]  /*6010*/  LDS.128 R16, [UR5+0x10] ;  /* 0x00001005ff107984 */ /* 0x000e680008000c00 */
[----:B------:R-:W2:Y:S01]  /*6020*/  LDS.128 R20, [UR5+0x20] ;  /* 0x00002005ff147984 */ /* 0x000ea20008000c00 */
[----:B0-----:R-:W-:-:S05]  /*6030*/  IMAD.IADD R31, R12, 0x1, R13 ;  /* 0x000000010c1f7824 */ /* 0x001fca00078e020d */
[----:B------:R-:W-:Y:S01]  /*6040*/  SEL R32, R31, R12, !P0 ;  /* 0x0000000c1f207207 */ /* 0x000fe20004000000 */
[----:B------:R-:W-:Y:S01]  /*6050*/  IMAD.IADD R31, R14, 0x1, R31 ;  /* 0x000000010e1f7824 */ /* 0x000fe200078e021f */
[----:B------:R-:W-:Y:S01]  /*6060*/  ISETP.GE.U32.AND P0, PT, R29, 0x20, PT ;  /* 0x000000201d00780c */ /* 0x000fe20003f06070 */
[----:B------:R-:W-:Y:S02]  /*6070*/  IMAD.IADD R29, R4, 0x1, R28 ;  /* 0x00000001041d7824 */ /* 0x000fe400078e021c */
[----:B------:R-:W-:Y:S01]  /*6080*/  IMAD.IADD R35, R15, 0x1, R31 ;  /* 0x000000010f237824 */ /* 0x000fe200078e021f */
[----:B------:R-:W-:Y:S02]  /*6090*/  SEL R32, R31, R32, !P1 ;  /* 0x000000201f207207 */ /* 0x000fe40004800000 */
[----:B------:R-:W-:Y:S01]  /*60a0*/  ISETP.NE.AND P1, PT, R30, RZ, PT ;  /* 0x000000ff1e00720c */ /* 0x000fe20003f25270 */
[----:B------:R-:W-:Y:S01]  /*60b0*/  IMAD.IADD R30, R5, 0x1, R29 ;  /* 0x00000001051e7824 */ /* 0x000fe200078e021d */
[C---:B------:R-:W-:Y:S01]  /*60c0*/  SEL R31, R35.reuse, R32, !P2 ;  /* 0x00000020231f7207 */ /* 0x040fe20005000000 */
[----:B-1----:R-:W-:Y:S01]  /*60d0*/  IMAD.IADD R32, R35, 0x1, R16 ;  /* 0x0000000123207824 */ /* 0x002fe200078e0210 */
[----:B------:R-:W-:-:S03]  /*60e0*/  ISETP.NE.AND P2, PT, R33, 0x8, PT ;  /* 0x000000082100780c */ /* 0x000fc60003f45270 */
[----:B------:R-:W-:Y:S01]  /*60f0*/  IMAD.IADD R47, R17, 0x1, R32 ;  /* 0x00000001112f7824 */ /* 0x000fe200078e0220 */
[----:B------:R-:W-:Y:S01]  /*6100*/  SEL R34, R32, R31, !P3 ;  /* 0x0000001f20227207 */ /* 0x000fe20005800000 */
[----:B------:R-:W-:Y:S01]  /*6110*/  IMAD.IADD R31, R6, 0x1, R30 ;  /* 0x00000001061f7824 */ /* 0x000fe200078e021e */
[----:B------:R-:W-:Y:S02]  /*6120*/  ISETP.NE.AND P3, PT, R33, 0x7, PT ;  /* 0x000000072100780c */ /* 0x000fe40003f65270 */
[----:B------:R-:W-:Y:S01]  /*6130*/  SEL R34, R47, R34, !P4 ;  /* 0x000000222f227207 */ /* 0x000fe20006000000 */
[----:B------:R-:W-:Y:S01]  /*6140*/  IMAD.IADD R47, R18, 0x1, R47 ;  /* 0x00000001122f7824 */ /* 0x000fe200078e022f */
[----:B------:R-:W-:Y:S01]  /*6150*/  ISETP.NE.AND P4, PT, R33, 0x9, PT ;  /* 0x000000092100780c */ /* 0x000fe20003f85270 */
[----:B------:R-:W-:-:S03]  /*6160*/  IMAD.IADD R32, R7, 0x1, R31 ;  /* 0x0000000107207824 */ /* 0x000fc600078e021f */
[----:B------:R-:W-:Y:S01]  /*6170*/  SEL R34, R47, R34, !P3 ;  /* 0x000000222f227207 */ /* 0x000fe20005800000 */
[----:B------:R-:W-:Y:S01]  /*6180*/  IMAD.IADD R47, R19, 0x1, R47 ;  /* 0x00000001132f7824 */ /* 0x000fe200078e022f */
[----:B------:R-:W-:Y:S01]  /*6190*/  ISETP.NE.AND P3, PT, R33, 0xb, PT ;  /* 0x0000000b2100780c */ /* 0x000fe20003f65270 */
[----:B------:R-:W-:-:S03]  /*61a0*/  IMAD.IADD R33, R8, 0x1, R32 ;  /* 0x0000000108217824 */ /* 0x000fc600078e0220 */
[C---:B------:R-:W-:Y:S01]  /*61b0*/  SEL R35, R47.reuse, R34, !P2 ;  /* 0x000000222f237207 */ /* 0x040fe20005000000 */
[----:B--2---:R-:W-:Y:S02]  /*61c0*/  IMAD.IADD R47, R47, 0x1, R20 ;  /* 0x000000012f2f7824 */ /* 0x004fe400078e0214 */
[----:B------:R-:W-:-:S03]  /*61d0*/  IMAD.IADD R34, R9, 0x1, R33 ;  /* 0x0000000109227824 */ /* 0x000fc600078e0221 */
[----:B------:R-:W-:Y:S01]  /*61e0*/  SEL R37, R47, R35, !P4 ;  /* 0x000000232f257207 */ /* 0x000fe20006000000 */
[----:B------:R-:W-:Y:S02]  /*61f0*/  IMAD.IADD R35, R10, 0x1, R34 ;  /* 0x000000010a237824 */ /* 0x000fe400078e0222 */
[----:B------:R-:W-:Y:S02]  /*6200*/  IMAD.IADD R47, R21, 0x1, R47 ;  /* 0x00000001152f7824 */ /* 0x000fe400078e022f */
[----:B------:R-:W-:-:S03]  /*6210*/  IMAD.IADD R36, R11, 0x1, R35 ;  /* 0x000000010b247824 */ /* 0x000fc600078e0223 */
[----:B------:R-:W-:Y:S01]  /*6220*/  SEL R51, R47, R37, !P5 ;  /* 0x000000252f337207 */ /* 0x000fe20006800000 */
[----:B------:R-:W-:Y:S02]  /*6230*/  IMAD.IADD R37, R24, 0x1, R36 ;  /* 0x0000000118257824 */ /* 0x000fe400078e0224 */
[----:B------:R-:W-:-:S03]  /*6240*/  IMAD.IADD R47, R22, 0x1, R47 ;  /* 0x00000001162f7824 */ /* 0x000fc600078e022f */
[----:B------:R-:W-:Y:S02]  /*6250*/  IADD3 R26, PT, PT, R26, -R25, -R37 ;  /* 0x800000191a1a7210 */ /* 0x000fe40007ffe825 */
[----:B------:R-:W-:Y:S02]  /*6260*/  SEL R51, R47, R51, !P3 ;  /* 0x000000332f337207 */ /* 0x000fe40005800000 */
[----:B------:R-:W-:Y:S02]  /*6270*/  SEL R26, R26, RZ, P1 ;  /* 0x000000ff1a1a7207 */ /* 0x000fe40000800000 */
[----:B------:R-:W-:-:S03]  /*6280*/  SEL R51, R51, RZ, P0 ;  /* 0x000000ff33337207 */ /* 0x000fc60000000000 */
[----:B------:R0:W-:Y:S02]  /*6290*/  STL [R1+0x14], R26 ;  /* 0x0000141a01007387 */ /* 0x0001e40000100800 */
[----:B0-----:R-:W-:Y:S02]  /*62a0*/  IADD3 R26, PT, PT, R47, UR4, R23 ;  /* 0x000000042f1a7c10 */ /* 0x001fe4000fffe017 */
[----:B------:R-:W2:Y:S01]  /*62b0*/  LDL.LU R47, [R1+0x14] ;  /* 0x00001400012f7983 */ /* 0x000ea20000300800 */
[----:B------:R-:W-:Y:S02]  /*62c0*/  BSSY.RECONVERGENT B0, `(.L_x_113) ;  /* 0x00001a0000007945 */ /* 0x000fe40003800200 */
[----:B------:R-:W-:-:S05]  /*62d0*/  VIADD R26, R26, 0xffffe980 ;  /* 0xffffe9801a1a7836 */ /* 0x000fca0000000000 */
[----:B------:R-:W-:Y:S01]  /*62e0*/  ISETP.GT.AND P0, PT, R26, 0x180, PT ;  /* 0x000001801a00780c */ /* 0x000fe20003f04270 */
[----:B--2---:R-:W-:-:S04]  /*62f0*/  IMAD.IADD R51, R51, 0x1, R47 ;  /* 0x0000000133337824 */ /* 0x004fc800078e022f */
[--C-:B------:R-:W-:Y:S02]  /*6300*/  IMAD.IADD R43, R43, 0x1, R51.reuse ;  /* 0x000000012b2b7824 */ /* 0x100fe400078e0233 */
[--C-:B------:R-:W-:Y:S02]  /*6310*/  IMAD.IADD R39, R39, 0x1, R51.reuse ;  /* 0x0000000127277824 */ /* 0x100fe400078e0233 */
[--C-:B------:R-:W-:Y:S02]  /*6320*/  IMAD.IADD R27, R27, 0x1, R51.reuse ;  /* 0x000000011b1b7824 */ /* 0x100fe400078e0233 */
[--C-:B------:R-:W-:Y:S02]  /*6330*/  IMAD.IADD R28, R28, 0x1, R51.reuse ;  /* 0x000000011c1c7824 */ /* 0x100fe400078e0233 */
[--C-:B------:R-:W-:Y:S02]  /*6340*/  IMAD.IADD R29, R29, 0x1, R51.reuse ;  /* 0x000000011d1d7824 */ /* 0x100fe400078e0233 */
[----:B------:R-:W-:-:S02]  /*6350*/  IMAD.IADD R30, R30, 0x1, R51 ;  /* 0x000000011e1e7824 */ /* 0x000fc400078e0233 */
[--C-:B------:R-:W-:Y:S02]  /*6360*/  IMAD.IADD R31, R31, 0x1, R51.reuse ;  /* 0x000000011f1f7824 */ /* 0x100fe400078e0233 */
[--C-:B------:R-:W-:Y:S02]  /*6370*/  IMAD.IADD R32, R32, 0x1, R51.reuse ;  /* 0x0000000120207824 */ /* 0x100fe400078e0233 */
[--C-:B------:R-:W-:Y:S02]  /*6380*/  IMAD.IADD R33, R33, 0x1, R51.reuse ;  /* 0x0000000121217824 */ /* 0x100fe400078e0233 */
[--C-:B------:R-:W-:Y:S02]  /*6390*/  IMAD.IADD R34, R34, 0x1, R51.reuse ;  /* 0x0000000122227824 */ /* 0x100fe400078e0233 */
[--C-:B------:R-:W-:Y:S02]  /*63a0*/  IMAD.IADD R35, R35, 0x1, R51.reuse ;  /* 0x0000000123237824 */ /* 0x100fe400078e0233 */
[----:B------:R-:W-:-:S02]  /*63b0*/  IMAD.IADD R36, R36, 0x1, R51 ;  /* 0x0000000124247824 */ /* 0x000fc400078e0233 */
[--C-:B------:R-:W-:Y:S02]  /*63c0*/  IMAD.IADD R37, R37, 0x1, R51.reuse ;  /* 0x0000000125257824 */ /* 0x100fe400078e0233 */
[----:B------:R-:W-:Y:S01]  /*63d0*/  IMAD.IADD R47, R53, 0x1, R51 ;  /* 0x00000001352f7824 */ /* 0x000fe200078e0233 */
[----:B------:R-:W-:Y:S06]  /*63e0*/  @P0 BRA `(.L_x_114) ;  /* 0x0000000c00d00947 */ /* 0x000fec0003800000 */
[----:B------:R-:W-:Y:S01]  /*63f0*/  ISETP.GE.AND P0, PT, R51, R26, PT ;  /* 0x0000001a3300720c */ /* 0x000fe20003f06270 */
[----:B------:R-:W-:Y:S03]  /*6400*/  BSSY.RECONVERGENT B2, `(.L_x_115) ;  /* 0x000000e000027945 */ /* 0x000fe60003800200 */
[----:B------:R-:W-:-:S13]  /*6410*/  ISETP.NE.AND P0, PT, R53, RZ, !P0 ;  /* 0x000000ff3500720c */ /* 0x000fda0004705270 */
[----:B------:R-:W-:Y:S05]  /*6420*/  @!P0 BRA `(.L_x_116) ;  /* 0x00000000002c8947 */ /* 0x000fea0003800000 */
[----:B------:R-:W-:Y:S01]  /*6430*/  UISETP.NE.AND UP0, UPT, UR7, URZ, UPT ;  /* 0x000000ff0700728c */ /* 0x000fe2000bf05270 */
[----:B------:R-:W-:Y:S01]  /*6440*/  CS2R R12, SRZ ;  /* 0x00000000000c7805 */ /* 0x000fe2000001ff00 */
[----:B------:R-:W0:Y:S07]  /*6450*/  LDCU.64 UR12, c[0x0][0x390] ;  /* 0x00007200ff0c77ac */ /* 0x000e2e0008000a00 */
[----:B------:R-:W-:Y:S05]  /*6460*/  BRA.U UP0, `(.L_x_117) ;  /* 0x0000000100087547 */ /* 0x000fea000b800000 */
[----:B------:R-:W1:Y:S02]  /*6470*/  LDC.64 R12, c[0x0][0x3d0] ;  /* 0x0000f400ff0c7b82 */ /* 0x000e640000000a00 */
[----:B-1----:R-:W5:Y:S02]  /*6480*/  LDG.E.64 R12, desc[UR8][R12.64] ;  /* 0x000000080c0c7981 */ /* 0x002f64000c1e1b00 */
.L_x_117:
[----:B-----5:R-:W-:-:S04]  /*6490*/  IADD3 R14, P0, PT, R51, R12, RZ ;  /* 0x0000000c330e7210 */ /* 0x020fc80007f1e0ff */
[----:B------:R-:W-:Y:S02]  /*64a0*/  LEA.HI.X.SX32 R13, R51, R13, 0x1, P0 ;  /* 0x0000000d330d7211 */ /* 0x000fe400000f0eff */
[----:B0-----:R-:W-:-:S04]  /*64b0*/  LEA R12, P0, R14, UR12, 0x2 ;  /* 0x0000000c0e0c7c11 */ /* 0x001fc8000f8010ff */
[----:B------:R-:W-:-:S05]  /*64c0*/  LEA.HI.X R13, R14, UR13, R13, 0x2, P0 ;  /* 0x0000000d0e0d7c11 */ /* 0x000fca00080f140d */
[----:B------:R0:W-:Y:S04]  /*64d0*/  STG.E desc[UR8][R12.64], R48 ;  /* 0x000000300c007986 */ /* 0x0001e8000c101908 */
.L_x_116:
[----:B------:R-:W-:Y:S05]  /*64e0*/  BSYNC.RECONVERGENT B2 ;  /* 0x0000000000027941 */ /* 0x000fea0003800200 */
.L_x_115:
[----:B------:R-:W-:Y:S01]  /*64f0*/  ISETP.GE.AND P0, PT, R47, R26, PT ;  /* 0x0000001a2f00720c */ /* 0x000fe20003f06270 */
[----:B------:R-:W-:Y:S03]  /*6500*/  BSSY.RECONVERGENT B2, `(.L_x_118) ;  /* 0x000000e000027945 */ /* 0x000fe60003800200 */
[----:B------:R-:W-:-:S13]  /*6510*/  ISETP.EQ.OR P0, PT, R49, RZ, P0 ;  /* 0x000000ff3100720c */ /* 0x000fda0000702670 */
[----:B------:R-:W-:Y:S05]  /*6520*/  @P0 BRA `(.L_x_119) ;  /* 0x00000000002c0947 */ /* 0x000fea0003800000 */
[----:B------:R-:W-:Y:S01]  /*6530*/  UISETP.NE.AND UP0, UPT, UR7, URZ, UPT ;  /* 0x000000ff0700728c */ /* 0x000fe2000bf05270 */
[----:B0-----:R-:W-:Y:S01]  /*6540*/  CS2R R12, SRZ ;  /* 0x00000000000c7805 */ /* 0x001fe2000001ff00 */
[----:B------:R-:W0:Y:S07]  /*6550*/  LDCU.64 UR12, c[0x0][0x390] ;  /* 0x00007200ff0c77ac */ /* 0x000e2e0008000a00 */
[----:B------:R-:W-:Y:S05]  /*6560*/  BRA.U UP0, `(.L_x_120) ;  /* 0x0000000100087547 */ /* 0x000fea000b800000 */
[----:B------:R-:W1:Y:S02]  /*6570*/  LDC.64 R12, c[0x0][0x3d0] ;  /* 0x0000f400ff0c7b82 */ /* 0x000e640000000a00 */
[----:B-1----:R-:W5:Y:S02]  /*6580*/  LDG.E.64 R12, desc[UR8][R12.64] ;  /* 0x000000080c0c7981 */ /* 0x002f64000c1e1b00 */
.L_x_120:
[----:B-----5:R-:W-:-:S04]  /*6590*/  IADD3 R14, P0, PT, R47, R12, RZ ;  /* 0x0000000c2f0e7210 */ /* 0x020fc80007f1e0ff */
[----:B------:R-:W-:Y:S02]  /*65a0*/  LEA.HI.X.SX32 R13, R47, R13, 0x1, P0 ;  /* 0x0000000d2f0d7211 */ /* 0x000fe400000f0eff */
[----:B0-----:R-:W-:-:S04]  /*65b0*/  LEA R12, P0, R14, UR12, 0x2 ;  /* 0x0000000c0e0c7c11 */ /* 0x001fc8000f8010ff */
[----:B------:R-:W-:-:S05]  /*65c0*/  LEA.HI.X R13, R14, UR13, R13, 0x2, P0 ;  /* 0x0000000d0e0d7c11 */ /* 0x000fca00080f140d */
[----:B------:R1:W-:Y:S04]  /*65d0*/  STG.E desc[UR8][R12.64], R44 ;  /* 0x0000002c0c007986 */ /* 0x0003e8000c101908 */
.L_x_119:
[----:B------:R-:W-:Y:S05]  /*65e0*/  BSYNC.RECONVERGENT B2 ;  /* 0x0000000000027941 */ /* 0x000fea0003800200 */
.L_x_118:
[----:B------:R-:W-:Y:S01]  /*65f0*/  ISETP.GE.AND P0, PT, R43, R26, PT ;  /* 0x0000001a2b00720c */ /* 0x000fe20003f06270 */
[----:B------:R-:W-:Y:S03]  /*6600*/  BSSY.RECONVERGENT B2, `(.L_x_121) ;  /* 0x000000e000027945 */ /* 0x000fe60003800200 */
[----:B------:R-:W-:-:S13]  /*6610*/  ISETP.EQ.OR P0, PT, R45, RZ, P0 ;  /* 0x000000ff2d00720c */ /* 0x000fda0000702670 */
[----:B------:R-:W-:Y:S05]  /*6620*/  @P0 BRA `(.L_x_122) ;  /* 0x00000000002c0947 */ /* 0x000fea0003800000 */
[----:B------:R-:W-:Y:S01]  /*6630*/  UISETP.NE.AND UP0, UPT, UR7, URZ, UPT ;  /* 0x000000ff0700728c */ /* 0x000fe2000bf05270 */
[----:B01----:R-:W-:Y:S01]  /*6640*/  CS2R R12, SRZ ;  /* 0x00000000000c7805 */ /* 0x003fe2000001ff00 */
[----:B------:R-:W0:Y:S07]  /*6650*/  LDCU.64 UR12, c[0x0][0x390] ;  /* 0x00007200ff0c77ac */ /* 0x000e2e0008000a00 */
[----:B------:R-:W-:Y:S05]  /*6660*/  BRA.U UP0, `(.L_x_123) ;  /* 0x0000000100087547 */ /* 0x000fea000b800000 */
[----:B------:R-:W1:Y:S02]  /*6670*/  LDC.64 R12, c[0x0][0x3d0] ;  /* 0x0000f400ff0c7b82 */ /* 0x000e640000000a00 */
[----:B-1----:R-:W5:Y:S02]  /*6680*/  LDG.E.64 R12, desc[UR8][R12.64] ;  /* 0x000000080c0c7981 */ /* 0x002f64000c1e1b00 */
.L_x_123:
[----:B-----5:R-:W-:-:S04]  /*6690*/  IADD3 R14, P0, PT, R43, R12, RZ ;  /* 0x0000000c2b0e7210 */ /* 0x020fc80007f1e0ff */
[----:B------:R-:W-:Y:S02]  /*66a0*/  LEA.HI.X.SX32 R13, R43, R13, 0x1, P0 ;  /* 0x0000000d2b0d7211 */ /* 0x000fe400000f0eff */
[----:B0-----:R-:W-:-:S04]  /*66b0*/  LEA R12, P0, R14, UR12, 0x2 ;  /* 0x0000000c0e0c7c11 */ /* 0x001fc8000f8010ff */
[----:B------:R-:W-:-:S05]  /*66c0*/  LEA.HI.X R13, R14, UR13, R13, 0x2, P0 ;  /* 0x0000000d0e0d7c11 */ /* 0x000fca00080f140d */
[----:B------:R2:W-:Y:S04]  /*66d0*/  STG.E desc[UR8][R12.64], R40 ;  /* 0x000000280c007986 */ /* 0x0005e8000c101908 */
.L_x_122:
[----:B------:R-:W-:Y:S05]  /*66e0*/  BSYNC.RECONVERGENT B2 ;  /* 0x0000000000027941 */ /* 0x000fea0003800200 */
.L_x_121:
[----:B------:R-:W-:Y:S01]  /*66f0*/  ISETP.GE.AND P0, PT, R39, R26, PT ;  /* 0x0000001a2700720c */ /* 0x000fe20003f06270 */
[----:B------:R-:W-:Y:S03]  /*6700*/  BSSY.RECONVERGENT B2, `(.L_x_124) ;  /* 0x000000e000027945 */ /* 0x000fe60003800200 */
[----:B------:R-:W-:-:S13]  /*6710*/  ISETP.EQ.OR P0, PT, R41, RZ, P0 ;  /* 0x000000ff2900720c */ /* 0x000fda0000702670 */
[----:B------:R-:W-:Y:S05]  /*6720*/  @P0 BRA `(.L_x_125) ;  /* 0x00000000002c0947 */ /* 0x000fea0003800000 */
[----:B------:R-:W-:Y:S01]  /*6730*/  UISETP.NE.AND UP0, UPT, UR7, URZ, UPT ;  /* 0x000000ff0700728c */ /* 0x000fe2000bf05270 */
[----:B012---:R-:W-:Y:S01]  /*6740*/  CS2R R12, SRZ ;  /* 0x00000000000c7805 */ /* 0x007fe2000001ff00 */
[----:B------:R-:W0:Y:S07]  /*6750*/  LDCU.64 UR12, c[0x0][0x390] ;  /* 0x00007200ff0c77ac */ /* 0x000e2e0008000a00 */
[----:B------:R-:W-:Y:S05]  /*6760*/  BRA.U UP0, `(.L_x_126) ;  /* 0x0000000100087547 */ /* 0x000fea000b800000 */
[----:B------:R-:W1:Y:S02]  /*6770*/  LDC.64 R12, c[0x0][0x3d0] ;  /* 0x0000f400ff0c7b82 */ /* 0x000e640000000a00 */
[----:B-1----:R-:W5:Y:S02]  /*6780*/  LDG.E.64 R12, desc[UR8][R12.64] ;  /* 0x000000080c0c7981 */ /* 0x002f64000c1e1b00 */
.L_x_126:
[----:B-----5:R-:W-:-:S04]  /*6790*/  IADD3 R14, P0, PT, R39, R12, RZ ;  /* 0x0000000c270e7210 */ /* 0x020fc80007f1e0ff */
[----:B------:R-:W-:Y:S02]  /*67a0*/  LEA.HI.X.SX32 R13, R39, R13, 0x1, P0 ;  /* 0x0000000d270d7211 */ /* 0x000fe400000f0eff */
[----:B0-----:R-:W-:-:S04]  /*67b0*/  LEA R12, P0, R14, UR12, 0x2 ;  /* 0x0000000c0e0c7c11 */ /* 0x001fc8000f8010ff */
[----:B------:R-:W-:-:S05]  /*67c0*/  LEA.HI.X R13, R14, UR13, R13, 0x2, P0 ;  /* 0x0000000d0e0d7c11 */ /* 0x000fca00080f140d */
[----:B------:R3:W-:Y:S04]  /*67d0*/  STG.E desc[UR8][R12.64], R42 ;  /* 0x0000002a0c007986 */ /* 0x0007e8000c101908 */
.L_x_125:
[----:B------:R-:W-:Y:S05]  /*67e0*/  BSYNC.RECONVERGENT B2 ;  /* 0x0000000000027941 */ /* 0x000fea0003800200 */
.L_x_124:
[----:B------:R-:W-:Y:S01]  /*67f0*/  ISETP.GE.AND P0, PT, R27, R26, PT ;  /* 0x0000001a1b00720c */ /* 0x000fe20003f06270 */
[----:B------:R-:W-:Y:S03]  /*6800*/  BSSY.RECONVERGENT B2, `(.L_x_127) ;  /* 0x000000e000027945 */ /* 0x000fe60003800200 */
[----:B------:R-:W-:-:S13]  /*6810*/  ISETP.EQ.OR P0, PT, R3, RZ, P0 ;  /* 0x000000ff0300720c */ /* 0x000fda0000702670 */
[----:B------:R-:W-:Y:S05]  /*6820*/  @P0 BRA `(.L_x_128) ;  /* 0x00000000002c0947 */ /* 0x000fea0003800000 */
[----:B------:R-:W-:Y:S01]  /*6830*/  UISETP.NE.AND UP0, UPT, UR7, URZ, UPT ;  /* 0x000000ff0700728c */ /* 0x000fe2000bf05270 */
[----:B0123--:R-:W-:Y:S01]  /*6840*/  CS2R R12, SRZ ;  /* 0x00000000000c7805 */ /* 0x00ffe2000001ff00 */
[----:B------:R-:W0:Y:S07]  /*6850*/  LDCU.64 UR12, c[0x0][0x390] ;  /* 0x00007200ff0c77ac */ /* 0x000e2e0008000a00 */
[----:B------:R-:W-:Y:S05]  /*6860*/  BRA.U UP0, `(.L_x_129) ;  /* 0x0000000100087547 */ /* 0x000fea000b800000 */
[----:B------:R-:W1:Y:S02]  /*6870*/  LDC.64 R12, c[0x0][0x3d0] ;  /* 0x0000f400ff0c7b82 */ /* 0x000e640000000a00 */
[----:B-1----:R-:W5:Y:S02]  /*6880*/  LDG.E.64 R12, desc[UR8][R12.64] ;  /* 0x000000080c0c7981 */ /* 0x002f64000c1e1b00 */
.L_x_129:
[----:B-----5:R-:W-:-:S04]  /*6890*/  IADD3 R3, P0, PT, R27, R12, RZ ;  /* 0x0000000c1b037210 */ /* 0x020fc80007f1e0ff */
[----:B------:R-:W-:Y:S02]  /*68a0*/  LEA.HI.X.SX32 R14, R27, R13, 0x1, P0 ;  /* 0x0000000d1b0e7211 */ /* 0x000fe400000f0eff */
[----:B0-----:R-:W-:-:S04]  /*68b0*/  LEA R12, P0, R3, UR12, 0x2 ;  /* 0x0000000c030c7c11 */ /* 0x001fc8000f8010ff */
[----:B------:R-:W-:-:S05]  /*68c0*/  LEA.HI.X R13, R3, UR13, R14, 0x2, P0 ;  /* 0x0000000d030d7c11 */ /* 0x000fca00080f140e */
[----:B------:R4:W-:Y:S04]  /*68d0*/  STG.E desc[UR8][R12.64], R52 ;  /* 0x000000340c007986 */ /* 0x0009e8000c101908 */
.L_x_128:
[----:B------:R-:W-:Y:S05]  /*68e0*/  BSYNC.RECONVERGENT B2 ;  /* 0x0000000000027941 */ /* 0x000fea0003800200 */
.L_x_127:
[----:B------:R-:W-:Y:S01]  /*68f0*/  ISETP.GE.AND P0, PT, R28, R26, PT ;  /* 0x0000001a1c00720c */ /* 0x000fe20003f06270 */
[----:B------:R-:W-:Y:S03]  /*6900*/  BSSY.RECONVERGENT B2, `(.L_x_130) ;  /* 0x000000f000027945 */ /* 0x000fe60003800200 */
[----:B------:R-:W-:-:S13]  /*6910*/  ISETP.EQ.OR P0, PT, R4, RZ, P0 ;  /* 0x000000ff0400720c */ /* 0x000fda0000702670 */
[----:B------:R-:W-:Y:S05]  /*6920*/  @P0 BRA `(.L_x_131) ;  /* 0x0000000000300947 */ /* 0x000fea0003800000 */
[----:B------:R-:W-:Y:S01]  /*6930*/  UISETP.NE.AND UP0, UPT, UR7, URZ, UPT ;  /* 0x000000ff0700728c */ /* 0x000fe2000bf05270 */
[----:B01234-:R-:W-:Y:S01]  /*6940*/  CS2R R12, SRZ ;  /* 0x00000000000c7805 */ /* 0x01ffe2000001ff00 */
[----:B------:R-:W0:Y:S07]  /*6950*/  LDCU.64 UR12, c[0x0][0x390] ;  /* 0x00007200ff0c77ac */ /* 0x000e2e0008000a00 */
[----:B------:R-:W-:Y:S05]  /*6960*/  BRA.U UP0, `(.L_x_132) ;  /* 0x0000000100087547 */ /* 0x000fea000b800000 */
[----:B------:R-:W1:Y:S02]  /*6970*/  LDC.64 R12, c[0x0][0x3d0] ;  /* 0x0000f400ff0c7b82 */ /* 0x000e640000000a00 */
[----:B-1----:R-:W5:Y:S02]  /*6980*/  LDG.E.64 R12, desc[UR8][R12.64] ;  /* 0x000000080c0c7981 */ /* 0x002f64000c1e1b00 */
.L_x_132:
[----:B------:R-:W2:Y:S01]  /*6990*/  LDL.LU R4, [R1+0x8] ;  /* 0x0000080001047983 */ /* 0x000ea20000300800 */
[----:B-----5:R-:W-:-:S04]  /*69a0*/  IADD3 R3, P0, PT, R28, R12, RZ ;  /* 0x0000000c1c037210 */ /* 0x020fc80007f1e0ff */
[----:B------:R-:W-:Y:S02]  /*69b0*/  LEA.HI.X.SX32 R28, R28, R13, 0x1, P0 ;  /* 0x0000000d1c1c7211 */ /* 0x000fe400000f0eff */
[----:B0-----:R-:W-:-:S04]  /*69c0*/  LEA R12, P0, R3, UR12, 0x2 ;  /* 0x0000000c030c7c11 */ /* 0x001fc8000f8010ff */
[----:B------:R-:W-:-:S05]  /*69d0*/  LEA.HI.X R13, R3, UR13, R28, 0x2, P0 ;  /* 0x0000000d030d7c11 */ /* 0x000fca00080f141c */
[----:B--2---:R0:W-:Y:S04]  /*69e0*/  STG.E desc[UR8][R12.64], R4 ;  /* 0x000000040c007986 */ /* 0x0041e8000c101908 */
.L_x_131:
[----:B------:R-:W-:Y:S05]  /*69f0*/  BSYNC.RECONVERGENT B2 ;  /* 0x0000000000027941 */ /* 0x000fea0003800200 */
.L_x_130:
        /* <DEDUP_REMOVED lines=10> */
.L_x_135:
[----:B-1234-:R-:W2:Y:S01]  /*6aa0*/  LDL.LU R13, [R1+0x10] ;  /* 0x00001000010d7983 */ /* 0x01eea20000300800 */
[----:B-----5:R-:W-:-:S04]  /*6ab0*/  IADD3 R3, P0, PT, R29, R4, RZ ;  /* 0x000000041d037210 */ /* 0x020fc80007f1e0ff */
[----:B------:R-:W-:Y:S02]  /*6ac0*/  LEA.HI.X.SX32 R12, R29, R5, 0x1, P0 ;  /* 0x000000051d0c7211 */ /* 0x000fe400000f0eff */
[----:B0-----:R-:W-:-:S04]  /*6ad0*/  LEA R4, P0, R3, UR12, 0x2 ;  /* 0x0000000c03047c11 */ /* 0x001fc8000f8010ff */
[----:B------:R-:W-:-:S05]  /*6ae0*/  LEA.HI.X R5, R3, UR13, R12, 0x2, P0 ;  /* 0x0000000d03057c11 */ /* 0x000fca00080f140c */
[----:B--2---:R0:W-:Y:S04]  /*6af0*/  STG.E desc[UR8][R4.64], R13 ;  /* 0x0000000d04007986 */ /* 0x0041e8000c101908 */
.L_x_134:
[----:B------:R-:W-:Y:S05]  /*6b00*/  BSYNC.RECONVERGENT B2 ;  /* 0x0000000000027941 */ /* 0x000fea0003800200 */
.L_x_133:
        /* <DEDUP_REMOVED lines=10> */
.L_x_138:
[----:B------:R-:W2:Y:S01]  /*6bb0*/  LDL.LU R6, [R1+0xc] ;  /* 0x00000c0001067983 */ /* 0x000ea20000300800 */
[----:B-----5:R-:W-:-:S04]  /*6bc0*/  IADD3 R3, P0, PT, R30, R4, RZ ;  /* 0x000000041e037210 */ /* 0x020fc80007f1e0ff */
[----:B------:R-:W-:Y:S02]  /*6bd0*/  LEA.HI.X.SX32 R30, R30, R5, 0x1, P0 ;  /* 0x000000051e1e7211 */ /* 0x000fe400000f0eff */
[----:B0-----:R-:W-:-:S04]  /*6be0*/  LEA R4, P0, R3, UR12, 0x2 ;  /* 0x0000000c03047c11 */ /* 0x001fc8000f8010ff */
[----:B------:R-:W-:-:S05]  /*6bf0*/  LEA.HI.X R5, R3, UR13, R30, 0x2, P0 ;  /* 0x0000000d03057c11 */ /* 0x000fca00080f141e */
[----:B--2---:R0:W-:Y:S04]  /*6c00*/  STG.E desc[UR8][R4.64], R6 ;  /* 0x0000000604007986 */ /* 0x0041e8000c101908 */
.L_x_137:
[----:B------:R-:W-:Y:S05]  /*6c10*/  BSYNC.RECONVERGENT B2 ;  /* 0x0000000000027941 */ /* 0x000fea0003800200 */
.L_x_136:
        /* <DEDUP_REMOVED lines=10> */
.L_x_141:
[----:B------:R-:W2:Y:S01]  /*6cc0*/  LDL.LU R7, [R1+0x4] ;  /* 0x0000040001077983 */ /* 0x000ea20000300800 */
[----:B-----5:R-:W-:-:S04]  /*6cd0*/  IADD3 R3, P0, PT, R31, R4, RZ ;  /* 0x000000041f037210 */ /* 0x020fc80007f1e0ff */
[----:B------:R-:W-:Y:S02]  /*6ce0*/  LEA.HI.X.SX32 R6, R31, R5, 0x1, P0 ;  /* 0x000000051f067211 */ /* 0x000fe400000f0eff */
[----:B0-----:R-:W-:-:S04]  /*6cf0*/  LEA R4, P0, R3, UR12, 0x2 ;  /* 0x0000000c03047c11 */ /* 0x001fc8000f8010ff */
[----:B------:R-:W-:-:S05]  /*6d00*/  LEA.HI.X R5, R3, UR13, R6, 0x2, P0 ;  /* 0x0000000d03057c11 */ /* 0x000fca00080f1406 */
[----:B--2---:R0:W-:Y:S04]  /*6d10*/  STG.E desc[UR8][R4.64], R7 ;  /* 0x0000000704007986 */ /* 0x0041e8000c101908 */
.L_x_140:
[----:B------:R-:W-:Y:S05]  /*6d20*/  BSYNC.RECONVERGENT B2 ;  /* 0x0000000000027941 */ /* 0x000fea0003800200 */
.L_x_139:
        /* <DEDUP_REMOVED lines=10> */
.L_x_144:
[----:B------:R-:W2:Y:S01]  /*6dd0*/  LDL.LU R6, [R1] ;  /* 0x0000000001067983 */ /* 0x000ea20000300800 */
[----:B-----5:R-:W-:-:S04]  /*6de0*/  IADD3 R3, P0, PT, R32, R4, RZ ;  /* 0x0000000420037210 */ /* 0x020fc80007f1e0ff */
[----:B------:R-:W-:Y:S02]  /*6df0*/  LEA.HI.X.SX32 R32, R32, R5, 0x1, P0 ;  /* 0x0000000520207211 */ /* 0x000fe400000f0eff */
[----:B0-----:R-:W-:-:S04]  /*6e00*/  LEA R4, P0, R3, UR12, 0x2 ;  /* 0x0000000c03047c11 */ /* 0x001fc8000f8010ff */
[----:B------:R-:W-:-:S05]  /*6e10*/  LEA.HI.X R5, R3, UR13, R32, 0x2, P0 ;  /* 0x0000000d03057c11 */ /* 0x000fca00080f1420 */
[----:B--2---:R0:W-:Y:S04]  /*6e20*/  STG.E desc[UR8][R4.64], R6 ;  /* 0x0000000604007986 */ /* 0x0041e8000c101908 */
.L_x_143:
[----:B------:R-:W-:Y:S05]  /*6e30*/  BSYNC.RECONVERGENT B2 ;  /* 0x0000000000027941 */ /* 0x000fea0003800200 */
.L_x_142:
        /* <DEDUP_REMOVED lines=10> */
.L_x_147:
[----:B-----5:R-:W-:-:S04]  /*6ee0*/  IADD3 R3, P0, PT, R33, R4, RZ ;  /* 0x0000000421037210 */ /* 0x020fc80007f1e0ff */
[----:B------:R-:W-:Y:S02]  /*6ef0*/  LEA.HI.X.SX32 R6, R33, R5, 0x1, P0 ;  /* 0x0000000521067211 */ /* 0x000fe400000f0eff */
[----:B0-----:R-:W-:-:S04]  /*6f00*/  LEA R4, P0, R3, UR12, 0x2 ;  /* 0x0000000c03047c11 */ /* 0x001fc8000f8010ff */
[----:B------:R-:W-:-:S05]  /*6f10*/  LEA.HI.X R5, R3, UR13, R6, 0x2, P0 ;  /* 0x0000000d03057c11 */ /* 0x000fca00080f1406 */
[----:B------:R0:W-:Y:S04]  /*6f20*/  STG.E desc[UR8][R4.64], R50 ;  /* 0x0000003204007986 */ /* 0x0001e8000c101908 */
.L_x_146:
[----:B------:R-:W-:Y:S05]  /*6f30*/  BSYNC.RECONVERGENT B2 ;  /* 0x0000000000027941 */ /* 0x000fea0003800200 */
.L_x_145:
        /* <DEDUP_REMOVED lines=10> */
.L_x_150:
[----:B-----5:R-:W-:-:S04]  /*6fe0*/  IADD3 R3, P0, PT, R34, R4, RZ ;  /* 0x0000000422037210 */ /* 0x020fc80007f1e0ff */
[----:B------:R-:W-:Y:S02]  /*6ff0*/  LEA.HI.X.SX32 R34, R34, R5, 0x1, P0 ;  /* 0x0000000522227211 */ /* 0x000fe400000f0eff */
[----:B0-----:R-:W-:-:S04]  /*7000*/  LEA R4, P0, R3, UR12, 0x2 ;  /* 0x0000000c03047c11 */ /* 0x001fc8000f8010ff */
[----:B------:R-:W-:-:S05]  /*7010*/  LEA.HI.X R5, R3, UR13, R34, 0x2, P0 ;  /* 0x0000000d03057c11 */ /* 0x000fca00080f1422 */
[----:B------:R0:W-:Y:S04]  /*7020*/  STG.E desc[UR8][R4.64], R46 ;  /* 0x0000002e04007986 */ /* 0x0001e8000c101908 */
.L_x_149:
[----:B------:R-:W-:Y:S05]  /*7030*/  BSYNC.RECONVERGENT B2 ;  /* 0x0000000000027941 */ /* 0x000fea0003800200 */
.L_x_148:
        /* <DEDUP_REMOVED lines=10> */
.L_x_153:
[----:B-----5:R-:W-:-:S04]  /*70e0*/  IADD3 R3, P0, PT, R35, R4, RZ ;  /* 0x0000000423037210 */ /* 0x020fc80007f1e0ff */
[----:B------:R-:W-:Y:S02]  /*70f0*/  LEA.HI.X.SX32 R6, R35, R5, 0x1, P0 ;  /* 0x0000000523067211 */ /* 0x000fe400000f0eff */
[----:B0-----:R-:W-:-:S04]  /*7100*/  LEA R4, P0, R3, UR12, 0x2 ;  /* 0x0000000c03047c11 */ /* 0x001fc8000f8010ff */
[----:B------:R-:W-:-:S05]  /*7110*/  LEA.HI.X R5, R3, UR13, R6, 0x2, P0 ;  /* 0x0000000d03057c11 */ /* 0x000fca00080f1406 */
[----:B------:R0:W-:Y:S04]  /*7120*/  STG.E desc[UR8][R4.64], R38 ;  /* 0x0000002604007986 */ /* 0x0001e8000c101908 */
.L_x_152:
[----:B------:R-:W-:Y:S05]  /*7130*/  BSYNC.RECONVERGENT B2 ;  /* 0x0000000000027941 */ /* 0x000fea0003800200 */
.L_x_151:
        /* <DEDUP_REMOVED lines=10> */
.L_x_156:
[----:B-----5:R-:W-:-:S04]  /*71e0*/  IADD3 R3, P0, PT, R36, R4, RZ ;  /* 0x0000000424037210 */ /* 0x020fc80007f1e0ff */
[----:B------:R-:W-:Y:S02]  /*71f0*/  LEA.HI.X.SX32 R36, R36, R5, 0x1, P0 ;  /* 0x0000000524247211 */ /* 0x000fe400000f0eff */
[----:B0-----:R-:W-:-:S04]  /*7200*/  LEA R4, P0, R3, UR12, 0x2 ;  /* 0x0000000c03047c11 */ /* 0x001fc8000f8010ff */
[----:B------:R-:W-:-:S05]  /*7210*/  LEA.HI.X R5, R3, UR13, R36, 0x2, P0 ;  /* 0x0000000d03057c11 */ /* 0x000fca00080f1424 */
[----:B------:R0:W-:Y:S04]  /*7220*/  STG.E desc[UR8][R4.64], R0 ;  /* 0x0000000004007986 */ /* 0x0001e8000c101908 */
.L_x_155:
[----:B------:R-:W-:Y:S05]  /*7230*/  BSYNC.RECONVERGENT B2 ;  /* 0x0000000000027941 */ /* 0x000fea0003800200 */
.L_x_154:
[----:B------:R-:W-:-:S04]  /*7240*/  ISETP.GE.AND P0, PT, R37, R26, PT ;  /* 0x0000001a2500720c */ /* 0x000fc80003f06270 */
        /* <DEDUP_REMOVED lines=8> */
.L_x_158:
[----:B-----5:R-:W-:-:S04]  /*72d0*/  IADD3 R0, P0, PT, R37, R4, RZ ;  /* 0x0000000425007210 */ /* 0x020fc80007f1e0ff */
[----:B------:R-:W-:Y:S02]  /*72e0*/  LEA.HI.X.SX32 R5, R37, R5, 0x1, P0 ;  /* 0x0000000525057211 */ /* 0x000fe400000f0eff */
[----:B0-----:R-:W-:-:S04]  /*72f0*/  LEA R4, P0, R0, UR12, 0x2 ;  /* 0x0000000c00047c11 */ /* 0x001fc8000f8010ff */
[----:B------:R-:W-:-:S05]  /*7300*/  LEA.HI.X R5, R0, UR13, R5, 0x2, P0 ;  /* 0x0000000d00057c11 */ /* 0x000fca00080f1405 */
[----:B------:R0:W-:Y:S01]  /*7310*/  STG.E desc[UR8][R4.64], R2 ;  /* 0x0000000204007986 */ /* 0x0001e2000c101908 */
[----:B------:R-:W-:Y:S05]  /*7320*/  BRA `(.L_x_157) ;  /* 0x0000000800647947 */ /* 0x000fea0003800000 */
.L_x_114:
[----:B------:R-:W-:Y:S01]  /*7330*/  ISETP.NE.AND P3, PT, R53, RZ, PT ;  /* 0x000000ff3500720c */ /* 0x000fe20003f65270 */
[----:B------:R-:W-:Y:S01]  /*7340*/  BAR.SYNC.DEFER_BLOCKING 0x0 ;  /* 0x0000000000007b1d */ /* 0x000fe20000010000 */
[----:B------:R-:W-:Y:S02]  /*7350*/  ISETP.NE.AND P4, PT, R49, RZ, PT ;  /* 0x000000ff3100720c */ /* 0x000fe40003f85270 */
[----:B------:R-:W-:Y:S02]  /*7360*/  ISETP.NE.AND P5, PT, R45, RZ, PT ;  /* 0x000000ff2d00720c */ /* 0x000fe40003fa5270 */
[----:B------:R-:W-:Y:S01]  /*7370*/  ISETP.NE.AND P6, PT, R41, RZ, PT ;  /* 0x000000ff2900720c */ /* 0x000fe20003fc5270 */
[----:B------:R-:W0:Y:S01]  /*7380*/  LDCU.64 UR12, c[0x0][0x390] ;  /* 0x00007200ff0c77ac */ /* 0x000e220008000a00 */
[----:B------:R-:W2:Y:S01]  /*7390*/  LDL.LU R53, [R1] ;  /* 0x0000000001357983 */ /* 0x000ea20000300800 */
[----:B------:R-:W-:-:S03]  /*73a0*/  ISETP.NE.AND P0, PT, R3, RZ, PT ;  /* 0x000000ff0300720c */ /* 0x000fc60003f05270 */
[----:B------:R-:W3:Y:S04]  /*73b0*/  LDL.LU R49, [R1+0x4] ;  /* 0x0000040001317983 */ /* 0x000ee80000300800 */
[----:B------:R-:W4:Y:S04]  /*73c0*/  LDL.LU R45, [R1+0xc] ;  /* 0x00000c00012d7983 */ /* 0x000f280000300800 */
[----:B------:R-:W5:Y:S04]  /*73d0*/  LDL.LU R41, [R1+0x10] ;  /* 0x0000100001297983 */ /* 0x000f680000300800 */
[----:B------:R-:W2:Y:S01]  /*73e0*/  LDL.LU R3, [R1+0x8] ;  /* 0x0000080001037983 */ /* 0x000ea20000300800 */
[----:B------:R-:W-:-:S02]  /*73f0*/  @P3 LEA R51, R51, UR5, 0x2 ;  /* 0x0000000533333c11 */ /* 0x000fc4000f8e10ff */
[----:B------:R-:W-:Y:S02]  /*7400*/  @P4 LEA R47, R47, UR5, 0x2 ;  /* 0x000000052f2f4c11 */ /* 0x000fe4000f8e10ff */
[----:B------:R-:W-:Y:S01]  /*7410*/  ISETP.NE.AND P1, PT, R4, RZ, PT ;  /* 0x000000ff0400720c */ /* 0x000fe20003f25270 */
[----:B------:R-:W-:Y:S01]  /*7420*/  @P3 STS [R51], R48 ;  /* 0x0000003033003388 */ /* 0x000fe20000000800 */
[----:B------:R-:W-:Y:S02]  /*7430*/  ISETP.NE.AND P2, PT, R5, RZ, PT ;  /* 0x000000ff0500720c */ /* 0x000fe40003f45270 */
[----:B------:R-:W-:Y:S01]  /*7440*/  @P5 LEA R43, R43, UR5, 0x2 ;  /* 0x000000052b2b5c11 */ /* 0x000fe2000f8e10ff */
[----:B------:R-:W-:Y:S01]  /*7450*/  @P4 STS [R47], R44 ;  /* 0x0000002c2f004388 */ /* 0x000fe20000000800 */
[----:B------:R-:W-:Y:S02]  /*7460*/  ISETP.NE.AND P4, PT, R7, RZ, PT ;  /* 0x000000ff0700720c */ /* 0x000fe40003f85270 */
[----:B------:R-:W-:Y:S01]  /*7470*/  ISETP.NE.AND P3, PT, R6, RZ, PT ;  /* 0x000000ff0600720c */ /* 0x000fe20003f65270 */
[----:B------:R-:W1:Y:S01]  /*7480*/  S2R R7, SR_TID.X ;  /* 0x0000000000077919 */ /* 0x000e620000002100 */
[----:B------:R-:W-:-:S02]  /*7490*/  @P6 LEA R39, R39, UR5, 0x2 ;  /* 0x0000000527276c11 */ /* 0x000fc4000f8e10ff */
[----:B------:R-:W-:Y:S01]  /*74a0*/  @P0 LEA R27, R27, UR5, 0x2 ;  /* 0x000000051b1b0c11 */ /* 0x000fe2000f8e10ff */
[----:B------:R-:W-:Y:S01]  /*74b0*/  @P5 STS [R43], R40 ;  /* 0x000000282b005388 */ /* 0x000fe20000000800 */
[----:B------:R-:W-:Y:S02]  /*74c0*/  ISETP.NE.AND P5, PT, R8, RZ, PT ;  /* 0x000000ff0800720c */ /* 0x000fe40003fa5270 */
[----:B------:R-:W-:Y:S01]  /*74d0*/  @P1 LEA R28, R28, UR5, 0x2 ;  /* 0x000000051c1c1c11 */ /* 0x000fe2000f8e10ff */
[----:B------:R-:W-:Y:S01]  /*74e0*/  @P6 STS [R39], R42 ;  /* 0x0000002a27006388 */ /* 0x000fe20000000800 */
[----:B------:R-:W-:Y:S02]  /*74f0*/  ISETP.NE.AND P6, PT, R9, RZ, PT ;  /* 0x000000ff0900720c */ /* 0x000fe40003fc5270 */
[----:B------:R-:W-:Y:S01]  /*7500*/  @P2 LEA R29, R29, UR5, 0x2 ;  /* 0x000000051d1d2c11 */ /* 0x000fe2000f8e10ff */
[----:B------:R-:W-:Y:S01]  /*7510*/  @P0 STS [R27], R52 ;  /* 0x000000341b000388 */ /* 0x000fe20000000800 */
[----:B------:R-:W-:-:S02]  /*7520*/  ISETP.NE.AND P0, PT, R10, RZ, PT ;  /* 0x000000ff0a00720c */ /* 0x000fc40003f05270 */
[----:B------:R-:W-:Y:S02]  /*7530*/  @P3 LEA R30, R30, UR5, 0x2 ;  /* 0x000000051e1e3c11 */ /* 0x000fe4000f8e10ff */
[----:B------:R-:W-:Y:S02]  /*7540*/  @P4 LEA R31, R31, UR5, 0x2 ;  /* 0x000000051f1f4c11 */ /* 0x000fe4000f8e10ff */
[----:B------:R-:W-:-:S03]  /*7550*/  @P5 LEA R32, R32, UR5, 0x2 ;  /* 0x0000000520205c11 */ /* 0x000fc6000f8e10ff */
[----:B------:R-:W-:Y:S01]  /*7560*/  @P6 LEA R33, R33, UR5, 0x2 ;  /* 0x0000000521216c11 */ /* 0x000fe2000f8e10ff */
[----:B--2---:R2:W-:Y:S01]  /*7570*/  @P1 STS [R28], R3 ;  /* 0x000000031c001388 */ /* 0x0045e20000000800 */
[----:B------:R-:W-:-:S03]  /*7580*/  ISETP.NE.AND P1, PT, R11, RZ, PT ;  /* 0x000000ff0b00720c */ /* 0x000fc60003f25270 */
[----:B-----5:R0:W-:Y:S01]  /*7590*/  @P2 STS [R29], R41 ;  /* 0x000000291d002388 */ /* 0x0201e20000000800 */
[----:B------:R-:W-:-:S03]  /*75a0*/  ISETP.NE.AND P2, PT, R24, RZ, PT ;  /* 0x000000ff1800720c */ /* 0x000fc60003f45270 */
[----:B----4-:R4:W-:Y:S01]  /*75b0*/  @P3 STS [R30], R45 ;  /* 0x0000002d1e003388 */ /* 0x0109e20000000800 */
[----:B------:R-:W-:Y:S02]  /*75c0*/  ISETP.NE.AND P3, PT, R25, RZ, PT ;  /* 0x000000ff1900720c */ /* 0x000fe40003f65270 */
[----:B--2---:R-:W-:Y:S01]  /*75d0*/  @P0 LEA R3, R34, UR5, 0x2 ;  /* 0x0000000522030c11 */ /* 0x004fe2000f8e10ff */
[----:B---3--:R4:W-:Y:S02]  /*75e0*/  @P4 STS [R31], R49 ;  /* 0x000000311f004388 */ /* 0x0089e40000000800 */
[----:B------:R-:W-:Y:S02]  /*75f0*/  @P1 LEA R35, R35, UR5, 0x2 ;  /* 0x0000000523231c11 */ /* 0x000fe4000f8e10ff */
[----:B------:R4:W-:Y:S02]  /*7600*/  @P5 STS [R32], R53 ;  /* 0x0000003520005388 */ /* 0x0009e40000000800 */
[----:B------:R-:W-:-:S02]  /*7610*/  @P2 LEA R5, R36, UR5, 0x2 ;  /* 0x0000000524052c11 */ /* 0x000fc4000f8e10ff */
[----:B------:R4:W-:Y:S02]  /*7620*/  @P6 STS [R33], R50 ;  /* 0x0000003221006388 */ /* 0x0009e40000000800 */
[----:B------:R-:W-:Y:S02]  /*7630*/  @P3 LEA R37, R37, UR5, 0x2 ;  /* 0x0000000525253c11 */ /* 0x000fe4000f8e10ff */
[----:B------:R4:W-:Y:S01]  /*7640*/  @P0 STS [R3], R46 ;  /* 0x0000002e03000388 */ /* 0x0009e20000000800 */
[----:B-1----:R-:W-:-:S03]  /*7650*/  ISETP.GE.U32.AND P0, PT, R7, R26, PT ;  /* 0x0000001a0700720c */ /* 0x002fc60003f06070 */
[----:B------:R4:W-:Y:S04]  /*7660*/  @P1 STS [R35], R38 ;  /* 0x0000002623001388 */ /* 0x0009e80000000800 */
[----:B------:R4:W-:Y:S04]  /*7670*/  @P2 STS [R5], R0 ;  /* 0x0000000005002388 */ /* 0x0009e80000000800 */
[----:B------:R4:W-:Y:S01]  /*7680*/  @P3 STS [R37], R2 ;  /* 0x0000000225003388 */ /* 0x0009e20000000800 */
[----:B------:R-:W-:Y:S06]  /*7690*/  BAR.SYNC.DEFER_BLOCKING 0x0 ;  /* 0x0000000000007b1d */ /* 0x000fec0000010000 */
[----:B0-----:R-:W-:Y:S05]  /*76a0*/  @P0 BRA `(.L_x_157) ;  /* 0x0000000400840947 */ /* 0x001fea0003800000 */
[----:B------:R-:W-:Y:S01]  /*76b0*/  IADD3 R13, PT, PT, R15, R13, R14 ;  /* 0x0000000d0f0d7210 */ /* 0x000fe20007ffe00e */
[----:B----4-:R-:W-:Y:S01]  /*76c0*/  IMAD.MOV.U32 R5, RZ, RZ, R7 ;  /* 0x000000ffff057224 */ /* 0x010fe200078e0007 */
[----:B------:R-:W-:Y:S02]  /*76d0*/  BSSY.RECONVERGENT B2, `(.L_x_159) ;  /* 0x0000025000027945 */ /* 0x000fe40003800200 */
[----:B------:R-:W-:-:S04]  /*76e0*/  IADD3 R13, PT, PT, R17, R13, R16 ;  /* 0x0000000d110d7210 */ /* 0x000fc80007ffe010 */
[----:B------:R-:W-:-:S04]  /*76f0*/  IADD3 R13, PT, PT, R19, R13, R18 ;  /* 0x0000000d130d7210 */ /* 0x000fc80007ffe012 */
[----:B------:R-:W-:-:S04]  /*7700*/  IADD3 R13, PT, PT, R21, R13, R20 ;  /* 0x0000000d150d7210 */ /* 0x000fc80007ffe014 */
[----:B------:R-:W-:-:S04]  /*7710*/  IADD3 R13, PT, PT, R23, R13, R22 ;  /* 0x0000000d170d7210 */ /* 0x000fc80007ffe016 */
[----:B------:R-:W-:-:S04]  /*7720*/  IADD3 R12, PT, PT, R13, UR10, R12 ;  /* 0x0000000a0d0c7c10 */ /* 0x000fc8000fffe00c */
[----:B------:R-:W-:-:S05]  /*7730*/  IADD3 R12, PT, PT, R12, -0x1681, -R5 ;  /* 0xffffe97f0c0c7810 */ /* 0x000fca0007ffe805 */
[----:B------:R-:W-:-:S05]  /*7740*/  IMAD.HI.U32 R0, R12, -0x55555555, RZ ;  /* 0xaaaaaaab0c007827 */ /* 0x000fca00078e00ff */
[----:B------:R-:W-:-:S04]  /*7750*/  SHF.R.U32.HI R0, RZ, 0x8, R0 ;  /* 0x00000008ff007819 */ /* 0x000fc80000011600 */
[----:B------:R-:W-:-:S04]  /*7760*/  LOP3.LUT R2, R0, 0x3, RZ, 0xc0, !PT ;  /* 0x0000000300027812 */ /* 0x000fc800078ec0ff */
[----:B------:R-:W-:-:S13]  /*7770*/  ISETP.NE.AND P0, PT, R2, 0x3, PT ;  /* 0x000000030200780c */ /* 0x000fda0003f05270 */
[----:B------:R-:W-:Y:S05]  /*7780*/  @!P0 BRA `(.L_x_160) ;  /* 0x0000000000648947 */ /* 0x000fea0003800000 */
[----:B------:R-:W-:Y:S01]  /*7790*/  VIADD R0, R0, 0x1 ;  /* 0x0000000100007836 */ /* 0x000fe20000000000 */
[----:B------:R-:W-:Y:S01]  /*77a0*/  BSSY.RECONVERGENT B3, `(.L_x_160) ;  /* 0x0000017000037945 */ /* 0x000fe20003800200 */
[----:B------:R-:W-:Y:S01]  /*77b0*/  ISETP.NE.AND P2, PT, RZ, UR7, PT ;  /* 0x00000007ff007c0c */ /* 0x000fe2000bf45270 */
[----:B------:R-:W-:Y:S01]  /*77c0*/  IMAD.MOV.U32 R9, RZ, RZ, R5 ;  /* 0x000000ffff097224 */ /* 0x000fe200078e0005 */
[----:B------:R-:W-:Y:S01]  /*77d0*/  LEA R6, R5, UR5, 0x2 ;  /* 0x0000000505067c11 */ /* 0x000fe2000f8e10ff */
[----:B------:R-:W-:Y:S01]  /*77e0*/  IMAD.MOV.U32 R11, RZ, RZ, RZ ;  /* 0x000000ffff0b7224 */ /* 0x000fe200078e00ff */
[----:B------:R-:W-:-:S05]  /*77f0*/  LOP3.LUT R0, R0, 0x3, RZ, 0xc0, !PT ;  /* 0x0000000300007812 */ /* 0x000fca00078ec0ff */
[----:B------:R-:W-:-:S07]  /*7800*/  IMAD.MOV R0, RZ, RZ, -R0 ;  /* 0x000000ffff007224 */ /* 0x000fce00078e0a00 */
.L_x_161:
[----:B0-----:R-:W0:Y:S01]  /*7810*/  @!P2 LDC.64 R4, c[0x0][0x3d0] ;  /* 0x0000f400ff04ab82 */ /* 0x001e220000000a00 */
[----:B------:R-:W-:Y:S01]  /*7820*/  CS2R R2, SRZ ;  /* 0x0000000000027805 */ /* 0x000fe2000001ff00 */
[----:B------:R1:W2:Y:S05]  /*7830*/  LDS R7, [R6] ;  /* 0x0000000006077984 */ /* 0x0002aa0000000800 */
[----:B0-----:R0:W3:Y:S01]  /*7840*/  @!P2 LDG.E.64 R2, desc[UR8][R4.64] ;  /* 0x000000080402a981 */ /* 0x0010e2000c1e1b00 */
[----:B------:R-:W-:Y:S02]  /*7850*/  VIADD R0, R0, 0x1 ;  /* 0x0000000100007836 */ /* 0x000fe40000000000 */
[----:B-1----:R-:W-:Y:S01]  /*7860*/  VIADD R6, R6, 0x600 ;  /* 0x0000060006067836 */ /* 0x002fe20000000000 */
[----:B0-----:R-:W-:-:S02]  /*7870*/  IADD3 R5, P1, PT, R9, 0x180, RZ ;  /* 0x0000018009057810 */ /* 0x001fc40007f3e0ff */
[----:B---3--:R-:W-:-:S03]  /*7880*/  IADD3 R8, P0, PT, R9, R2, RZ ;  /* 0x0000000209087210 */ /* 0x008fc60007f1e0ff */
[----:B------:R-:W-:Y:S02]  /*7890*/  IMAD.MOV.U32 R9, RZ, RZ, R5 ;  /* 0x000000ffff097224 */ /* 0x000fe400078e0005 */
        /* <DEDUP_REMOVED lines=8> */
.L_x_160:
[----:B------:R-:W-:Y:S05]  /*7920*/  BSYNC.RECONVERGENT B2 ;  /* 0x0000000000027941 */ /* 0x000fea0003800200 */
.L_x_159:
[----:B------:R-:W-:-:S13]  /*7930*/  ISETP.GE.U32.AND P0, PT, R12, 0x480, PT ;  /* 0x000004800c00780c */ /* 0x000fda0003f06070 */
[----:B------:R-:W-:Y:S05]  /*7940*/  @!P0 BRA `(.L_x_157) ;  /* 0x0000000000dc8947 */ /* 0x000fea0003800000 */
[----:B------:R-:W1:Y:S01]  /*7950*/  S2UR UR6, SR_CgaCtaId ;  /* 0x00000000000679c3 */ /* 0x000e620000008800 */
[----:B------:R-:W-:Y:S01]  /*7960*/  UMOV UR4, 0x400 ;  /* 0x0000040000047882 */ /* 0x000fe20000000000 */
[----:B------:R-:W-:Y:S02]  /*7970*/  UISETP.NE.AND UP0, UPT, UR7, URZ, UPT ;  /* 0x000000ff0700728c */ /* 0x000fe4000bf05270 */
[----:B------:R-:W-:Y:S01]  /*7980*/  ISETP.NE.AND P0, PT, RZ, UR7, PT ;  /* 0x00000007ff007c0c */ /* 0x000fe2000bf05270 */
[----:B------:R-:W-:Y:S02]  /*7990*/  IMAD.MOV.U32 R21, RZ, RZ, RZ ;  /* 0x000000ffff157224 */ /* 0x000fe400078e00ff */
[----:B------:R-:W-:Y:S01]  /*79a0*/  IMAD.MOV.U32 R23, RZ, RZ, RZ ;  /* 0x000000ffff177224 */ /* 0x000fe200078e00ff */
[----:B0-----:R-:W0:Y:S01]  /*79b0*/  LDC.64 R2, c[0x0][0x390] ;  /* 0x0000e400ff027b82 */ /* 0x001e220000000a00 */
[----:B------:R-:W-:Y:S01]  /*79c0*/  PLOP3.LUT P1, PT, PT, PT, UP0, 0x80, 0x8 ;  /* 0x000000000008781c */ /* 0x000fe20003f2f008 */
[----:B-1----:R-:W-:-:S06]  /*79d0*/  ULEA UR4, UR6, UR4, 0x18 ;  /* 0x0000000406047291 */ /* 0x002fcc000f8ec0ff */
[C---:B------:R-:W-:Y:S01]  /*79e0*/  LEA R0, R5.reuse, UR4, 0x2 ;  /* 0x0000000405007c11 */ /* 0x040fe2000f8e10ff */
[----:B0-----:R-:W-:-:S04]  /*79f0*/  IMAD.WIDE.U32 R2, R5, 0x4, R2 ;  /* 0x0000000405027825 */ /* 0x001fc800078e0002 */
[----:B------:R-:W-:-:S07]  /*7a00*/  VIADD R0, R0, 0xc00 ;  /* 0x00000c0000007836 */ /* 0x000fce0000000000 */
.L_x_162:
[----:B-1----:R-:W0:Y:S01]  /*7a10*/  @!P1 LDC.64 R10, c[0x0][0x3d0] ;  /* 0x0000f400ff0a9b82 */ /* 0x002e220000000a00 */
[----:B------:R-:W-:Y:S01]  /*7a20*/  CS2R R6, SRZ ;  /* 0x0000000000067805 */ /* 0x000fe2000001ff00 */
[----:B------:R-:W1:Y:S04]  /*7a30*/  LDS R17, [R0+-0xc00] ;  /* 0xfff4000000117984 */ /* 0x000e680000000800 */
[----:B------:R-:W2:Y:S04]  /*7a40*/  LDS R19, [R0+-0x600] ;  /* 0xfffa000000137984 */ /* 0x000ea80000000800 */
[----:B0-----:R-:W3:Y:S01]  /*7a50*/  @!P1 LDG.E.64 R6, desc[UR8][R10.64] ;  /* 0x000000080a069981 */ /* 0x001ee2000c1e1b00 */
[----:B------:R-:W-:-:S13]  /*7a60*/  PLOP3.LUT P1, PT, P0, PT, PT, 0x80, 0x8 ;  /* 0x000000000008781c */ /* 0x000fda000072f070 */
        /* <DEDUP_REMOVED lines=37> */
.L_x_157:
[----:B------:R-:W-:Y:S05]  /*7cc0*/  BSYNC.RECONVERGENT B0 ;  /* 0x0000000000007941 */ /* 0x000fea0003800200 */
.L_x_113:
[----:B------:R-:W-:Y:S05]  /*7cd0*/  BRA `(.L_x_163) ;  /* 0x0000003000fc7947 */ /* 0x000fea0003800000 */
.L_x_112:
[----:B------:R-:W0:Y:S01]  /*7ce0*/  S2R R36, SR_TID.X ;  /* 0x0000000000247919 */ /* 0x000e220000002100 */
[----:B------:R-:W1:Y:S01]  /*7cf0*/  LDC.64 R2, c[0x0][0x3c8] ;  /* 0x0000f200ff027b82 */ /* 0x000e620000000a00 */
[----:B------:R-:W2:Y:S01]  /*7d00*/  LDCU.U8 UR7, c[0x0][0x3b8] ;  /* 0x00007700ff0777ac */ /* 0x000ea20008000000 */
[----:B------:R-:W3:Y:S01]  /*7d10*/  LDCU.64 UR12, c[0x0][0x380] ;  /* 0x00007000ff0c77ac */ /* 0x000ee20008000a00 */
[----:B--2---:R-:W-:Y:S01]  /*7d20*/  ISETP.NE.AND P1, PT, RZ, UR7, PT ;  /* 0x00000007ff007c0c */ /* 0x004fe2000bf25270 */
[----:B------:R-:W-:-:S03]  /*7d30*/  USHF.R.S32.HI UR7, URZ, 0x1f, UR6 ;  /* 0x0000001fff077899 */ /* 0x000fc60008011406 */
        /* <DEDUP_REMOVED lines=14> */
[----:B------:R-:W-:-:S02]  /*7e20*/  IADD3.X R3, PT, PT, RZ, UR7, R3, P2, P3 ;  /* 0x00000007ff037c10 */ /* 0x000fc400097e6403 */
[----:B---3--:R-:W-:Y:S02]  /*7e30*/  LEA R2, P2, R18, UR12, 0x2 ;  /* 0x0000000c12027c11 */ /* 0x008fe4000f8410ff */
[----:B------:R-:W-:Y:S01]  /*7e40*/  ISETP.GE.AND P6, PT, R20, UR5, PT ;  /* 0x0000000514007c0c */ /* 0x000fe2000bfc6270 */
[C---:B------:R-:W-:Y:S01]  /*7e50*/  VIADD R20, R19.reuse, 0x80 ;  /* 0x0000008013147836 */ /* 0x040fe20000000000 */
[----:B------:R-:W-:Y:S01]  /*7e60*/  LEA.HI.X R3, R18, UR13, R3, 0x2, P2 ;  /* 0x0000000d12037c11 */ /* 0x000fe200090f1403 */
[----:B------:R-:W-:Y:S01]  /*7e70*/  VIADD R18, R19, 0xe0 ;  /* 0x000000e013127836 */ /* 0x000fe20000000000 */
[----:B------:R-:W-:Y:S02]  /*7e80*/  ISETP.GE.AND P3, PT, R21, UR5, PT ;  /* 0x0000000515007c0c */ /* 0x000fe4000bf66270 */
[----:B------:R-:W-:Y:S01]  /*7e90*/  ISETP.GE.AND P5, PT, R20, UR5, PT ;  /* 0x0000000514007c0c */ /* 0x000fe2000bfa6270 */
[----:B------:R-:W2:Y:S01]  /*7ea0*/  @!P1 LDG.E R0, desc[UR8][R2.64] ;  /* 0x0000000802009981 */ /* 0x000ea2000c1e1900 */
[----:B------:R-:W-:Y:S01]  /*7eb0*/  ISETP.GE.AND P1, PT, R18, UR5, PT ;  /* 0x0000000512007c0c */ /* 0x000fe2000bf26270 */
[C---:B------:R-:W-:Y:S01]  /*7ec0*/  VIADD R20, R19.reuse, 0x100 ;  /* 0x0000010013147836 */ /* 0x040fe20000000000 */
[----:B------:R-:W-:Y:S01]  /*7ed0*/  ISETP.GE.AND P2, PT, R22, UR5, PT ;  /* 0x0000000516007c0c */ /* 0x000fe2000bf46270 */
[----:B------:R-:W-:Y:S01]  /*7ee0*/  VIADD R18, R19, 0x120 ;  /* 0x0000012013127836 */ /* 0x000fe20000000000 */
[----:B------:R-:W3:Y:S02]  /*7ef0*/  @!P0 LDG.E R4, desc[UR8][R2.64+0x80] ;  /* 0x0000800802048981 */ /* 0x000ee4000c1e1900 */
[----:B------:R-:W-:-:S02]  /*7f00*/  ISETP.GE.AND P0, PT, R20, UR5, PT ;  /* 0x0000000514007c0c */ /* 0x000fc4000bf06270 */
[----:B------:R-:W4:Y:S01]  /*7f10*/  @!P4 LDG.E R5, desc[UR8][R2.64+0x100] ;  /* 0x000100080205c981 */ /* 0x000f22000c1e1900 */
[----:B------:R-:W-:Y:S01]  /*7f20*/  ISETP.GE.AND P4, PT, R18, UR5, PT ;  /* 0x0000000512007c0c */ /* 0x000fe2000bf86270 */
[C---:B------:R-:W-:Y:S02]  /*7f30*/  VIADD R20, R19.reuse, 0x140 ;  /* 0x0000014013147836 */ /* 0x040fe40000000000 */
[C---:B------:R-:W-:Y:S01]  /*7f40*/  VIADD R18, R19.reuse, 0x160 ;  /* 0x0000016013127836 */ /* 0x040fe20000000000 */
[----:B------:R-:W5:Y:S02]  /*7f50*/  @!P6 LDG.E R6, desc[UR8][R2.64+0x180] ;  /* 0x000180080206e981 */ /* 0x000f64000c1e1900 */
[----:B------:R-:W-:Y:S02]  /*7f60*/  ISETP.GE.AND P6, PT, R20, UR5, PT ;  /* 0x0000000514007c0c */ /* 0x000fe4000bfc6270 */
[----:B------:R-:W5:Y:S01]  /*7f70*/  @!P5 LDG.E R7, desc[UR8][R2.64+0x200] ;  /* 0x000200080207d981 */ /* 0x000f62000c1e1900 */
[----:B------:R-:W-:Y:S01]  /*7f80*/  ISETP.GE.AND P5, PT, R18, UR5, PT ;  /* 0x0000000512007c0c */ /* 0x000fe2000bfa6270 */
[----:B------:R-:W-:-:S02]  /*7f90*/  VIADD R20, R19, 0x180 ;  /* 0x0000018013147836 */ /* 0x000fc40000000000 */
[C---:B------:R-:W-:Y:S01]  /*7fa0*/  VIADD R18, R19.reuse, 0x1a0 ;  /* 0x000001a013127836 */ /* 0x040fe20000000000 */
[----:B------:R-:W5:Y:S01]  /*7fb0*/  @!P3 LDG.E R8, desc[UR8][R2.64+0x280] ;  /* 0x000280080208b981 */ /* 0x000f62000c1e1900 */
[----:B------:R-:W-:Y:S01]  /*7fc0*/  VIADD R19, R19, 0x1c0 ;  /* 0x000001c013137836 */ /* 0x000fe20000000000 */
[----:B------:R-:W-:Y:S02]  /*7fd0*/  ISETP.GE.AND P3, PT, R20, UR5, PT ;  /* 0x0000000514007c0c */ /* 0x000fe4000bf66270 */
        /* <DEDUP_REMOVED lines=11> */
[----:B------:R-:W1:Y:S01]  /*8090*/  S2R R25, SR_LANEID ;  /* 0x0000000000197919 */ /* 0x000e620000000000 */
[----:B------:R-:W0:Y:S01]  /*80a0*/  S2UR UR7, SR_CgaCtaId ;  /* 0x00000000000779c3 */ /* 0x000e220000008800 */
[----:B------:R-:W-:Y:S01]  /*80b0*/  SHF.R.U32.HI R26, RZ, 0x5, R36 ;  /* 0x00000005ff1a7819 */ /* 0x000fe20000011624 */
[----:B------:R-:W-:-:S02]  /*80c0*/  UMOV UR6, 0x400 ;  /* 0x0000040000067882 */ /* 0x000fc40000000000 */
[----:B0-----:R-:W-:Y:S02]  /*80d0*/  ULEA UR6, UR7, UR6, 0x18 ;  /* 0x0000000607067291 */ /* 0x001fe4000f8ec0ff */
[----:B-1----:R-:W-:-:S05]  /*80e0*/  IMAD R18, R26, 0x1e0, R25 ;  /* 0x000001e01a127824 */ /* 0x002fca00078e0219 */
[----:B------:R-:W-:Y:S01]  /*80f0*/  LEA R18, R18, UR6, 0x2 ;  /* 0x0000000612127c11 */ /* 0x000fe2000f8e10ff */
[----:B------:R-:W-:-:S04]  /*8100*/  IMAD R2, R36, 0xf, RZ ;  /* 0x0000000f24027824 */ /* 0x000fc800078e02ff */
[----:B------:R-:W-:-:S05]  /*8110*/  VIADD R3, R2, 0x1 ;  /* 0x0000000102037836 */ /* 0x000fca0000000000 */
[----:B------:R-:W-:Y:S01]  /*8120*/  ISETP.GE.AND P4, PT, R3, UR5, PT ;  /* 0x0000000503007c0c */ /* 0x000fe2000bf86270 */
[C---:B------:R-:W-:Y:S01]  /*8130*/  VIADD R3, R2.reuse, 0x3 ;  /* 0x0000000302037836 */ /* 0x040fe20000000000 */
[----:B------:R-:W-:-:S04]  /*8140*/  ISETP.GE.AND P3, PT, R2, UR5, PT ;  /* 0x0000000502007c0c */ /* 0x000fc8000bf66270 */
[----:B------:R-:W-:Y:S01]  /*8150*/  ISETP.GE.AND P6, PT, R3, UR5, PT ;  /* 0x0000000503007c0c */ /* 0x000fe2000bfc6270 */
[----:B------:R-:W-:Y:S01]  /*8160*/  VIADD R3, R2, 0x7 ;  /* 0x0000000702037836 */ /* 0x000fe20000000000 */
[----:B--2---:R0:W-:Y:S04]  /*8170*/  STS [R18], R0 ;  /* 0x0000000012007388 */ /* 0x0041e80000000800 */
[----:B---3--:R1:W-:Y:S01]  /*8180*/  STS [R18+0x80], R4 ;  /* 0x0000800412007388 */ /* 0x0083e20000000800 */
[----:B0-----:R-:W-:-:S03]  /*8190*/  IMAD R0, R25, 0x38, R18 ;  /* 0x0000003819007824 */ /* 0x001fc600078e0212 */
        /* <DEDUP_REMOVED lines=14> */
[----:B------:R-:W0:Y:S04]  /*8280*/  LDS R43, [R0+0x10] ;  /* 0x00001000002b7984 */ /* 0x000e280000000800 */
[----:B------:R-:W2:Y:S04]  /*8290*/  LDS R39, [R0] ;  /* 0x0000000000277984 */ /* 0x000ea80000000800 */
[----:B------:R-:W3:Y:S04]  /*82a0*/  LDS R38, [R0+0x4] ;  /* 0x0000040000267984 */ /* 0x000ee80000000800 */
[----:B------:R-:W4:Y:S04]  /*82b0*/  LDS R37, [R0+0x8] ;  /* 0x0000080000257984 */ /* 0x000f280000000800 */
[----:B------:R-:W5:Y:S04]  /*82c0*/  LDS R48, [R0+0x18] ;  /* 0x0000180000307984 */ /* 0x000f680000000800 */
[----:B------:R-:W5:Y:S04]  /*82d0*/  LDS R35, [R0+0xc] ;  /* 0x00000c0000237984 */ /* 0x000f680000000800 */
[----:B------:R-:W5:Y:S04]  /*82e0*/  LDS R47, [R0+0x14] ;  /* 0x00001400002f7984 */ /* 0x000f680000000800 */
[----:B------:R-:W5:Y:S04]  /*82f0*/  LDS R46, [R0+0x1c] ;  /* 0x00001c00002e7984 */ /* 0x000f680000000800 */
[----:B------:R-:W5:Y:S04]  /*8300*/  LDS R45, [R0+0x20] ;  /* 0x00002000002d7984 */ /* 0x000f680000000800 */
[----:B------:R-:W5:Y:S04]  /*8310*/  LDS R42, [R0+0x24] ;  /* 0x00002400002a7984 */ /* 0x000f680000000800 */
[----:B------:R-:W5:Y:S04]  /*8320*/  LDS R41, [R0+0x28] ;  /* 0x0000280000297984 */ /* 0x000f680000000800 */
[----:B------:R-:W5:Y:S04]  /*8330*/  LDS R34, [R0+0x2c] ;  /* 0x00002c0000227984 */ /* 0x000f680000000800 */
[----:B------:R-:W5:Y:S01]  /*8340*/  LDS R33, [R0+0x30] ;  /* 0x0000300000217984 */ /* 0x000f620000000800 */
[----:B-1----:R-:W-:-:S03]  /*8350*/  VIADD R4, R2, 0x2 ;  /* 0x0000000202047836 */ /* 0x002fc60000000000 */
[----:B------:R-:W1:Y:S04]  /*8360*/  LDS R32, [R0+0x34] ;  /* 0x0000340000207984 */ /* 0x000e680000000800 */
[----:B------:R2:W1:Y:S01]  /*8370*/  LDS R30, [R0+0x38] ;  /* 0x00003800001e7984 */ /* 0x0004620000000800 */
[----:B------:R-:W-:Y:S01]  /*8380*/  ISETP.GE.AND P5, PT, R4, UR5, PT ;  /* 0x0000000504007c0c */ /* 0x000fe2000bfa6270 */
[C---:B------:R-:W-:Y:S01]  /*8390*/  VIADD R4, R2.reuse, 0x4 ;  /* 0x0000000402047836 */ /* 0x040fe20000000000 */
[----:B0-----:R-:W-:Y:S01]  /*83a0*/  LOP3.LUT R10, R43, 0x1, RZ, 0xc, !PT ;  /* 0x000000012b0a7812 */ /* 0x001fe200078e0cff */
[----:B------:R-:W-:-:S03]  /*83b0*/  VIADD R6, R2, 0x6 ;  /* 0x0000000602067836 */ /* 0x000fc60000000000 */
[----:B------:R-:W-:Y:S01]  /*83c0*/  ISETP.GE.AND P0, PT, R4, UR5, PT ;  /* 0x0000000504007c0c */ /* 0x000fe2000bf06270 */
[----:B--2---:R-:W-:Y:S01]  /*83d0*/  VIADD R0, R2, 0xb ;  /* 0x0000000b02007836 */ /* 0x004fe20000000000 */
[----:B------:R-:W-:Y:S02]  /*83e0*/  LOP3.LUT R31, R39, 0x1, RZ, 0xc, !PT ;  /* 0x00000001271f7812 */ /* 0x000fe400078e0cff */
[----:B---3--:R-:W-:Y:S02]  /*83f0*/  LOP3.LUT R29, R38, 0x1, RZ, 0xc, !PT ;  /* 0x00000001261d7812 */ /* 0x008fe400078e0cff */
[----:B----4-:R-:W-:Y:S02]  /*8400*/  LOP3.LUT R28, R37, 0x1, RZ, 0xc, !PT ;  /* 0x00000001251c7812 */ /* 0x010fe400078e0cff */
[----:B------:R-:W-:Y:S02]  /*8410*/  SEL R10, R10, 0x1, !P0 ;  /* 0x000000010a0a7807 */ /* 0x000fe40004000000 */
[----:B------:R-:W-:Y:S01]  /*8420*/  ISETP.GE.AND P0, PT, R0, UR5, PT ;  /* 0x0000000500007c0c */ /* 0x000fe2000bf06270 */
[----:B------:R-:W-:Y:S01]  /*8430*/  VIADD R0, R2, 0xd ;  /* 0x0000000d02007836 */ /* 0x000fe20000000000 */
[----:B------:R-:W-:Y:S01]  /*8440*/  ISETP.GE.AND P2, PT, R6, UR5, PT ;  /* 0x0000000506007c0c */ /* 0x000fe2000bf46270 */
[----:B------:R-:W-:Y:S01]  /*8450*/  VIADD R5, R2, 0x5 ;  /* 0x0000000502057836 */ /* 0x000fe20000000000 */
[----:B-----5:R-:W-:Y:S01]  /*8460*/  LOP3.LUT R8, R48, 0x1, RZ, 0xc, !PT ;  /* 0x0000000130087812 */ /* 0x020fe200078e0cff */
[----:B------:R-:W-:Y:S01]  /*8470*/  VIADD R4, R2, 0x8 ;  /* 0x0000000802047836 */ /* 0x000fe20000000000 */
[----:B------:R-:W-:-:S02]  /*8480*/  SEL R31, R31, 0x1, !P3 ;  /* 0x000000011f1f7807 */ /* 0x000fc40005800000 */
[----:B------:R-:W-:Y:S02]  /*8490*/  SEL R29, R29, 0x1, !P4 ;  /* 0x000000011d1d7807 */ /* 0x000fe40006000000 */
[----:B------:R-:W-:Y:S02]  /*84a0*/  LOP3.LUT R11, R35, 0x1, RZ, 0xc, !PT ;  /* 0x00000001230b7812 */ /* 0x000fe400078e0cff */
[----:B------:R-:W-:Y:S02]  /*84b0*/  SEL R28, R28, 0x1, !P5 ;  /* 0x000000011c1c7807 */ /* 0x000fe40006800000 */
[----:B------:R-:W-:Y:S01]  /*84c0*/  ISETP.GE.AND P3, PT, R3, UR5, PT ;  /* 0x0000000503007c0c */ /* 0x000fe2000bf66270 */
[----:B------:R-:W-:Y:S01]  /*84d0*/  VIADD R3, R2, 0x9 ;  /* 0x0000000902037836 */ /* 0x000fe20000000000 */
[----:B------:R-:W-:Y:S02]  /*84e0*/  SEL R8, R8, 0x1, !P2 ;  /* 0x0000000108087807 */ /* 0x000fe40005000000 */
[----:B------:R-:W-:-:S02]  /*84f0*/  ISETP.GE.AND P2, PT, R0, UR5, PT ;  /* 0x0000000500007c0c */ /* 0x000fc4000bf46270 */
[----:B------:R-:W-:Y:S02]  /*8500*/  ISETP.GE.AND P1, PT, R5, UR5, PT ;  /* 0x0000000505007c0c */ /* 0x000fe4000bf26270 */
[----:B------:R-:W-:Y:S02]  /*8510*/  SEL R11, R11, 0x1, !P6 ;  /* 0x000000010b0b7807 */ /* 0x000fe40007000000 */
[----:B------:R-:W-:Y:S02]  /*8520*/  LOP3.LUT R9, R47, 0x1, RZ, 0xc, !PT ;  /* 0x000000012f097812 */ /* 0x000fe400078e0cff */
[----:B------:R-:W-:Y:S02]  /*8530*/  IADD3 R0, PT, PT, R28, R29, R31 ;  /* 0x0000001d1c007210 */ /* 0x000fe40007ffe01f */
[----:B------:R-:W-:Y:S01]  /*8540*/  ISETP.GE.AND P4, PT, R4, UR5, PT ;  /* 0x0000000504007c0c */ /* 0x000fe2000bf86270 */
[C---:B------:R-:W-:Y:S01]  /*8550*/  VIADD R4, R2.reuse, 0xa ;  /* 0x0000000a02047836 */ /* 0x040fe20000000000 */
[----:B------:R-:W-:Y:S01]  /*8560*/  ISETP.GE.AND P5, PT, R3, UR5, PT ;  /* 0x0000000503007c0c */ /* 0x000fe2000bfa6270 */
[----:B------:R-:W-:Y:S01]  /*8570*/  VIADD R3, R2, 0xc ;  /* 0x0000000c02037836 */ /* 0x000fe20000000000 */
[----:B------:R-:W-:-:S02]  /*8580*/  SEL R9, R9, 0x1, !P1 ;  /* 0x0000000109097807 */ /* 0x000fc40004800000 */
[----:B------:R-:W-:Y:S02]  /*8590*/  LOP3.LUT R7, R46, 0x1, RZ, 0xc, !PT ;  /* 0x000000012e077812 */ /* 0x000fe400078e0cff */
[----:B------:R-:W-:Y:S02]  /*85a0*/  LOP3.LUT R6, R45, 0x1, RZ, 0xc, !PT ;  /* 0x000000012d067812 */ /* 0x000fe400078e0cff */
[----:B------:R-:W-:Y:S01]  /*85b0*/  IADD3 R0, PT, PT, R10, R11, R0 ;  /* 0x0000000b0a007210 */ /* 0x000fe20007ffe000 */
[----:B------:R-:W-:Y:S01]  /*85c0*/  VIADD R2, R2, 0xe ;  /* 0x0000000e02027836 */ /* 0x000fe20000000000 */
[----:B------:R-:W-:Y:S01]  /*85d0*/  BAR.SYNC.DEFER_BLOCKING 0x0 ;  /* 0x0000000000007b1d */ /* 0x000fe20000010000 */
[----:B------:R-:W-:Y:S02]  /*85e0*/  ISETP.GE.AND P6, PT, R4, UR5, PT ;  /* 0x0000000504007c0c */ /* 0x000fe4000bfc6270 */
[----:B------:R-:W-:Y:S02]  /*85f0*/  SEL R7, R7, 0x1, !P3 ;  /* 0x0000000107077807 */ /* 0x000fe40005800000 */
[----:B------:R-:W-:-:S02]  /*8600*/  LOP3.LUT R5, R42, 0x1, RZ, 0xc, !PT ;  /* 0x000000012a057812 */ /* 0x000fc400078e0cff */
[----:B------:R-:W-:Y:S02]  /*8610*/  LOP3.LUT R4, R41, 0x1, RZ, 0xc, !PT ;  /* 0x0000000129047812 */ /* 0x000fe400078e0cff */
[----:B------:R-:W-:Y:S02]  /*8620*/  SEL R6, R6, 0x1, !P4 ;  /* 0x0000000106067807 */ /* 0x000fe40006000000 */
[----:B------:R-:W-:Y:S02]  /*8630*/  IADD3 R12, PT, PT, R8, R9, R0 ;  /* 0x00000009080c7210 */ /* 0x000fe40007ffe000 */
[----:B------:R-:W-:Y:S02]  /*8640*/  ISETP.GE.AND P1, PT, R3, UR5, PT ;  /* 0x0000000503007c0c */ /* 0x000fe4000bf26270 */
[----:B------:R-:W-:Y:S02]  /*8650*/  ISETP.GE.AND P3, PT, R2, UR5, PT ;  /* 0x0000000502007c0c */ /* 0x000fe4000bf66270 */
[----:B------:R-:W-:-:S02]  /*8660*/  LOP3.LUT R3, R34, 0x1, RZ, 0xc, !PT ;  /* 0x0000000122037812 */ /* 0x000fc400078e0cff */
[----:B------:R-:W-:Y:S02]  /*8670*/  LOP3.LUT R2, R33, 0x1, RZ, 0xc, !PT ;  /* 0x0000000121027812 */ /* 0x000fe400078e0cff */
[----:B------:R-:W-:Y:S02]  /*8680*/  SEL R5, R5, 0x1, !P5 ;  /* 0x0000000105057807 */ /* 0x000fe40006800000 */
[----:B------:R-:W-:Y:S02]  /*8690*/  SEL R4, R4, 0x1, !P6 ;  /* 0x0000000104047807 */ /* 0x000fe40007000000 */
[----:B------:R-:W-:Y:S02]  /*86a0*/  IADD3 R12, PT, PT, R6, R7, R12 ;  /* 0x00000007060c7210 */ /* 0x000fe40007ffe00c */
[----:B-1----:R-:W-:Y:S02]  /*86b0*/  LOP3.LUT R0, R32, 0x1, RZ, 0xc, !PT ;  /* 0x0000000120007812 */ /* 0x002fe400078e0cff */
[----:B------:R-:W-:-:S02]  /*86c0*/  LOP3.LUT R50, R30, 0x1, RZ, 0xc, !PT ;  /* 0x000000011e327812 */ /* 0x000fc400078e0cff */
[----:B------:R-:W-:Y:S02]  /*86d0*/  SEL R3, R3, 0x1, !P0 ;  /* 0x0000000103037807 */ /* 0x000fe40004000000 */
[----:B------:R-:W-:Y:S02]  /*86e0*/  SEL R2, R2, 0x1, !P1 ;  /* 0x0000000102027807 */ /* 0x000fe40004800000 */
[----:B------:R-:W-:Y:S02]  /*86f0*/  IADD3 R12, PT, PT, R4, R5, R12 ;  /* 0x00000005040c7210 */ /* 0x000fe40007ffe00c */
[----:B------:R-:W-:Y:S02]  /*8700*/  SEL R0, R0, 0x1, !P2 ;  /* 0x0000000100007807 */ /* 0x000fe40005000000 */
[----:B------:R-:W-:Y:S02]  /*8710*/  SEL R50, R50, 0x1, !P3 ;  /* 0x0000000132327807 */ /* 0x000fe40005800000 */
[----:B------:R-:W-:-:S04]  /*8720*/  IADD3 R27, PT, PT, R2, R3, R12 ;  /* 0x00000003021b7210 */ /* 0x000fc80007ffe00c */
[----:B------:R-:W-:-:S05]  /*8730*/  IADD3 R27, PT, PT, R50, R0, R27 ;  /* 0x00000000321b7210 */ /* 0x000fca0007ffe01b */
[----:B------:R-:W0:Y:S02]  /*8740*/  SHFL.UP P0, R12, R27, 0x1, RZ ;  /* 0x042000001b0c7989 */ /* 0x000e2400000000ff */
[----:B0-----:R-:W-:-:S05]  /*8750*/  @P0 IMAD.IADD R12, R27, 0x1, R12 ;  /* 0x000000011b0c0824 */ /* 0x001fca00078e020c */
[----:B------:R-:W0:Y:S02]  /*8760*/  SHFL.UP P0, R13, R12, 0x2, RZ ;  /* 0x044000000c0d7989 */ /* 0x000e2400000000ff */
[----:B0-----:R-:W-:-:S05]  /*8770*/  @P0 IMAD.IADD R13, R12, 0x1, R13 ;  /* 0x000000010c0d0824 */ /* 0x001fca00078e020d */
[----:B------:R-:W0:Y:S02]  /*8780*/  SHFL.UP P0, R20, R13, 0x4, RZ ;  /* 0x048000000d147989 */ /* 0x000e2400000000ff */
[----:B0-----:R-:W-:-:S05]  /*8790*/  @P0 IMAD.IADD R20, R13, 0x1, R20 ;  /* 0x000000010d140824 */ /* 0x001fca00078e0214 */
[----:B------:R-:W0:Y:S01]  /*87a0*/  SHFL.UP P0, R21, R20, 0x8, RZ ;  /* 0x0500000014157989 */ /* 0x000e2200000000ff */
[----:B------:R-:W-:Y:S01]  /*87b0*/  ISETP.NE.AND P1, PT, R25, 0x1f, PT ;  /* 0x0000001f1900780c */ /* 0x000fe20003f25270 */
[----:B0-----:R-:W-:-:S05]  /*87c0*/  @P0 IMAD.IADD R21, R20, 0x1, R21 ;  /* 0x0000000114150824 */ /* 0x001fca00078e0215 */
[----:B------:R-:W0:Y:S07]  /*87d0*/  SHFL.UP P0, R40, R21, 0x10, RZ ;  /* 0x0600000015287989 */ /* 0x000e2e00000000ff */
[----:B------:R-:W-:Y:S01]  /*87e0*/  @!P1 LEA R49, R26, UR6, 0x2 ;  /* 0x000000061a319c11 */ /* 0x000fe2000f8e10ff */
[----:B0-----:R-:W-:-:S05]  /*87f0*/  @P0 IMAD.IADD R40, R21, 0x1, R40 ;  /* 0x0000000115280824 */ /* 0x001fca00078e0228 */
[----:B------:R-:W-:Y:S01]  /*8800*/  @!P1 STS [R49], R40 ;  /* 0x0000002831009388 */ /* 0x000fe20000000800 */
[----:B------:R-:W-:Y:S06]  /*8810*/  BAR.SYNC.DEFER_BLOCKING 0x0 ;  /* 0x0000000000007b1d */ /* 0x000fec0000010000 */
[----:B------:R-:W0:Y:S04]  /*8820*/  LDS.128 R12, [UR6] ;  /* 0x00000006ff0c7984 */ /* 0x000e280008000c00 */
[----:B------:R-:W1:Y:S04]  /*8830*/  LDS.128 R16, [UR6+0x10] ;  /* 0x00001006ff107984 */ /* 0x000e680008000c00 */
[----:B------:R-:W2:Y:S01]  /*8840*/  LDS.128 R20, [UR6+0x20] ;  /* 0x00002006ff147984 */ /* 0x000ea20008000c00 */
[----:B------:R-:W-:Y:S01]  /*8850*/  ISETP.NE.AND P0, PT, R26, 0x2, PT ;  /* 0x000000021a00780c */ /* 0x000fe20003f05270 */
[----:B0-----:R-:W-:-:S04]  /*8860*/  IMAD.IADD R13, R12, 0x1, R13 ;  /* 0x000000010c0d7824 */ /* 0x001fc800078e020d */
[----:B------:R-:W-:Y:S01]  /*8870*/  IMAD.IADD R14, R14, 0x1, R13 ;  /* 0x000000010e0e7824 */ /* 0x000fe200078e020d */
[----:B------:R-:W-:Y:S02]  /*8880*/  SEL R12, R13, R12, !P0 ;  /* 0x0000000c0d0c7207 */ /* 0x000fe40004000000 */
[----:B------:R-:W-:Y:S01]  /*8890*/  ISETP.NE.AND P0, PT, R26, 0x3, PT ;  /* 0x000000031a00780c */ /* 0x000fe20003f05270 */
[----:B------:R-:W-:-:S03]  /*88a0*/  IMAD.IADD R15, R15, 0x1, R14 ;  /* 0x000000010f0f7824 */ /* 0x000fc600078e020e */
[----:B------:R-:W-:Y:S02]  /*88b0*/  SEL R12, R14, R12, !P0 ;  /* 0x0000000c0e0c7207 */ /* 0x000fe40004000000 */
[----:B------:R-:W-:Y:S01]  /*88c0*/  ISETP.NE.AND P0, PT, R26, 0x4, PT ;  /* 0x000000041a00780c */ /* 0x000fe20003f05270 */
[----:B-1----:R-:W-:-:S03]  /*88d0*/  IMAD.IADD R16, R15, 0x1, R16 ;  /* 0x000000010f107824 */ /* 0x002fc600078e0210 */
[----:B------:R-:W-:Y:S02]  /*88e0*/  SEL R12, R15, R12, !P0 ;  /* 0x0000000c0f0c7207 */ /* 0x000fe40004000000 */
[----:B------:R-:W-:Y:S01]  /*88f0*/  ISETP.NE.AND P0, PT, R26, 0x5, PT ;  /* 0x000000051a00780c */ /* 0x000fe20003f05270 */
[----:B------:R-:W-:-:S03]  /*8900*/  IMAD.IADD R17, R17, 0x1, R16 ;  /* 0x0000000111117824 */ /* 0x000fc600078e0210 */
[----:B------:R-:W-:Y:S02]  /*8910*/  SEL R12, R16, R12, !P0 ;  /* 0x0000000c100c7207 */ /* 0x000fe40004000000 */
[----:B------:R-:W-:Y:S01]  /*8920*/  ISETP.NE.AND P0, PT, R26, 0x6, PT ;  /* 0x000000061a00780c */ /* 0x000fe20003f05270 */
[----:B------:R-:W-:-:S03]  /*8930*/  IMAD.IADD R18, R18, 0x1, R17 ;  /* 0x0000000112127824 */ /* 0x000fc600078e0211 */
[----:B------:R-:W-:Y:S02]  /*8940*/  SEL R12, R17, R12, !P0 ;  /* 0x0000000c110c7207 */ /* 0x000fe40004000000 */
[----:B------:R-:W-:Y:S01]  /*8950*/  ISETP.NE.AND P0, PT, R26, 0x7, PT ;  /* 0x000000071a00780c */ /* 0x000fe20003f05270 */
[----:B------:R-:W-:-:S03]  /*8960*/  IMAD.IADD R19, R19, 0x1, R18 ;  /* 0x0000000113137824 */ /* 0x000fc600078e0212 */
[----:B------:R-:W-:Y:S02]  /*8970*/  SEL R12, R18, R12, !P0 ;  /* 0x0000000c120c7207 */ /* 0x000fe40004000000 */
[C---:B------:R-:W-:Y:S01]  /*8980*/  ISETP.NE.AND P0, PT, R26.reuse, 0x8, PT ;  /* 0x000000081a00780c */ /* 0x040fe20003f05270 */
[C---:B--2---:R-:W-:Y:S01]  /*8990*/  IMAD.IADD R20, R19.reuse, 0x1, R20 ;  /* 0x0000000113147824 */ /* 0x044fe200078e0214 */
[C---:B------:R-:W-:Y:S02]  /*89a0*/  ISETP.NE.AND P1, PT, R26.reuse, 0x9, PT ;  /* 0x000000091a00780c */ /* 0x040fe40003f25270 */
[----:B------:R-:W-:Y:S01]  /*89b0*/  SEL R12, R19, R12, !P0 ;  /* 0x0000000c130c7207 */ /* 0x000fe20004000000 */
[----:B------:R-:W-:Y:S01]  /*89c0*/  IMAD.IADD R21, R21, 0x1, R20 ;  /* 0x0000000115157824 */ /* 0x000fe200078e0214 */
[----:B------:R-:W-:Y:S02]  /*89d0*/  ISETP.NE.AND P0, PT, R26, 0xa, PT ;  /* 0x0000000a1a00780c */ /* 0x000fe40003f05270 */
[----:B------:R-:W-:Y:S01]  /*89e0*/  SEL R12, R20, R12, !P1 ;  /* 0x0000000c140c7207 */ /* 0x000fe20004800000 */
[----:B------:R-:W-:Y:S01]  /*89f0*/  IMAD.IADD R22, R22, 0x1, R21 ;  /* 0x0000000116167824 */ /* 0x000fe200078e0215 */
[----:B------:R-:W-:-:S02]  /*8a00*/  ISETP.NE.AND P1, PT, R26, 0xb, PT ;  /* 0x0000000b1a00780c */ /* 0x000fc40003f25270 */
[----:B------:R-:W-:Y:S01]  /*8a10*/  SEL R12, R21, R12, !P0 ;  /* 0x0000000c150c7207 */ /* 0x000fe20004000000 */
[----:B------:R-:W-:Y:S01]  /*8a20*/  IMAD.IADD R27, R40, 0x1, -R27 ;  /* 0x00000001281b7824 */ /* 0x000fe200078e0a1b */
[----:B------:R-:W-:Y:S02]  /*8a30*/  ISETP.NE.AND P2, PT, R25, RZ, PT ;  /* 0x000000ff1900720c */ /* 0x000fe40003f45270 */
[----:B------:R-:W-:Y:S02]  /*8a40*/  SEL R12, R22, R12, !P1 ;  /* 0x0000000c160c7207 */ /* 0x000fe40004800000 */
[C---:B------:R-:W-:Y:S02]  /*8a50*/  ISETP.GT.U32.AND P1, PT, R36.reuse, 0x1f, PT ;  /* 0x0000001f2400780c */ /* 0x040fe40003f24070 */
[----:B------:R-:W-:Y:S02]  /*8a60*/  SEL R13, R27, RZ, P2 ;  /* 0x000000ff1b0d7207 */ /* 0x000fe40001000000 */
[----:B------:R-:W-:-:S03]  /*8a70*/  ISETP.GE.U32.AND P0, PT, R36, 0x20, PT ;  /* 0x000000202400780c */ /* 0x000fc60003f06070 */
[----:B------:R-:W-:Y:S02]  /*8a80*/  IMAD.IADD R12, R12, 0x1, R13 ;  /* 0x000000010c0c7824 */ /* 0x000fe400078e020d */
[----:B------:R-:W-:-:S03]  /*8a90*/  IMAD.IADD R23, R23, 0x1, R22 ;  /* 0x0000000117177824 */ /* 0x000fc600078e0216 */
[----:B------:R-:W-:Y:S01]  /*8aa0*/  SEL R49, R27, R12, !P0 ;  /* 0x0000000c1b317207 */ /* 0x000fe20004000000 */
[----:B------:R-:W-:Y:S06]  /*8ab0*/  @P1 BRA `(.L_x_164) ;  /* 0x0000000800dc1947 */ /* 0x000fec0003800000 */
[----:B------:R-:W0:Y:S01]  /*8ac0*/  LDC.64 R12, c[0x0][0x3a0] ;  /* 0x0000e800ff0c7b82 */ /* 0x000e220000000a00 */
[----:B------:R-:W-:Y:S02]  /*8ad0*/  ISETP.NE.AND P0, PT, R36, RZ, PT ;  /* 0x000000ff2400720c */ /* 0x000fe40003f05270 */
        /* <DEDUP_REMOVED lines=13> */
.L_x_260:
[----:B------:R-:W-:Y:S05]  /*8bb0*/  @!P0 BRA `(.L_x_166) ;  /* 0x00000000007c8947 */ /* 0x000fea0003800000 */
[----:B------:R-:W-:-:S07]  /*8bc0*/  IMAD.MOV.U32 R19, RZ, RZ, 0x2f2 ;  /* 0x000002f2ff137424 */ /* 0x000fce00078e00ff */
.L_x_168:
        /* <DEDUP_REMOVED lines=29> */
.L_x_263:
[----:B------:R-:W-:Y:S05]  /*8da0*/  @P0 BRA `(.L_x_168) ;  /* 0xfffffffc00880947 */ /* 0x000fea000383ffff */
.L_x_166:
[----:B------:R-:W-:Y:S01]  /*8db0*/  LOP3.LUT R40, RZ, R36, RZ, 0x33, !PT ;  /* 0x00000024ff287212 */ /* 0x000fe200078e33ff */
[----:B------:R-:W-:Y:S01]  /*8dc0*/  UMOV UR7, 0xffffffff ;  /* 0xffffffff00077882 */ /* 0x000fe20000000000 */
[----:B------:R-:W-:-:S03]  /*8dd0*/  ISETP.NE.AND P0, PT, R16, 0x65, PT ;  /* 0x000000651000780c */ /* 0x000fc60003f05270 */
[----:B------:R-:W-:Y:S01]  /*8de0*/  VIADD R40, R40, UR4 ;  /* 0x0000000428287c36 */ /* 0x000fe20008000000 */
[----:B------:R-:W-:Y:S09]  /*8df0*/  BRA.DIV UR7, `(.L_x_169) ;  /* 0x0000002e07d47947 */ /* 0x000ff2000b800000 */
[----:B------:R-:W0:Y:S01]  /*8e00*/  S2R R51, SR_GEMASK ;  /* 0x0000000000337919 */ /* 0x000e220000003c00 */
[----:B------:R-:W-:Y:S01]  /*8e10*/  VOTE.ANY R18, PT, !P0 ;  /* 0x0000000000127806 */ /* 0x000fe200040e0100 */
[----:B------:R-:W-:-:S03]  /*8e20*/  VIADD R19, R25, 0x2 ;  /* 0x0000000219137836 */ /* 0x000fc60000000000 */
[----:B0-----:R-:W-:-:S05]  /*8e30*/  LOP3.LUT R18, R18, 0x80000000, R51, 0xec, !PT ;  /* 0x8000000012127812 */ /* 0x001fca00078eec33 */
[----:B------:R-:W-:-:S05]  /*8e40*/  VIADD R13, R18, 0xffffffff ;  /* 0xffffffff120d7836 */ /* 0x000fca0000000000 */
[----:B------:R-:W-:-:S04]  /*8e50*/  LOP3.LUT R13, R18, R13, RZ, 0xc, !PT ;  /* 0x0000000d120d7212 */ /* 0x000fc800078e0cff */
[----:B------:R0:W1:Y:S02]  /*8e60*/  POPC R20, R13 ;  /* 0x0000000d00147309 */ /* 0x0000640000000000 */
[C---:B0-----:R-:W-:Y:S01]  /*8e70*/  VIADD R13, R25.reuse, 0x4 ;  /* 0x00000004190d7836 */ /* 0x041fe20000000000 */
[----:B-1----:R-:W0:Y:S01]  /*8e80*/  SHFL.DOWN PT, R21, R17, 0x1, R20 ;  /* 0x0820000011157989 */ /* 0x002e2200000e0014 */
[----:B------:R-:W-:-:S04]  /*8e90*/  ISETP.GE.AND P0, PT, R25, R20, PT ;  /* 0x000000141900720c */ /* 0x000fc80003f06270 */
[----:B0-----:R-:W-:Y:S02]  /*8ea0*/  SEL R12, R21, RZ, !P0 ;  /* 0x000000ff150c7207 */ /* 0x001fe40004000000 */
[----:B------:R-:W-:-:S03]  /*8eb0*/  ISETP.GT.AND P0, PT, R19, R20, PT ;  /* 0x000000141300720c */ /* 0x000fc60003f04270 */
[----:B------:R-:W-:Y:S02]  /*8ec0*/  IMAD.IADD R27, R12, 0x1, R17 ;  /* 0x000000010c1b7824 */ /* 0x000fe400078e0211 */
[----:B------:R-:W-:-:S03]  /*8ed0*/  VIADD R17, R25, 0x10 ;  /* 0x0000001019117836 */ /* 0x000fc60000000000 */
[----:B------:R-:W0:Y:S02]  /*8ee0*/  SHFL.DOWN PT, R21, R27, 0x2, R20 ;  /* 0x084000001b157989 */ /* 0x000e2400000e0014 */
[-C--:B------:R-:W-:Y:S02]  /*8ef0*/  ISETP.GT.AND P1, PT, R17, R20.reuse, PT ;  /* 0x000000141100720c */ /* 0x080fe40003f24270 */
[----:B0-----:R-:W-:Y:S02]  /*8f00*/  SEL R12, R21, RZ, !P0 ;  /* 0x000000ff150c7207 */ /* 0x001fe40004000000 */
[----:B------:R-:W-:Y:S01]  /*8f10*/  ISETP.GT.AND P0, PT, R13, R20, PT ;  /* 0x000000140d00720c */ /* 0x000fe20003f04270 */
[----:B------:R-:W-:Y:S02]  /*8f20*/  VIADD R13, R25, 0x8 ;  /* 0x00000008190d7836 */ /* 0x000fe40000000000 */
[----:B------:R-:W-:-:S05]  /*8f30*/  IMAD.IADD R22, R27, 0x1, R12 ;  /* 0x000000011b167824 */ /* 0x000fca00078e020c */
[----:B------:R-:W0:Y:S02]  /*8f40*/  SHFL.DOWN PT, R21, R22, 0x4, R20 ;  /* 0x0880000016157989 */ /* 0x000e2400000e0014 */
[----:B0-----:R-:W-:Y:S02]  /*8f50*/  SEL R21, R21, RZ, !P0 ;  /* 0x000000ff15157207 */ /* 0x001fe40004000000 */
[----:B------:R-:W-:Y:S02]  /*8f60*/  ISETP.GT.AND P0, PT, R13, R20, PT ;  /* 0x000000140d00720c */ /* 0x000fe40003f04270 */
[----:B------:R-:W0:Y:S01]  /*8f70*/  LDC.64 R12, c[0x0][0x3a0] ;  /* 0x0000e800ff0c7b82 */ /* 0x000e220000000a00 */
[----:B------:R-:W-:-:S05]  /*8f80*/  IMAD.IADD R26, R22, 0x1, R21 ;  /* 0x00000001161a7824 */ /* 0x000fca00078e0215 */
[----:B------:R-:W1:Y:S01]  /*8f90*/  SHFL.DOWN PT, R21, R26, 0x8, R20 ;  /* 0x090000001a157989 */ /* 0x000e6200000e0014 */
[----:B0-----:R-:W-:-:S05]  /*8fa0*/  IADD3 R22, P2, PT, R12, 0x100, RZ ;  /* 0x000001000c167810 */ /* 0x001fca0007f5e0ff */
[----:B------:R-:W-:Y:S01]  /*8fb0*/  IMAD.X R27, RZ, RZ, R13, P2 ;  /* 0x000000ffff1b7224 */ /* 0x000fe200010e060d */
[----:B-1----:R-:W-:Y:S02]  /*8fc0*/  SEL R21, R21, RZ, !P0 ;  /* 0x000000ff15157207 */ /* 0x002fe40004000000 */
[----:B------:R-:W-:-:S03]  /*8fd0*/  ISETP.NE.AND P0, PT, R16, 0x65, PT ;  /* 0x000000651000780c */ /* 0x000fc60003f05270 */
[----:B------:R-:W-:-:S05]  /*8fe0*/  IMAD.IADD R53, R26, 0x1, R21 ;  /* 0x000000011a357824 */ /* 0x000fca00078e0215 */
[----:B------:R-:W0:Y:S05]  /*8ff0*/  SHFL.DOWN PT, R21, R53, 0x10, R20 ;  /* 0x0a00000035157989 */ /* 0x000e2a00000e0014 */
[----:B------:R-:W-:Y:S02]  /*9000*/  VOTE.ALL P0, P0 ;  /* 0x0000000000ff7806 */ /* 0x000fe40000000000 */
[----:B0-----:R-:W-:-:S05]  /*9010*/  SEL R26, R21, RZ, !P1 ;  /* 0x000000ff151a7207 */ /* 0x001fca0004800000 */
[----:B------:R-:W-:-:S07]  /*9020*/  IMAD.IADD R26, R53, 0x1, R26 ;  /* 0x00000001351a7824 */ /* 0x000fce00078e021a */
.L_x_272:
[----:B------:R-:W-:Y:S05]  /*9030*/  @!P0 BRA `(.L_x_170) ;  /* 0x00000004003c8947 */ /* 0x000fea0003800000 */
[----:B------:R-:W-:-:S07]  /*9040*/  IMAD.MOV.U32 R44, RZ, RZ, 0x2f2 ;  /* 0x000002f2ff2c7424 */ /* 0x000fce00078e00ff */
.L_x_176:
        /* <DEDUP_REMOVED lines=10> */
.L_x_275:
[----:B------:R-:W-:Y:S05]  /*90f0*/  @!P0 BRA `(.L_x_172) ;  /* 0x00000000007c8947 */ /* 0x000fea0003800000 */
[----:B------:R-:W-:-:S07]  /*9100*/  IMAD.MOV.U32 R19, RZ, RZ, R44 ;  /* 0x000000ffff137224 */ /* 0x000fce00078e002c */
.L_x_174:
        /* <DEDUP_REMOVED lines=29> */
.L_x_278:
[----:B------:R-:W-:Y:S05]  /*92e0*/  @P0 BRA `(.L_x_174) ;  /* 0xfffffffc00880947 */ /* 0x000fea000383ffff */
.L_x_172:
[----:B------:R-:W-:Y:S01]  /*92f0*/  UMOV UR7, 0xffffffff ;  /* 0xffffffff00077882 */ /* 0x000fe20000000000 */
[----:B------:R-:W-:Y:S02]  /*9300*/  ISETP.NE.AND P0, PT, R16, 0x65, PT ;  /* 0x000000651000780c */ /* 0x000fe40003f05270 */
[----:B------:R-:W-:Y:S11]  /*9310*/  BRA.DIV UR7, `(.L_x_175) ;  /* 0x0000002e07cc7947 */ /* 0x000ff6000b800000 */
[----:B------:R-:W-:Y:S01]  /*9320*/  VOTE.ANY R18, PT, !P0 ;  /* 0x0000000000127806 */ /* 0x000fe200040e0100 */
[----:B------:R-:W-:Y:S02]  /*9330*/  VIADD R19, R25, 0x2 ;  /* 0x0000000219137836 */ /* 0x000fe40000000000 */
[----:B------:R-:W-:Y:S01]  /*9340*/  VIADD R40, R40, 0xffffffe0 ;  /* 0xffffffe028287836 */ /* 0x000fe20000000000 */
[----:B------:R-:W-:-:S05]  /*9350*/  LOP3.LUT R18, R18, 0x80000000, R51, 0xec, !PT ;  /* 0x8000000012127812 */ /* 0x000fca00078eec33 */
[----:B------:R-:W-:-:S05]  /*9360*/  VIADD R13, R18, 0xffffffff ;  /* 0xffffffff120d7836 */ /* 0x000fca0000000000 */
[----:B------:R-:W-:-:S04]  /*9370*/  LOP3.LUT R18, R18, R13, RZ, 0xc, !PT ;  /* 0x0000000d12127212 */ /* 0x000fc800078e0cff */
[----:B------:R-:W0:Y:S02]  /*9380*/  POPC R20, R18 ;  /* 0x0000001200147309 */ /* 0x000e240000000000 */
[----:B0-----:R-:W0:Y:S01]  /*9390*/  SHFL.DOWN PT, R21, R17, 0x1, R20 ;  /* 0x0820000011157989 */ /* 0x001e2200000e0014 */
[----:B------:R-:W-:-:S04]  /*93a0*/  ISETP.GE.AND P0, PT, R25, R20, PT ;  /* 0x000000141900720c */ /* 0x000fc80003f06270 */
[----:B0-----:R-:W-:Y:S02]  /*93b0*/  SEL R12, R21, RZ, !P0 ;  /* 0x000000ff150c7207 */ /* 0x001fe40004000000 */
[----:B------:R-:W-:Y:S01]  /*93c0*/  ISETP.GT.AND P0, PT, R19, R20, PT ;  /* 0x000000141300720c */ /* 0x000fe20003f04270 */
[C---:B------:R-:W-:Y:S02]  /*93d0*/  VIADD R19, R25.reuse, 0x4 ;  /* 0x0000000419137836 */ /* 0x040fe40000000000 */
[----:B------:R-:W-:Y:S02]  /*93e0*/  IMAD.IADD R13, R12, 0x1, R17 ;  /* 0x000000010c0d7824 */ /* 0x000fe400078e0211 */
[----:B------:R-:W-:-:S03]  /*93f0*/  VIADD R17, R25, 0x10 ;  /* 0x0000001019117836 */ /* 0x000fc60000000000 */
[----:B------:R-:W0:Y:S02]  /*9400*/  SHFL.DOWN PT, R21, R13, 0x2, R20 ;  /* 0x084000000d157989 */ /* 0x000e2400000e0014 */
[-C--:B------:R-:W-:Y:S02]  /*9410*/  ISETP.GT.AND P1, PT, R17, R20.reuse, PT ;  /* 0x000000141100720c */ /* 0x080fe40003f24270 */
[----:B0-----:R-:W-:Y:S02]  /*9420*/  SEL R12, R21, RZ, !P0 ;  /* 0x000000ff150c7207 */ /* 0x001fe40004000000 */
[----:B------:R-:W-:-:S03]  /*9430*/  ISETP.GT.AND P0, PT, R19, R20, PT ;  /* 0x000000141300720c */ /* 0x000fc60003f04270 */
[----:B------:R-:W-:Y:S02]  /*9440*/  IMAD.IADD R53, R13, 0x1, R12 ;  /* 0x000000010d357824 */ /* 0x000fe400078e020c */
[----:B------:R-:W-:-:S03]  /*9450*/  VIADD R13, R25, 0x8 ;  /* 0x00000008190d7836 */ /* 0x000fc60000000000 */
        /* <DEDUP_REMOVED lines=12> */
.L_x_287:
[----:B------:R-:W-:Y:S05]  /*9520*/  @P0 BRA `(.L_x_176) ;  /* 0xfffffff800c80947 */ /* 0x000fea000383ffff */
.L_x_170:
        /* <DEDUP_REMOVED lines=16> */
.L_x_164:
[----:B------:R-:W-:Y:S05]  /*9630*/  WARPSYNC.ALL ;  /* 0x0000000000007948 */ /* 0x000fea0003800000 */
[----:B------:R-:W0:Y:S08]  /*9640*/  S2UR UR6, SR_CgaCtaId ;  /* 0x00000000000679c3 */ /* 0x000e300000008800 */
[----:B------:R-:W-:Y:S01]  /*9650*/  BAR.SYNC.DEFER_BLOCKING 0x0 ;  /* 0x0000000000007b1d */ /* 0x000fe20000010000 */
[----:B------:R-:W-:Y:S01]  /*9660*/  ISETP.NE.AND P0, PT, R36, RZ, PT ;  /* 0x000000ff2400720c */ /* 0x000fe20003f05270 */
[----:B------:R-:W-:-:S04]  /*9670*/  UIADD3 UR5, UPT, UPT, -UR5, 0x1680, URZ ;  /* 0x0000168005057890 */ /* 0x000fc8000fffe1ff */
[----:B------:R-:W-:Y:S02]  /*9680*/  UMOV UR4, 0x400 ;  /* 0x0000040000047882 */ /* 0x000fe40000000000 */
[----:B0-----:R-:W-:-:S09]  /*9690*/  ULEA UR4, UR6, UR4, 0x18 ;  /* 0x0000000406047291 */ /* 0x001fd2000f8ec0ff */
[----:B--2---:R-:W0:Y:S04]  /*96a0*/  LDS R13, [UR4+0x3c] ;  /* 0x00003c04ff0d7984 */ /* 0x004e280008000800 */
[----:B------:R-:W1:Y:S01]  /*96b0*/  LDS.128 R24, [UR4+0x40] ;  /* 0x00004004ff187984 */ /* 0x000e620008000c00 */
[----:B0-----:R-:W-:Y:S01]  /*96c0*/  SEL R13, R13, RZ, P0 ;  /* 0x000000ff0d0d7207 */ /* 0x001fe20000000000 */
[----:B-1----:R-:W-:-:S04]  /*96d0*/  VIADD R26, R26, -UR5 ;  /* 0x800000051a1a7c36 */ /* 0x002fc80008000000 */
[----:B------:R-:W-:Y:S02]  /*96e0*/  IMAD.IADD R51, R13, 0x1, R12 ;  /* 0x000000010d337824 */ /* 0x000fe400078e020c */
[----:B------:R-:W-:Y:S02]  /*96f0*/  VIADD R12, R27, -UR5 ;  /* 0x800000051b0c7c36 */ /* 0x000fe40008000000 */
[----:B------:R-:W-:Y:S01]  /*9700*/  IMAD.IADD R49, R31, 0x1, R51 ;  /* 0x000000011f317824 */ /* 0x000fe200078e0233 */
[----:B------:R-:W-:Y:S02]  /*9710*/  IADD3 R44, PT, PT, R51, R29, R31 ;  /* 0x0000001d332c7210 */ /* 0x000fe40007ffe01f */
[----:B------:R-:W-:-:S03]  /*9720*/  ISETP.GT.AND P0, PT, R12, 0x180, PT ;  /* 0x000001800c00780c */ /* 0x000fc60003f04270 */
[----:B------:R-:W-:-:S04]  /*9730*/  IMAD.IADD R40, R28, 0x1, R44 ;  /* 0x000000011c287824 */ /* 0x000fc800078e022c */
        /* <DEDUP_REMOVED lines=10> */
[----:B------:R-:W-:Y:S01]  /*97e0*/  IMAD.IADD R24, R0, 0x1, R12 ;  /* 0x0000000100187824 */ /* 0x000fe200078e020c */
[----:B------:R-:W-:Y:S06]  /*97f0*/  @P0 BRA `(.L_x_177) ;  /* 0x0000000c00c00947 */ /* 0x000fec0003800000 */
[----:B------:R-:W-:Y:S01]  /*9800*/  ISETP.GE.AND P0, PT, R51, R26, PT ;  /* 0x0000001a3300720c */ /* 0x000fe20003f06270 */
[----:B------:R-:W0:Y:S01]  /*9810*/  LDCU.U8 UR5, c[0x0][0x3b8] ;  /* 0x00007700ff0577ac */ /* 0x000e220008000000 */
[----:B------:R-:W-:Y:S02]  /*9820*/  BSSY.RECONVERGENT B0, `(.L_x_178) ;  /* 0x000000e000007945 */ /* 0x000fe40003800200 */
[----:B------:R-:W-:-:S13]  /*9830*/  ISETP.NE.AND P0, PT, R31, RZ, !P0 ;  /* 0x000000ff1f00720c */ /* 0x000fda0004705270 */
[----:B------:R-:W-:Y:S05]  /*9840*/  @!P0 BRA `(.L_x_179) ;  /* 0x00000000002c8947 */ /* 0x000fea0003800000 */
[----:B0-----:R-:W-:Y:S01]  /*9850*/  UISETP.NE.AND UP0, UPT, UR5, URZ, UPT ;  /* 0x000000ff0500728c */ /* 0x001fe2000bf05270 */
[----:B------:R-:W-:Y:S01]  /*9860*/  CS2R R16, SRZ ;  /* 0x0000000000107805 */ /* 0x000fe2000001ff00 */
[----:B------:R-:W0:Y:S07]  /*9870*/  LDCU.64 UR6, c[0x0][0x390] ;  /* 0x00007200ff0677ac */ /* 0x000e2e0008000a00 */
[----:B------:R-:W-:Y:S05]  /*9880*/  BRA.U UP0, `(.L_x_180) ;  /* 0x0000000100087547 */ /* 0x000fea000b800000 */
[----:B------:R-:W1:Y:S02]  /*9890*/  LDC.64 R16, c[0x0][0x3d0] ;  /* 0x0000f400ff107b82 */ /* 0x000e640000000a00 */
[----:B-1----:R-:W5:Y:S02]  /*98a0*/  LDG.E.64 R16, desc[UR8][R16.64] ;  /* 0x0000000810107981 */ /* 0x002f64000c1e1b00 */
.L_x_180:
[----:B-----5:R-:W-:-:S04]  /*98b0*/  IADD3 R25, P0, PT, R51, R16, RZ ;  /* 0x0000001033197210 */ /* 0x020fc80007f1e0ff */
[----:B------:R-:W-:Y:S02]  /*98c0*/  LEA.HI.X.SX32 R36, R51, R17, 0x1, P0 ;  /* 0x0000001133247211 */ /* 0x000fe400000f0eff */
[----:B0-----:R-:W-:-:S04]  /*98d0*/  LEA R16, P0, R25, UR6, 0x2 ;  /* 0x0000000619107c11 */ /* 0x001fc8000f8010ff */
[----:B------:R-:W-:-:S05]  /*98e0*/  LEA.HI.X R17, R25, UR7, R36, 0x2, P0 ;  /* 0x0000000719117c11 */ /* 0x000fca00080f1424 */
[----:B------:R1:W-:Y:S04]  /*98f0*/  STG.E desc[UR8][R16.64], R39 ;  /* 0x0000002710007986 */ /* 0x0003e8000c101908 */
.L_x_179:
[----:B0-----:R-:W-:Y:S05]  /*9900*/  BSYNC.RECONVERGENT B0 ;  /* 0x0000000000007941 */ /* 0x001fea0003800200 */
.L_x_178:
[----:B------:R-:W-:Y:S01]  /*9910*/  ISETP.GE.AND P0, PT, R49, R26, PT ;  /* 0x0000001a3100720c */ /* 0x000fe20003f06270 */
[----:B------:R-:W-:Y:S03]  /*9920*/  BSSY.RECONVERGENT B0, `(.L_x_181) ;  /* 0x000000e000007945 */ /* 0x000fe60003800200 */
[----:B------:R-:W-:-:S13]  /*9930*/  ISETP.EQ.OR P0, PT, R29, RZ, P0 ;  /* 0x000000ff1d00720c */ /* 0x000fda0000702670 */
[----:B------:R-:W-:Y:S05]  /*9940*/  @P0 BRA `(.L_x_182) ;  /* 0x00000000002c0947 */ /* 0x000fea0003800000 */
[----:B------:R-:W-:Y:S01]  /*9950*/  UISETP.NE.AND UP0, UPT, UR5, URZ, UPT ;  /* 0x000000ff0500728c */ /* 0x000fe2000bf05270 */
[----:B-1----:R-:W-:Y:S01]  /*9960*/  CS2R R16, SRZ ;  /* 0x0000000000107805 */ /* 0x002fe2000001ff00 */
[----:B------:R-:W0:Y:S07]  /*9970*/  LDCU.64 UR6, c[0x0][0x390] ;  /* 0x00007200ff0677ac */ /* 0x000e2e0008000a00 */
[----:B------:R-:W-:Y:S05]  /*9980*/  BRA.U UP0, `(.L_x_183) ;  /* 0x0000000100087547 */ /* 0x000fea000b800000 */
[----:B------:R-:W1:Y:S02]  /*9990*/  LDC.64 R16, c[0x0][0x3d0] ;  /* 0x0000f400ff107b82 */ /* 0x000e640000000a00 */
[----:B-1----:R-:W5:Y:S02]  /*99a0*/  LDG.E.64 R16, desc[UR8][R16.64] ;  /* 0x0000000810107981 */ /* 0x002f64000c1e1b00 */
.L_x_183:
[----:B-----5:R-:W-:-:S04]  /*99b0*/  IADD3 R25, P0, PT, R49, R16, RZ ;  /* 0x0000001031197210 */ /* 0x020fc80007f1e0ff */
[----:B------:R-:W-:Y:S02]  /*99c0*/  LEA.HI.X.SX32 R36, R49, R17, 0x1, P0 ;  /* 0x0000001131247211 */ /* 0x000fe400000f0eff */
[----:B0-----:R-:W-:-:S04]  /*99d0*/  LEA R16, P0, R25, UR6, 0x2 ;  /* 0x0000000619107c11 */ /* 0x001fc8000f8010ff */
[----:B------:R-:W-:-:S05]  /*99e0*/  LEA.HI.X R17, R25, UR7, R36, 0x2, P0 ;  /* 0x0000000719117c11 */ /* 0x000fca00080f1424 */
[----:B------:R0:W-:Y:S04]  /*99f0*/  STG.E desc[UR8][R16.64], R38 ;  /* 0x0000002610007986 */ /* 0x0001e8000c101908 */
.L_x_182:
[----:B------:R-:W-:Y:S05]  /*9a00*/  BSYNC.RECONVERGENT B0 ;  /* 0x0000000000007941 */ /* 0x000fea0003800200 */
.L_x_181:
        /* <DEDUP_REMOVED lines=10> */
.L_x_186:
[----:B-----5:R-:W-:-:S04]  /*9ab0*/  IADD3 R25, P0, PT, R44, R16, RZ ;  /* 0x000000102c197210 */ /* 0x020fc80007f1e0ff */
[----:B------:R-:W-:Y:S02]  /*9ac0*/  LEA.HI.X.SX32 R44, R44, R17, 0x1, P0 ;  /* 0x000000112c2c7211 */ /* 0x000fe400000f0eff */
[----:B0-----:R-:W-:-:S04]  /*9ad0*/  LEA R16, P0, R25, UR6, 0x2 ;  /* 0x0000000619107c11 */ /* 0x001fc8000f8010ff */
[----:B------:R-:W-:-:S05]  /*9ae0*/  LEA.HI.X R17, R25, UR7, R44, 0x2, P0 ;  /* 0x0000000719117c11 */ /* 0x000fca00080f142c */
[----:B------:R2:W-:Y:S04]  /*9af0*/  STG.E desc[UR8][R16.64], R37 ;  /* 0x0000002510007986 */ /* 0x0005e8000c101908 */
.L_x_185:
[----:B------:R-:W-:Y:S05]  /*9b00*/  BSYNC.RECONVERGENT B0 ;  /* 0x0000000000007941 */ /* 0x000fea0003800200 */
.L_x_184:
        /* <DEDUP_REMOVED lines=10> */
.L_x_189:
[----:B-----5:R-:W-:-:S04]  /*9bb0*/  IADD3 R11, P0, PT, R40, R16, RZ ;  /* 0x00000010280b7210 */ /* 0x020fc80007f1e0ff */
[----:B------:R-:W-:Y:S02]  /*9bc0*/  LEA.HI.X.SX32 R40, R40, R17, 0x1, P0 ;  /* 0x0000001128287211 */ /* 0x000fe400000f0eff */
[----:B0-----:R-:W-:-:S04]  /*9bd0*/  LEA R16, P0, R11, UR6, 0x2 ;  /* 0x000000060b107c11 */ /* 0x001fc8000f8010ff */
[----:B------:R-:W-:-:S05]  /*9be0*/  LEA.HI.X R17, R11, UR7, R40, 0x2, P0 ;  /* 0x000000070b117c11 */ /* 0x000fca00080f1428 */
[----:B------:R3:W-:Y:S04]  /*9bf0*/  STG.E desc[UR8][R16.64], R35 ;  /* 0x0000002310007986 */ /* 0x0007e8000c101908 */
.L_x_188:
[----:B------:R-:W-:Y:S05]  /*9c00*/  BSYNC.RECONVERGENT B0 ;  /* 0x0000000000007941 */ /* 0x000fea0003800200 */
.L_x_187:
[----:B------:R-:W-:Y:S01]  /*9c10*/  ISETP.GE.AND P0, PT, R23, R26, PT ;  /* 0x0000001a1700720c */ /* 0x000fe20003f06270 */
[----:B------:R-:W-:Y:S03]  /*9c20*/  BSSY.RECONVERGENT B0, `(.L_x_190) ;  /* 0x000000e000007945 */ /* 0x000fe60003800200 */
[----:B------:R-:W-:-:S13]  /*9c30*/  ISETP.EQ.OR P0, PT, R10, RZ, P0 ;  /* 0x000000ff0a00720c */ /* 0x000fda0000702670 */
[----:B------:R-:W-:Y:S05]  /*9c40*/  @P0 BRA `(.L_x_191) ;  /* 0x00000000002c0947 */ /* 0x000fea0003800000 */
[----:B------:R-:W-:Y:S01]  /*9c50*/  UISETP.NE.AND UP0, UPT, UR5, URZ, UPT ;  /* 0x000000ff0500728c */ /* 0x000fe2000bf05270 */
[----:B------:R-:W-:Y:S01]  /*9c60*/  CS2R R10, SRZ ;  /* 0x00000000000a7805 */ /* 0x000fe2000001ff00 */
[----:B------:R-:W4:Y:S07]  /*9c70*/  LDCU.64 UR6, c[0x0][0x390] ;  /* 0x00007200ff0677ac */ /* 0x000f2e0008000a00 */
[----:B------:R-:W-:Y:S05]  /*9c80*/  BRA.U UP0, `(.L_x_192) ;  /* 0x0000000100087547 */ /* 0x000fea000b800000 */
[----:B------:R-:W0:Y:S02]  /*9c90*/  LDC.64 R10, c[0x0][0x3d0] ;  /* 0x0000f400ff0a7b82 */ /* 0x000e240000000a00 */
[----:B0-----:R-:W5:Y:S02]  /*9ca0*/  LDG.E.64 R10, desc[UR8][R10.64] ;  /* 0x000000080a0a7981 */ /* 0x001f64000c1e1b00 */
.L_x_192:
[----:B0123-5:R-:W-:-:S04]  /*9cb0*/  IADD3 R16, P0, PT, R23, R10, RZ ;  /* 0x0000000a17107210 */ /* 0x02ffc80007f1e0ff */
[----:B------:R-:W-:Y:S02]  /*9cc0*/  LEA.HI.X.SX32 R11, R23, R11, 0x1, P0 ;  /* 0x0000000b170b7211 */ /* 0x000fe400000f0eff */
[----:B----4-:R-:W-:-:S04]  /*9cd0*/  LEA R10, P0, R16, UR6, 0x2 ;  /* 0x00000006100a7c11 */ /* 0x010fc8000f8010ff */
[----:B------:R-:W-:-:S05]  /*9ce0*/  LEA.HI.X R11, R16, UR7, R11, 0x2, P0 ;  /* 0x00000007100b7c11 */ /* 0x000fca00080f140b */
[----:B------:R4:W-:Y:S04]  /*9cf0*/  STG.E desc[UR8][R10.64], R43 ;  /* 0x0000002b0a007986 */ /* 0x0009e8000c101908 */
.L_x_191:
[----:B------:R-:W-:Y:S05]  /*9d00*/  BSYNC.RECONVERGENT B0 ;  /* 0x0000000000007941 */ /* 0x000fea0003800200 */
.L_x_190:
[----:B------:R-:W-:Y:S01]  /*9d10*/  ISETP.GE.AND P0, PT, R22, R26, PT ;  /* 0x0000001a1600720c */ /* 0x000fe20003f06270 */
[----:B------:R-:W-:Y:S03]  /*9d20*/  BSSY.RECONVERGENT B0, `(.L_x_193) ;  /* 0x000000e000007945 */ /* 0x000fe60003800200 */
[----:B------:R-:W-:-:S13]  /*9d30*/  ISETP.EQ.OR P0, PT, R9, RZ, P0 ;  /* 0x000000ff0900720c */ /* 0x000fda0000702670 */
[----:B------:R-:W-:Y:S05]  /*9d40*/  @P0 BRA `(.L_x_194) ;  /* 0x00000000002c0947 */ /* 0x000fea0003800000 */
[----:B------:R-:W-:Y:S01]  /*9d50*/  UISETP.NE.AND UP0, UPT, UR5, URZ, UPT ;  /* 0x000000ff0500728c */ /* 0x000fe2000bf05270 */
[----:B----4-:R-:W-:Y:S01]  /*9d60*/  CS2R R10, SRZ ;  /* 0x00000000000a7805 */ /* 0x010fe2000001ff00 */
[----:B------:R-:W4:Y:S07]  /*9d70*/  LDCU.64 UR6, c[0x0][0x390] ;  /* 0x00007200ff0677ac */ /* 0x000f2e0008000a00 */
[----:B------:R-:W-:Y:S05]  /*9d80*/  BRA.U UP0, `(.L_x_195) ;  /* 0x0000000100087547 */ /* 0x000fea000b800000 */
[----:B------:R-:W0:Y:S02]  /*9d90*/  LDC.64 R10, c[0x0][0x3d0] ;  /* 0x0000f400ff0a7b82 */ /* 0x000e240000000a00 */
[----:B0-----:R-:W5:Y:S02]  /*9da0*/  LDG.E.64 R10, desc[UR8][R10.64] ;  /* 0x000000080a0a7981 */ /* 0x001f64000c1e1b00 */
.L_x_195:
[----:B-----5:R-:W-:-:S04]  /*9db0*/  IADD3 R9, P0, PT, R22, R10, RZ ;  /* 0x0000000a16097210 */ /* 0x020fc80007f1e0ff */
[----:B------:R-:W-:Y:S02]  /*9dc0*/  LEA.HI.X.SX32 R22, R22, R11, 0x1, P0 ;  /* 0x0000000b16167211 */ /* 0x000fe400000f0eff */
[----:B----4-:R-:W-:-:S04]  /*9dd0*/  LEA R10, P0, R9, UR6, 0x2 ;  /* 0x00000006090a7c11 */ /* 0x010fc8000f8010ff */
[----:B------:R-:W-:-:S05]  /*9de0*/  LEA.HI.X R11, R9, UR7, R22, 0x2, P0 ;  /* 0x00000007090b7c11 */ /* 0x000fca00080f1416 */
[----:B------:R4:W-:Y:S04]  /*9df0*/  STG.E desc[UR8][R10.64], R47 ;  /* 0x0000002f0a007986 */ /* 0x0009e8000c101908 */
.L_x_194:
[----:B------:R-:W-:Y:S05]  /*9e00*/  BSYNC.RECONVERGENT B0 ;  /* 0x0000000000007941 */ /* 0x000fea0003800200 */
.L_x_193:
[----:B------:R-:W-:Y:S01]  /*9e10*/  ISETP.GE.AND P0, PT, R21, R26, PT ;  /* 0x0000001a1500720c */ /* 0x000fe20003f06270 */
[----:B------:R-:W-:Y:S03]  /*9e20*/  BSSY.RECONVERGENT B0, `(.L_x_196) ;  /* 0x000000e000007945 */ /* 0x000fe60003800200 */
[----:B------:R-:W-:-:S13]  /*9e30*/  ISETP.EQ.OR P0, PT, R8, RZ, P0 ;  /* 0x000000ff0800720c */ /* 0x000fda0000702670 */
[----:B------:R-:W-:Y:S05]  /*9e40*/  @P0 BRA `(.L_x_197) ;  /* 0x00000000002c0947 */ /* 0x000fea0003800000 */
[----:B------:R-:W-:Y:S01]  /*9e50*/  UISETP.NE.AND UP0, UPT, UR5, URZ, UPT ;  /* 0x000000ff0500728c */ /* 0x000fe2000bf05270 */
[----:B------:R-:W-:Y:S01]  /*9e60*/  CS2R R8, SRZ ;  /* 0x0000000000087805 */ /* 0x000fe2000001ff00 */
[----:B------:R-:W0:Y:S07]  /*9e70*/  LDCU.64 UR6, c[0x0][0x390] ;  /* 0x00007200ff0677ac */ /* 0x000e2e0008000a00 */
[----:B------:R-:W-:Y:S05]  /*9e80*/  BRA.U UP0, `(.L_x_198) ;  /* 0x0000000100087547 */ /* 0x000fea000b800000 */
[----:B------:R-:W1:Y:S02]  /*9e90*/  LDC.64 R8, c[0x0][0x3d0] ;  /* 0x0000f400ff087b82 */ /* 0x000e640000000a00 */
[----:B-1----:R-:W5:Y:S02]  /*9ea0*/  LDG.E.64 R8, desc[UR8][R8.64] ;  /* 0x0000000808087981 */ /* 0x002f64000c1e1b00 */
.L_x_198:
[----:B----45:R-:W-:-:S04]  /*9eb0*/  IADD3 R10, P0, PT, R21, R8, RZ ;  /* 0x00000008150a7210 */ /* 0x030fc80007f1e0ff */
[----:B------:R-:W-:Y:S02]  /*9ec0*/  LEA.HI.X.SX32 R9, R21, R9, 0x1, P0 ;  /* 0x0000000915097211 */ /* 0x000fe400000f0eff */
[----:B0-----:R-:W-:-:S04]  /*9ed0*/  LEA R8, P0, R10, UR6, 0x2 ;  /* 0x000000060a087c11 */ /* 0x001fc8000f8010ff */
[----:B------:R-:W-:-:S05]  /*9ee0*/  LEA.HI.X R9, R10, UR7, R9, 0x2, P0 ;  /* 0x000000070a097c11 */ /* 0x000fca00080f1409 */
[----:B------:R0:W-:Y:S04]  /*9ef0*/  STG.E desc[UR8][R8.64], R48 ;  /* 0x0000003008007986 */ /* 0x0001e8000c101908 */
.L_x_197:
[----:B------:R-:W-:Y:S05]  /*9f00*/  BSYNC.RECONVERGENT B0 ;  /* 0x0000000000007941 */ /* 0x000fea0003800200 */
.L_x_196:
        /* <DEDUP_REMOVED lines=10> */
.L_x_201:
[----:B-----5:R-:W-:-:S04]  /*9fb0*/  IADD3 R7, P0, PT, R20, R8, RZ ;  /* 0x0000000814077210 */ /* 0x020fc80007f1e0ff */
[----:B------:R-:W-:Y:S02]  /*9fc0*/  LEA.HI.X.SX32 R20, R20, R9, 0x1, P0 ;  /* 0x0000000914147211 */ /* 0x000fe400000f0eff */
[----:B0-----:R-:W-:-:S04]  /*9fd0*/  LEA R8, P0, R7, UR6, 0x2 ;  /* 0x0000000607087c11 */ /* 0x001fc8000f8010ff */
[----:B------:R-:W-:-:S05]  /*9fe0*/  LEA.HI.X R9, R7, UR7, R20, 0x2, P0 ;  /* 0x0000000707097c11 */ /* 0x000fca00080f1414 */
[----:B------:R0:W-:Y:S04]  /*9ff0*/  STG.E desc[UR8][R8.64], R46 ;  /* 0x0000002e08007986 */ /* 0x0001e8000c101908 */
.L_x_200:
[----:B------:R-:W-:Y:S05]  /*a000*/  BSYNC.RECONVERGENT B0 ;  /* 0x0000000000007941 */ /* 0x000fea0003800200 */
.L_x_199:
        /* <DEDUP_REMOVED lines=10> */
.L_x_204:
[----:B0----5:R-:W-:-:S04]  /*a0b0*/  IADD3 R8, P0, PT, R19, R6, RZ ;  /* 0x0000000613087210 */ /* 0x021fc80007f1e0ff */
[----:B------:R-:W-:Y:S02]  /*a0c0*/  LEA.HI.X.SX32 R7, R19, R7, 0x1, P0 ;  /* 0x0000000713077211 */ /* 0x000fe400000f0eff */
[----:B------:R-:W-:-:S04]  /*a0d0*/  LEA R6, P0, R8, UR6, 0x2 ;  /* 0x0000000608067c11 */ /* 0x000fc8000f8010ff */
[----:B------:R-:W-:-:S05]  /*a0e0*/  LEA.HI.X R7, R8, UR7, R7, 0x2, P0 ;  /* 0x0000000708077c11 */ /* 0x000fca00080f1407 */
[----:B------:R0:W-:Y:S04]  /*a0f0*/  STG.E desc[UR8][R6.64], R45 ;  /* 0x0000002d06007986 */ /* 0x0001e8000c101908 */
.L_x_203:
[----:B------:R-:W-:Y:S05]  /*a100*/  BSYNC.RECONVERGENT B0 ;  /* 0x0000000000007941 */ /* 0x000fea0003800200 */
.L_x_202:
        /* <DEDUP_REMOVED lines=10> */
.L_x_207:
[----:B-----5:R-:W-:-:S04]  /*a1b0*/  IADD3 R5, P0, PT, R18, R6, RZ ;  /* 0x0000000612057210 */ /* 0x020fc80007f1e0ff */
[----:B------:R-:W-:Y:S02]  /*a1c0*/  LEA.HI.X.SX32 R18, R18, R7, 0x1, P0 ;  /* 0x0000000712127211 */ /* 0x000fe400000f0eff */
[----:B0-----:R-:W-:-:S04]  /*a1d0*/  LEA R6, P0, R5, UR6, 0x2 ;  /* 0x0000000605067c11 */ /* 0x001fc8000f8010ff */
[----:B------:R-:W-:-:S05]  /*a1e0*/  LEA.HI.X R7, R5, UR7, R18, 0x2, P0 ;  /* 0x0000000705077c11 */ /* 0x000fca00080f1412 */
[----:B------:R0:W-:Y:S04]  /*a1f0*/  STG.E desc[UR8][R6.64], R42 ;  /* 0x0000002a06007986 */ /* 0x0001e8000c101908 */
.L_x_206:
[----:B------:R-:W-:Y:S05]  /*a200*/  BSYNC.RECONVERGENT B0 ;  /* 0x0000000000007941 */ /* 0x000fea0003800200 */
.L_x_205:
        /* <DEDUP_REMOVED lines=10> */
.L_x_210:
[----:B0----5:R-:W-:-:S04]  /*a2b0*/  IADD3 R6, P0, PT, R15, R4, RZ ;  /* 0x000000040f067210 */ /* 0x021fc80007f1e0ff */
[----:B------:R-:W-:Y:S02]  /*a2c0*/  LEA.HI.X.SX32 R5, R15, R5, 0x1, P0 ;  /* 0x000000050f057211 */ /* 0x000fe400000f0eff */
[----:B------:R-:W-:-:S04]  /*a2d0*/  LEA R4, P0, R6, UR6, 0x2 ;  /* 0x0000000606047c11 */ /* 0x000fc8000f8010ff */
[----:B------:R-:W-:-:S05]  /*a2e0*/  LEA.HI.X R5, R6, UR7, R5, 0x2, P0 ;  /* 0x0000000706057c11 */ /* 0x000fca00080f1405 */
[----:B------:R0:W-:Y:S04]  /*a2f0*/  STG.E desc[UR8][R4.64], R41 ;  /* 0x0000002904007986 */ /* 0x0001e8000c101908 */
.L_x_209:
[----:B------:R-:W-:Y:S05]  /*a300*/  BSYNC.RECONVERGENT B0 ;  /* 0x0000000000007941 */ /* 0x000fea0003800200 */
.L_x_208:
        /* <DEDUP_REMOVED lines=10> */
.L_x_213:
[----:B-----5:R-:W-:-:S04]  /*a3b0*/  IADD3 R3, P0, PT, R14, R4, RZ ;  /* 0x000000040e037210 */ /* 0x020fc80007f1e0ff */
[----:B------:R-:W-:Y:S02]  /*a3c0*/  LEA.HI.X.SX32 R14, R14, R5, 0x1, P0 ;  /* 0x000000050e0e7211 */ /* 0x000fe400000f0eff */
[----:B0-----:R-:W-:-:S04]  /*a3d0*/  LEA R4, P0, R3, UR6, 0x2 ;  /* 0x0000000603047c11 */ /* 0x001fc8000f8010ff */
[----:B------:R-:W-:-:S05]  /*a3e0*/  LEA.HI.X R5, R3, UR7, R14, 0x2, P0 ;  /* 0x0000000703057c11 */ /* 0x000fca00080f140e */
[----:B------:R0:W-:Y:S04]  /*a3f0*/  STG.E desc[UR8][R4.64], R34 ;  /* 0x0000002204007986 */ /* 0x0001e8000c101908 */
.L_x_212:
[----:B------:R-:W-:Y:S05]  /*a400*/  BSYNC.RECONVERGENT B0 ;  /* 0x0000000000007941 */ /* 0x000fea0003800200 */
.L_x_211:
        /* <DEDUP_REMOVED lines=10> */
.L_x_216:
[----:B0----5:R-:W-:-:S04]  /*a4b0*/  IADD3 R4, P0, PT, R13, R2, RZ ;  /* 0x000000020d047210 */ /* 0x021fc80007f1e0ff */
[----:B------:R-:W-:Y:S02]  /*a4c0*/  LEA.HI.X.SX32 R3, R13, R3, 0x1, P0 ;  /* 0x000000030d037211 */ /* 0x000fe400000f0eff */
[----:B------:R-:W-:-:S04]  /*a4d0*/  LEA R2, P0, R4, UR6, 0x2 ;  /* 0x0000000604027c11 */ /* 0x000fc8000f8010ff */
[----:B------:R-:W-:-:S05]  /*a4e0*/  LEA.HI.X R3, R4, UR7, R3, 0x2, P0 ;  /* 0x0000000704037c11 */ /* 0x000fca00080f1403 */
[----:B------:R0:W-:Y:S04]  /*a4f0*/  STG.E desc[UR8][R2.64], R33 ;  /* 0x0000002102007986 */ /* 0x0001e8000c101908 */
.L_x_215:
[----:B------:R-:W-:Y:S05]  /*a500*/  BSYNC.RECONVERGENT B0 ;  /* 0x0000000000007941 */ /* 0x000fea0003800200 */
.L_x_214:
        /* <DEDUP_REMOVED lines=10> */
.L_x_219:
[----:B-----5:R-:W-:-:S04]  /*a5b0*/  IADD3 R0, P0, PT, R12, R2, RZ ;  /* 0x000000020c007210 */ /* 0x020fc80007f1e0ff */
[----:B------:R-:W-:Y:S02]  /*a5c0*/  LEA.HI.X.SX32 R3, R12, R3, 0x1, P0 ;  /* 0x000000030c037211 */ /* 0x000fe400000f0eff */
[----:B0-----:R-:W-:-:S04]  /*a5d0*/  LEA R2, P0, R0, UR6, 0x2 ;  /* 0x0000000600027c11 */ /* 0x001fc8000f8010ff */
[----:B------:R-:W-:-:S05]  /*a5e0*/  LEA.HI.X R3, R0, UR7, R3, 0x2, P0 ;  /* 0x0000000700037c11 */ /* 0x000fca00080f1403 */
[----:B------:R0:W-:Y:S04]  /*a5f0*/  STG.E desc[UR8][R2.64], R32 ;  /* 0x0000002002007986 */ /* 0x0001e8000c101908 */
.L_x_218:
[----:B------:R-:W-:Y:S05]  /*a600*/  BSYNC.RECONVERGENT B0 ;  /* 0x0000000000007941 */ /* 0x000fea0003800200 */
.L_x_217:
        /* <DEDUP_REMOVED lines=9> */
.L_x_220:
[----:B-----5:R-:W-:-:S04]  /*a6a0*/  IADD3 R0, P0, PT, R24, R2, RZ ;  /* 0x0000000218007210 */ /* 0x020fc80007f1e0ff */
[----:B------:R-:W-:Y:S02]  /*a6b0*/  LEA.HI.X.SX32 R3, R24, R3, 0x1, P0 ;  /* 0x0000000318037211 */ /* 0x000fe400000f0eff */
[----:B0-----:R-:W-:-:S04]  /*a6c0*/  LEA R2, P0, R0, UR6, 0x2 ;  /* 0x0000000600027c11 */ /* 0x001fc8000f8010ff */
[----:B------:R-:W-:-:S05]  /*a6d0*/  LEA.HI.X R3, R0, UR7, R3, 0x2, P0 ;  /* 0x0000000700037c11 */ /* 0x000fca00080f1403 */
[----:B------:R0:W-:Y:S01]  /*a6e0*/  STG.E desc[UR8][R2.64], R30 ;  /* 0x0000001e02007986 */ /* 0x0001e2000c101908 */
[----:B------:R-:W-:Y:S05]  /*a6f0*/  BRA `(.L_x_163) ;  /* 0x0000000800747947 */ /* 0x000fea0003800000 */
.L_x_177:
[----:B------:R-:W-:Y:S01]  /*a700*/  BAR.SYNC.DEFER_BLOCKING 0x0 ;  /* 0x0000000000007b1d */ /* 0x000fe20000010000 */
[----:B------:R-:W-:Y:S02]  /*a710*/  ISETP.NE.AND P3, PT, R31, RZ, PT ;  /* 0x000000ff1f00720c */ /* 0x000fe40003f65270 */
[----:B------:R-:W-:Y:S02]  /*a720*/  ISETP.NE.AND P4, PT, R29, RZ, PT ;  /* 0x000000ff1d00720c */ /* 0x000fe40003f85270 */
[----:B------:R-:W-:-:S03]  /*a730*/  ISETP.NE.AND P5, PT, R28, RZ, PT ;  /* 0x000000ff1c00720c */ /* 0x000fc60003fa5270 */
[----:B------:R-:W0:Y:S01]  /*a740*/  LDC R17, c[0x0][0x374] ;  /* 0x0000dd00ff117b82 */ /* 0x000e220000000800 */
[----:B------:R-:W-:Y:S01]  /*a750*/  ISETP.NE.AND P6, PT, R11, RZ, PT ;  /* 0x000000ff0b00720c */ /* 0x000fe20003fc5270 */
[----:B------:R-:W1:Y:S01]  /*a760*/  LDCU.64 UR14, c[0x0][0x390] ;  /* 0x00007200ff0e77ac */ /* 0x000e620008000a00 */
[----:B------:R-:W-:Y:S02]  /*a770*/  ISETP.NE.AND P0, PT, R10, RZ, PT ;  /* 0x000000ff0a00720c */ /* 0x000fe40003f05270 */
[----:B------:R-:W-:Y:S01]  /*a780*/  ISETP.NE.AND P2, PT, R8, RZ, PT ;  /* 0x000000ff0800720c */ /* 0x000fe20003f45270 */
[----:B------:R-:W2:Y:S01]  /*a790*/  LDCU.64 UR12, c[0x0][0x390] ;  /* 0x00007200ff0c77ac */ /* 0x000ea20008000a00 */
[----:B------:R-:W0:Y:S01]  /*a7a0*/  S2R R8, SR_CTAID.Y ;  /* 0x0000000000087919 */ /* 0x000e220000002600 */
[--C-:B------:R-:W-:Y:S01]  /*a7b0*/  @P3 IMAD.IADD R51, R51, 0x1, -R25.reuse ;  /* 0x0000000133333824 */ /* 0x100fe200078e0a19 */
[----:B------:R-:W-:Y:S01]  /*a7c0*/  ISETP.NE.AND P1, PT, R9, RZ, PT ;  /* 0x000000ff0900720c */ /* 0x000fe20003f25270 */
[----:B------:R-:W-:-:S02]  /*a7d0*/  @P4 IMAD.IADD R49, R49, 0x1, -R25 ;  /* 0x0000000131314824 */ /* 0x000fc400078e0a19 */
[--C-:B------:R-:W-:Y:S01]  /*a7e0*/  @P5 IMAD.IADD R44, R44, 0x1, -R25.reuse ;  /* 0x000000012c2c5824 */ /* 0x100fe200078e0a19 */
[----:B------:R-:W-:Y:S01]  /*a7f0*/  @P3 LEA R10, R51, UR4, 0x2 ;  /* 0x00000004330a3c11 */ /* 0x000fe2000f8e10ff */
[--C-:B------:R-:W-:Y:S01]  /*a800*/  @P6 IMAD.IADD R40, R40, 0x1, -R25.reuse ;  /* 0x0000000128286824 */ /* 0x100fe200078e0a19 */
[----:B------:R-:W-:Y:S01]  /*a810*/  @P4 LEA R49, R49, UR4, 0x2 ;  /* 0x0000000431314c11 */ /* 0x000fe2000f8e10ff */
[--C-:B------:R-:W-:Y:S01]  /*a820*/  @P0 IMAD.IADD R23, R23, 0x1, -R25.reuse ;  /* 0x0000000117170824 */ /* 0x100fe200078e0a19 */
[----:B------:R-:W-:Y:S01]  /*a830*/  @P5 LEA R44, R44, UR4, 0x2 ;  /* 0x000000042c2c5c11 */ /* 0x000fe2000f8e10ff */
[----:B------:R-:W-:Y:S01]  /*a840*/  @P3 STS [R10], R39 ;  /* 0x000000270a003388 */ /* 0x000fe20000000800 */
[----:B------:R-:W-:Y:S01]  /*a850*/  ISETP.NE.AND P3, PT, R7, RZ, PT ;  /* 0x000000ff0700720c */ /* 0x000fe20003f65270 */
[--C-:B------:R-:W-:Y:S01]  /*a860*/  @P2 IMAD.IADD R21, R21, 0x1, -R25.reuse ;  /* 0x0000000115152824 */ /* 0x100fe200078e0a19 */
[----:B------:R-:W-:Y:S01]  /*a870*/  @P6 LEA R40, R40, UR4, 0x2 ;  /* 0x0000000428286c11 */ /* 0x000fe2000f8e10ff */
[----:B------:R-:W0:Y:S01]  /*a880*/  S2R R7, SR_CTAID.X ;  /* 0x0000000000077919 */ /* 0x000e220000002500 */
[----:B------:R-:W-:-:S02]  /*a890*/  @P1 IMAD.IADD R22, R22, 0x1, -R25 ;  /* 0x0000000116161824 */ /* 0x000fc400078e0a19 */
[----:B------:R-:W-:Y:S01]  /*a8a0*/  @P2 LEA R21, R21, UR4, 0x2 ;  /* 0x0000000415152c11 */ /* 0x000fe2000f8e10ff */
[----:B------:R-:W-:Y:S01]  /*a8b0*/  @P4 STS [R49], R38 ;  /* 0x0000002631004388 */ /* 0x000fe20000000800 */
[----:B------:R-:W-:Y:S02]  /*a8c0*/  ISETP.NE.AND P4, PT, R6, RZ, PT ;  /* 0x000000ff0600720c */ /* 0x000fe40003f85270 */
[----:B------:R-:W-:Y:S01]  /*a8d0*/  @P0 LEA R6, R23, UR4, 0x2 ;  /* 0x0000000417060c11 */ /* 0x000fe2000f8e10ff */
[----:B------:R-:W-:Y:S01]  /*a8e0*/  @P5 STS [R44], R37 ;  /* 0x000000252c005388 */ /* 0x000fe20000000800 */
[----:B------:R-:W-:Y:S01]  /*a8f0*/  ISETP.NE.AND P5, PT, R5, RZ, PT ;  /* 0x000000ff0500720c */ /* 0x000fe20003fa5270 */
[----:B------:R-:W-:Y:S01]  /*a900*/  @P3 IMAD.IADD R20, R20, 0x1, -R25 ;  /* 0x0000000114143824 */ /* 0x000fe200078e0a19 */
[----:B------:R-:W-:Y:S01]  /*a910*/  @P1 LEA R22, R22, UR4, 0x2 ;  /* 0x0000000416161c11 */ /* 0x000fe2000f8e10ff */
[----:B------:R-:W-:Y:S01]  /*a920*/  @P6 STS [R40], R35 ;  /* 0x0000002328006388 */ /* 0x000fe20000000800 */
[----:B------:R-:W-:-:S03]  /*a930*/  ISETP.NE.AND P6, PT, R4, RZ, PT ;  /* 0x000000ff0400720c */ /* 0x000fc60003fc5270 */
[----:B------:R3:W-:Y:S01]  /*a940*/  @P0 STS [R6], R43 ;  /* 0x0000002b06000388 */ /* 0x0007e20000000800 */
[----:B------:R-:W-:Y:S01]  /*a950*/  ISETP.NE.AND P0, PT, R3, RZ, PT ;  /* 0x000000ff0300720c */ /* 0x000fe20003f05270 */
[--C-:B------:R-:W-:Y:S01]  /*a960*/  @P4 IMAD.IADD R19, R19, 0x1, -R25.reuse ;  /* 0x0000000113134824 */ /* 0x100fe200078e0a19 */
[----:B------:R-:W-:Y:S01]  /*a970*/  @P3 LEA R3, R20, UR4, 0x2 ;  /* 0x0000000414033c11 */ /* 0x000fe2000f8e10ff */
[----:B------:R-:W-:Y:S01]  /*a980*/  @P1 STS [R22], R47 ;  /* 0x0000002f16001388 */ /* 0x000fe20000000800 */
[----:B------:R-:W-:Y:S01]  /*a990*/  ISETP.NE.AND P1, PT, R2, RZ, PT ;  /* 0x000000ff0200720c */ /* 0x000fe20003f25270 */
[--C-:B------:R-:W-:Y:S02]  /*a9a0*/  @P5 IMAD.IADD R18, R18, 0x1, -R25.reuse ;  /* 0x0000000112125824 */ /* 0x100fe400078e0a19 */
[----:B------:R-:W-:Y:S01]  /*a9b0*/  @P2 STS [R21], R48 ;  /* 0x0000003015002388 */ /* 0x000fe20000000800 */
[----:B------:R-:W-:Y:S01]  /*a9c0*/  ISETP.NE.AND P2, PT, R0, RZ, PT ;  /* 0x000000ff0000720c */ /* 0x000fe20003f45270 */
[----:B---3--:R-:W3:Y:S01]  /*a9d0*/  LDC R6, c[0x0][0x3ac] ;  /* 0x0000eb00ff067b82 */ /* 0x008ee20000000800 */
[----:B------:R-:W-:Y:S01]  /*a9e0*/  @P4 LEA R0, R19, UR4, 0x2 ;  /* 0x0000000413004c11 */ /* 0x000fe2000f8e10ff */
[----:B------:R-:W-:Y:S01]  /*a9f0*/  @P3 STS [R3], R46 ;  /* 0x0000002e03003388 */ /* 0x000fe20000000800 */
[----:B------:R-:W-:Y:S01]  /*aa00*/  ISETP.NE.AND P3, PT, R50, RZ, PT ;  /* 0x000000ff3200720c */ /* 0x000fe20003f65270 */
[--C-:B------:R-:W-:Y:S01]  /*aa10*/  @P6 IMAD.IADD R15, R15, 0x1, -R25.reuse ;  /* 0x000000010f0f6824 */ /* 0x100fe200078e0a19 */
[----:B------:R-:W-:Y:S01]  /*aa20*/  @P5 LEA R5, R18, UR4, 0x2 ;  /* 0x0000000412055c11 */ /* 0x000fe2000f8e10ff */
[----:B0-----:R-:W-:Y:S01]  /*aa30*/  IMAD R17, R7, R17, R8 ;  /* 0x0000001107117224 */ /* 0x001fe200078e0208 */
[----:B------:R3:W-:Y:S01]  /*aa40*/  @P4 STS [R0], R45 ;  /* 0x0000002d00004388 */ /* 0x0007e20000000800 */
[--C-:B------:R-:W-:Y:S01]  /*aa50*/  @P0 IMAD.IADD R14, R14, 0x1, -R25.reuse ;  /* 0x000000010e0e0824 */ /* 0x100fe200078e0a19 */
[----:B------:R-:W-:Y:S01]  /*aa60*/  @P6 LEA R2, R15, UR4, 0x2 ;  /* 0x000000040f026c11 */ /* 0x000fe2000f8e10ff */
[--C-:B------:R-:W-:Y:S01]  /*aa70*/  @P1 IMAD.IADD R13, R13, 0x1, -R25.reuse ;  /* 0x000000010d0d1824 */ /* 0x100fe200078e0a19 */
[----:B------:R0:W-:Y:S01]  /*aa80*/  @P5 STS [R5], R42 ;  /* 0x0000002a05005388 */ /* 0x0001e20000000800 */
[----:B------:R-:W-:Y:S01]  /*aa90*/  @P2 IMAD.IADD R12, R12, 0x1, -R25 ;  /* 0x000000010c0c2824 */ /* 0x000fe200078e0a19 */
[----:B------:R-:W-:-:S02]  /*aaa0*/  @P0 LEA R7, R14, UR4, 0x2 ;  /* 0x000000040e070c11 */ /* 0x000fc4000f8e10ff */
[----:B------:R0:W-:Y:S01]  /*aab0*/  @P6 STS [R2], R41 ;  /* 0x0000002902006388 */ /* 0x0001e20000000800 */
[----:B------:R-:W-:Y:S01]  /*aac0*/  @P3 IMAD.IADD R24, R24, 0x1, -R25 ;  /* 0x0000000118183824 */ /* 0x000fe200078e0a19 */
[----:B------:R-:W-:Y:S02]  /*aad0*/  @P1 LEA R4, R13, UR4, 0x2 ;  /* 0x000000040d041c11 */ /* 0x000fe4000f8e10ff */
[----:B------:R0:W-:Y:S01]  /*aae0*/  @P0 STS [R7], R34 ;  /* 0x0000002207000388 */ /* 0x0001e20000000800 */
[----:B------:R-:W-:Y:S02]  /*aaf0*/  @P2 LEA R9, R12, UR4, 0x2 ;  /* 0x000000040c092c11 */ /* 0x000fe4000f8e10ff */
[----:B------:R-:W-:Y:S01]  /*ab00*/  @P3 LEA R11, R24, UR4, 0x2 ;  /* 0x00000004180b3c11 */ /* 0x000fe2000f8e10ff */
[----:B------:R0:W-:Y:S01]  /*ab10*/  @P1 STS [R4], R33 ;  /* 0x0000002104001388 */ /* 0x0001e20000000800 */
[----:B---3--:R-:W-:-:S03]  /*ab20*/  IMAD R0, R17, -0x1680, R6 ;  /* 0xffffe98011007824 */ /* 0x008fc600078e0206 */
[----:B------:R0:W-:Y:S02]  /*ab30*/  @P2 STS [R9], R32 ;  /* 0x0000002009002388 */ /* 0x0001e40000000800 */
[----:B------:R-:W-:Y:S02]  /*ab40*/  IADD3 R3, PT, PT, R0, -0x1680, R27 ;  /* 0xffffe98000037810 */ /* 0x000fe40007ffe01b */
[----:B------:R0:W-:Y:S01]  /*ab50*/  @P3 STS [R11], R30 ;  /* 0x0000001e0b003388 */ /* 0x0001e20000000800 */
[----:B------:R-:W-:Y:S01]  /*ab60*/  BAR.SYNC.DEFER_BLOCKING 0x0 ;  /* 0x0000000000007b1d */ /* 0x000fe20000010000 */
[----:B------:R-:W-:-:S13]  /*ab70*/  ISETP.GE.AND P0, PT, R36, R3, PT ;  /* 0x000000032400720c */ /* 0x000fda0003f06270 */
[----:B012---:R-:W-:Y:S05]  /*ab80*/  @P0 BRA `(.L_x_163) ;  /* 0x0000000400500947 */ /* 0x007fea0003800000 */
[----:B------:R-:W-:Y:S01]  /*ab90*/  IMAD R0, R17, 0x1680, R36 ;  /* 0x0000168011007824 */ /* 0x000fe200078e0224 */
[----:B------:R-:W0:Y:S01]  /*aba0*/  LDC.U8 R14, c[0x0][0x3b8] ;  /* 0x0000ee00ff0e7b82 */ /* 0x000e220000000000 */
[----:B------:R-:W-:Y:S03]  /*abb0*/  BSSY.RECONVERGENT B0, `(.L_x_221) ;  /* 0x000001e000007945 */ /* 0x000fe60003800200 */
[----:B------:R-:W-:-:S05]  /*abc0*/  IADD3 R0, PT, PT, -R0, R6, R27 ;  /* 0x0000000600007210 */ /* 0x000fca0007ffe11b */
[----:B------:R-:W-:-:S04]  /*abd0*/  VIADD R2, R0, 0xffffe97f ;  /* 0xffffe97f00027836 */ /* 0x000fc80000000000 */
[C---:B------:R-:W-:Y:S01]  /*abe0*/  IMAD.HI.U32 R0, R2.reuse, -0x55555555, RZ ;  /* 0xaaaaaaab02007827 */ /* 0x040fe200078e00ff */
[----:B------:R-:W-:-:S04]  /*abf0*/  ISETP.GE.U32.AND P1, PT, R2, 0x480, PT ;  /* 0x000004800200780c */ /* 0x000fc80003f26070 */
[----:B------:R-:W-:-:S04]  /*ac00*/  SHF.R.U32.HI R0, RZ, 0x8, R0 ;  /* 0x00000008ff007819 */ /* 0x000fc80000011600 */
[----:B------:R-:W-:-:S04]  /*ac10*/  LOP3.LUT R4, R0, 0x3, RZ, 0xc0, !PT ;  /* 0x0000000300047812 */ /* 0x000fc800078ec0ff */
[----:B------:R-:W-:-:S13]  /*ac20*/  ISETP.NE.AND P0, PT, R4, 0x3, PT ;  /* 0x000000030400780c */ /* 0x000fda0003f05270 */
[----:B------:R-:W-:Y:S05]  /*ac30*/  @!P0 BRA `(.L_x_222) ;  /* 0x0000000000548947 */ /* 0x000fea0003800000 */
[----:B------:R-:W-:Y:S01]  /*ac40*/  VIADD R5, R0, 0x1 ;  /* 0x0000000100057836 */ /* 0x000fe20000000000 */
[C---:B------:R-:W-:Y:S01]  /*ac50*/  LEA R0, R36.reuse, UR4, 0x2 ;  /* 0x0000000424007c11 */ /* 0x040fe2000f8e10ff */
[----:B------:R-:W-:Y:S01]  /*ac60*/  IMAD.IADD R9, R36, 0x1, R25 ;  /* 0x0000000124097824 */ /* 0x000fe200078e0219 */
[----:B0-----:R-:W-:Y:S02]  /*ac70*/  ISETP.NE.AND P2, PT, R14, RZ, PT ;  /* 0x000000ff0e00720c */ /* 0x001fe40003f45270 */
[----:B------:R-:W-:-:S05]  /*ac80*/  LOP3.LUT R5, R5, 0x3, RZ, 0xc0, !PT ;  /* 0x0000000305057812 */ /* 0x000fca00078ec0ff */
[----:B------:R-:W-:Y:S02]  /*ac90*/  IMAD R36, R5, 0x180, R36 ;  /* 0x0000018005247824 */ /* 0x000fe400078e0224 */
[----:B------:R-:W-:-:S07]  /*aca0*/  IMAD.MOV R2, RZ, RZ, -R5 ;  /* 0x000000ffff027224 */ /* 0x000fce00078e0a05 */
.L_x_223:
[----:B------:R-:W0:Y:S01]  /*acb0*/  @!P2 LDC.64 R6, c[0x0][0x3d0] ;  /* 0x0000f400ff06ab82 */ /* 0x000e220000000a00 */
[----:B-1----:R-:W-:Y:S01]  /*acc0*/  CS2R R4, SRZ ;  /* 0x0000000000047805 */ /* 0x002fe2000001ff00 */
        /* <DEDUP_REMOVED lines=12> */
.L_x_222:
[----:B------:R-:W-:Y:S05]  /*ad90*/  BSYNC.RECONVERGENT B0 ;  /* 0x0000000000007941 */ /* 0x000fea0003800200 */
.L_x_221:
[----:B------:R-:W-:Y:S05]  /*ada0*/  @!P1 BRA `(.L_x_163) ;  /* 0x0000000000c89947 */ /* 0x000fea0003800000 */
[----:B------:R-:W2:Y:S01]  /*adb0*/  S2UR UR6, SR_CgaCtaId ;  /* 0x00000000000679c3 */ /* 0x000ea20000008800 */
[----:B------:R-:W-:Y:S01]  /*adc0*/  UMOV UR5, 0x400 ;  /* 0x0000040000057882 */ /* 0x000fe20000000000 */
[----:B0-----:R-:W-:Y:S01]  /*add0*/  ISETP.NE.AND P0, PT, R14, RZ, PT ;  /* 0x000000ff0e00720c */ /* 0x001fe20003f05270 */
[----:B------:R-:W-:Y:S01]  /*ade0*/  IMAD.IADD R25, R36, 0x1, R25 ;  /* 0x0000000124197824 */ /* 0x000fe200078e0219 */
[----:B--2---:R-:W-:-:S06]  /*adf0*/  ULEA UR5, UR6, UR5, 0x18 ;  /* 0x0000000506057291 */ /* 0x004fcc000f8ec0ff */
[----:B------:R-:W-:-:S05]  /*ae00*/  LEA R0, R36, UR5, 0x2 ;  /* 0x0000000524007c11 */ /* 0x000fca000f8e10ff */
[----:B------:R-:W-:-:S07]  /*ae10*/  VIADD R0, R0, 0xc00 ;  /* 0x00000c0000007836 */ /* 0x000fce0000000000 */
.L_x_224:
[----:B-1----:R-:W0:Y:S01]  /*ae20*/  @!P0 LDC.64 R8, c[0x0][0x3d0] ;  /* 0x0000f400ff088b82 */ /* 0x002e220000000a00 */
[----:B-1----:R-:W-:Y:S01]  /*ae30*/  CS2R R4, SRZ ;  /* 0x0000000000047805 */ /* 0x002fe2000001ff00 */
[----:B------:R-:W1:Y:S01]  /*ae40*/  LDS R15, [R0+-0xc00] ;  /* 0xfff40000000f7984 */ /* 0x000e620000000800 */
[----:B------:R-:W-:-:S03]  /*ae50*/  SHF.R.S32.HI R19, RZ, 0x1f, R25 ;  /* 0x0000001fff137819 */ /* 0x000fc60000011419 */
[----:B------:R-:W2:Y:S04]  /*ae60*/  LDS R17, [R0+-0x600] ;  /* 0xfffa000000117984 */ /* 0x000ea80000000800 */
[----:B0-----:R-:W3:Y:S01]  /*ae70*/  @!P0 LDG.E.64 R4, desc[UR8][R8.64] ;  /* 0x0000000808048981 */ /* 0x001ee2000c1e1b00 */
[----:B------:R-:W-:-:S13]  /*ae80*/  ISETP.NE.AND P0, PT, R14, RZ, PT ;  /* 0x000000ff0e00720c */ /* 0x000fda0003f05270 */
[----:B------:R-:W0:Y:S01]  /*ae90*/  @!P0 LDC.64 R10, c[0x0][0x3d0] ;  /* 0x0000f400ff0a8b82 */ /* 0x000e220000000a00 */
[----:B---3--:R-:W-:-:S05]  /*aea0*/  IADD3 R2, P1, PT, R25, R4, RZ ;  /* 0x0000000419027210 */ /* 0x008fca0007f3e0ff */
[----:B------:R-:W-:Y:S01]  /*aeb0*/  IMAD.X R5, R19, 0x1, R5, P1 ;  /* 0x0000000113057824 */ /* 0x000fe200008e0605 */
[----:B------:R-:W-:-:S04]  /*aec0*/  LEA R6, P1, R2, UR14, 0x2 ;  /* 0x0000000e02067c11 */ /* 0x000fc8000f8210ff */
[----:B------:R-:W-:Y:S02]  /*aed0*/  LEA.HI.X R7, R2, UR15, R5, 0x2, P1 ;  /* 0x0000000f02077c11 */ /* 0x000fe400088f1405 */
[----:B------:R-:W-:-:S03]  /*aee0*/  CS2R R4, SRZ ;  /* 0x0000000000047805 */ /* 0x000fc6000001ff00 */
[----:B-1----:R1:W-:Y:S04]  /*aef0*/  STG.E desc[UR8][R6.64], R15 ;  /* 0x0000000f06007986 */ /* 0x0023e8000c101908 */
[----:B0-----:R-:W3:Y:S01]  /*af00*/  @!P0 LDG.E.64 R4, desc[UR8][R10.64] ;  /* 0x000000080a048981 */ /* 0x001ee2000c1e1b00 */
[----:B------:R-:W0:Y:S03]  /*af10*/  @!P0 LDC.64 R12, c[0x0][0x3d0] ;  /* 0x0000f400ff0c8b82 */ /* 0x000e260000000a00 */
[----:B------:R-:W4:Y:S01]  /*af20*/  LDS R15, [R0] ;  /* 0x00000000000f7984 */ /* 0x000f220000000800 */
[----:B---3--:R-:W-:-:S05]  /*af30*/  IADD3 R2, P1, PT, R25, R4, RZ ;  /* 0x0000000419027210 */ /* 0x008fca0007f3e0ff */
[----:B------:R-:W-:Y:S01]  /*af40*/  IMAD.X R5, R19, 0x1, R5, P1 ;  /* 0x0000000113057824 */ /* 0x000fe200008e0605 */
[----:B------:R-:W-:-:S04]  /*af50*/  LEA R8, P1, R2, UR14, 0x2 ;  /* 0x0000000e02087c11 */ /* 0x000fc8000f8210ff */
[----:B------:R-:W-:Y:S02]  /*af60*/  LEA.HI.X R9, R2, UR15, R5, 0x2, P1 ;  /* 0x0000000f02097c11 */ /* 0x000fe400088f1405 */
[----:B------:R-:W-:-:S03]  /*af70*/  CS2R R4, SRZ ;  /* 0x0000000000047805 */ /* 0x000fc6000001ff00 */
[----:B--2---:R-:W-:Y:S04]  /*af80*/  STG.E desc[UR8][R8.64+0x600], R17 ;  /* 0x0006001108007986 */ /* 0x004fe8000c101908 */
[----:B0-----:R-:W2:Y:S01]  /*af90*/  @!P0 LDG.E.64 R4, desc[UR8][R12.64] ;  /* 0x000000080c048981 */ /* 0x001ea2000c1e1b00 */
[----:B------:R-:W0:Y:S03]  /*afa0*/  @!P0 LDC.64 R10, c[0x0][0x3d0] ;  /* 0x0000f400ff0a8b82 */ /* 0x000e260000000a00 */
[----:B------:R3:W5:Y:S01]  /*afb0*/  LDS R9, [R0+0x600] ;  /* 0x0006000000097984 */ /* 0x0007620000000800 */
[----:B--2---:R-:W-:-:S05]  /*afc0*/  IADD3 R2, P1, PT, R25, R4, RZ ;  /* 0x0000000419027210 */ /* 0x004fca0007f3e0ff */
[----:B------:R-:W-:Y:S01]  /*afd0*/  IMAD.X R5, R19, 0x1, R5, P1 ;  /* 0x0000000113057824 */ /* 0x000fe200008e0605 */
[----:B-1----:R-:W-:-:S04]  /*afe0*/  LEA R6, P1, R2, UR14, 0x2 ;  /* 0x0000000e02067c11 */ /* 0x002fc8000f8210ff */
[----:B------:R-:W-:Y:S02]  /*aff0*/  LEA.HI.X R7, R2, UR15, R5, 0x2, P1 ;  /* 0x0000000f02077c11 */ /* 0x000fe400088f1405 */
[----:B------:R-:W-:-:S03]  /*b000*/  CS2R R4, SRZ ;  /* 0x0000000000047805 */ /* 0x000fc6000001ff00 */
[----:B----4-:R1:W-:Y:S04]  /*b010*/  STG.E desc[UR8][R6.64+0xc00], R15 ;  /* 0x000c000f06007986 */ /* 0x0103e8000c101908 */
[----:B0-----:R-:W2:Y:S01]  /*b020*/  @!P0 LDG.E.64 R4, desc[UR8][R10.64] ;  /* 0x000000080a048981 */ /* 0x001ea2000c1e1b00 */
[----:B------:R-:W-:Y:S02]  /*b030*/  VIADD R36, R36, 0x600 ;  /* 0x0000060024247836 */ /* 0x000fe40000000000 */
[----:B---3--:R-:W-:Y:S01]  /*b040*/  VIADD R0, R0, 0x1800 ;  /* 0x0000180000007836 */ /* 0x008fe20000000000 */
[C---:B--2---:R-:W-:Y:S01]  /*b050*/  IADD3 R2, P1, PT, R25.reuse, R4, RZ ;  /* 0x0000000419027210 */ /* 0x044fe20007f3e0ff */
[----:B------:R-:W-:-:S04]  /*b060*/  VIADD R25, R25, 0x600 ;  /* 0x0000060019197836 */ /* 0x000fc80000000000 */
[----:B------:R-:W-:Y:S01]  /*b070*/  IMAD.X R5, R19, 0x1, R5, P1 ;  /* 0x0000000113057824 */ /* 0x000fe200008e0605 */
[----:B------:R-:W-:-:S04]  /*b080*/  LEA R4, P1, R2, UR14, 0x2 ;  /* 0x0000000e02047c11 */ /* 0x000fc8000f8210ff */
[----:B------:R-:W-:Y:S02]  /*b090*/  LEA.HI.X R5, R2, UR15, R5, 0x2, P1 ;  /* 0x0000000f02057c11 */ /* 0x000fe400088f1405 */
[----:B------:R-:W-:-:S03]  /*b0a0*/  ISETP.GE.AND P1, PT, R36, R3, PT ;  /* 0x000000032400720c */ /* 0x000fc60003f26270 */
[----:B-----5:R1:W-:Y:S10]  /*b0b0*/  STG.E desc[UR8][R4.64+0x1200], R9 ;  /* 0x0012000904007986 */ /* 0x0203f4000c101908 */
[----:B------:R-:W-:Y:S05]  /*b0c0*/  @!P1 BRA `(.L_x_224) ;  /* 0xfffffffc00549947 */ /* 0x000fea000383ffff */
.L_x_163:
[----:B------:R-:W-:Y:S05]  /*b0d0*/  BSYNC.RECONVERGENT B1 ;  /* 0x0000000000017941 */ /* 0x000fea0003800200 */
.L_x_111:
[----:B0---4-:R-:W0:Y:S02]  /*b0e0*/  S2R R0, SR_TID.X ;  /* 0x0000000000007919 */ /* 0x011e240000002100 */
[----:B0-----:R-:W-:-:S13]  /*b0f0*/  ISETP.NE.AND P0, PT, R0, RZ, PT ;  /* 0x000000ff0000720c */ /* 0x001fda0003f05270 */
[----:B------:R-:W-:Y:S05]  /*b100*/  @P0 EXIT ;  /* 0x000000000000094d */ /* 0x000fea0003800000 */
[----:B------:R-:W0:Y:S02]  /*b110*/  LDCU.U8 UR4, c[0x0][0x3b9] ;  /* 0x00007720ff0477ac */ /* 0x000e240008000000 */
[----:B0-----:R-:W-:-:S09]  /*b120*/  UISETP.NE.AND UP0, UPT, UR4, URZ, UPT ;  /* 0x000000ff0400728c */ /* 0x001fd2000bf05270 */
[----:B------:R-:W-:Y:S05]  /*b130*/  BRA.U !UP0, `(.L_x_225) ;  /* 0x00000001082c7547 */ /* 0x000fea000b800000 */
[----:B------:R-:W0:Y:S01]  /*b140*/  LDCU.U8 UR4, c[0x0][0x3b8] ;  /* 0x00007700ff0477ac */ /* 0x000e220008000000 */
[----:B-1----:R-:W1:Y:S01]  /*b150*/  LDC.64 R4, c[0x0][0x398] ;  /* 0x0000e600ff047b82 */ /* 0x002e620000000a00 */
[----:B------:R-:W-:Y:S01]  /*b160*/  CS2R R2, SRZ ;  /* 0x0000000000027805 */ /* 0x000fe2000001ff00 */
[----:B0-----:R-:W-:-:S09]  /*b170*/  UISETP.NE.AND UP0, UPT, UR4, URZ, UPT ;  /* 0x000000ff0400728c */ /* 0x001fd2000bf05270 */
[----:B------:R-:W-:Y:S05]  /*b180*/  BRA.U UP0, `(.L_x_226) ;  /* 0x0000000100087547 */ /* 0x000fea000b800000 */
[----:B------:R-:W0:Y:S02]  /*b190*/  LDC.64 R2, c[0x0][0x3d0] ;  /* 0x0000f400ff027b82 */ /* 0x000e240000000a00 */
[----:B0-----:R-:W5:Y:S02]  /*b1a0*/  LDG.E.64 R2, desc[UR8][R2.64] ;  /* 0x0000000802027981 */ /* 0x001f64000c1e1b00 */
.L_x_226:
[----:B-----5:R-:W-:-:S04]  /*b1b0*/  IADD3 R2, P0, PT, R26, R2, RZ ;  /* 0x000000021a027210 */ /* 0x020fc80007f1e0ff */
[----:B------:R-:W-:-:S05]  /*b1c0*/  LEA.HI.X.SX32 R3, R26, R3, 0x1, P0 ;  /* 0x000000031a037211 */ /* 0x000fca00000f0eff */
[----:B-1----:R-:W-:Y:S01]  /*b1d0*/  STG.E.64 desc[UR8][R4.64], R2 ;  /* 0x0000000204007986 */ /* 0x002fe2000c101b08 */
[----:B------:R-:W-:Y:S05]  /*b1e0*/  EXIT ;  /* 0x000000000000794d */ /* 0x000fea0003800000 */
.L_x_225:
[----:B------:R-:W0:Y:S01]  /*b1f0*/  LDCU.U8 UR4, c[0x0][0x3b8] ;  /* 0x00007700ff0477ac */ /* 0x000e220008000000 */
[----:B-1----:R-:W1:Y:S01]  /*b200*/  LDC.64 R4, c[0x0][0x3d8] ;  /* 0x0000f600ff047b82 */ /* 0x002e620000000a00 */
[----:B------:R-:W-:Y:S01]  /*b210*/  CS2R R2, SRZ ;  /* 0x0000000000027805 */ /* 0x000fe2000001ff00 */
[----:B0-----:R-:W-:-:S09]  /*b220*/  UISETP.NE.AND UP0, UPT, UR4, URZ, UPT ;  /* 0x000000ff0400728c */ /* 0x001fd2000bf05270 */
[----:B------:R-:W-:Y:S05]  /*b230*/  BRA.U UP0, `(.L_x_227) ;  /* 0x0000000100087547 */ /* 0x000fea000b800000 */
[----:B------:R-:W0:Y:S02]  /*b240*/  LDC.64 R2, c[0x0][0x3d0] ;  /* 0x0000f400ff027b82 */ /* 0x000e240000000a00 */
[----:B0-----:R-:W5:Y:S02]  /*b250*/  LDG.E.64 R2, desc[UR8][R2.64] ;  /* 0x0000000802027981 */ /* 0x001f64000c1e1b00 */
.L_x_227:
[----:B-----5:R-:W-:-:S04]  /*b260*/  IADD3 R2, P0, PT, R26, R2, RZ ;  /* 0x000000021a027210 */ /* 0x020fc80007f1e0ff */
[----:B------:R-:W-:-:S05]  /*b270*/  LEA.HI.X.SX32 R3, R26, R3, 0x1, P0 ;  /* 0x000000031a037211 */ /* 0x000fca00000f0eff */
[----:B-1----:R-:W-:Y:S01]  /*b280*/  STG.E.64 desc[UR8][R4.64], R2 ;  /* 0x0000000204007986 */ /* 0x002fe2000c101b08 */
[----:B------:R-:W-:Y:S05]  /*b290*/  EXIT ;  /* 0x000000000000794d */ /* 0x000fea0003800000 */
.L_x_51:
[----:B------:R-:W-:Y:S01]  /*b2a0*/  BSSY B0, `(.L_x_228) ;  /* 0x0000006000007945 */ /* 0x000fe20003800000 */
[----:B------:R-:W-:Y:S01]  /*b2b0*/  PLOP3.LUT P0, PT, P0, PT, PT, 0x8, 0x80 ;  /* 0x000000000080781c */ /* 0x000fe2000070e170 */
[----:B------:R-:W-:-:S12]  /*b2c0*/  IMAD.MOV.U32 R18, RZ, RZ, -0x1 ;  /* 0xffffffffff127424 */ /* 0x000fd800078e00ff */
[----:B------:R-:W-:Y:S05]  /*b2d0*/  WARPSYNC.COLLECTIVE R18, `(.L_x_229) ;  /* 0x0000000012087348 */ /* 0x000fea0003c00000 */
[----:B------:R-:W-:Y:S01]  /*b2e0*/  VOTE.ANY P0, P0 ;  /* 0x0000000000ff7806 */ /* 0x000fe20000000100 */
[----:B------:R-:W-:-:S12]  /*b2f0*/  ENDCOLLECTIVE ;  /* 0x000000000000791b */ /* 0x000fd80003800000 */
.L_x_229:
[----:B------:R-:W-:Y:S05]  /*b300*/  BSYNC B0 ;  /* 0x0000000000007941 */ /* 0x000fea0003800000 */
.L_x_228:
[----:B------:R-:W-:Y:S05]  /*b310*/  BRA `(.L_x_230) ;  /* 0xffffff7800f47947 */ /* 0x000fea000383ffff */
.L_x_53:
[----:B------:R-:W-:Y:S01]  /*b320*/  BSSY B0, `(.L_x_231) ;  /* 0x0000006000007945 */ /* 0x000fe20003800000 */
[----:B------:R-:W-:Y:S01]  /*b330*/  PLOP3.LUT P0, PT, P0, PT, PT, 0x8, 0x80 ;  /* 0x000000000080781c */ /* 0x000fe2000070e170 */
[----:B------:R-:W-:-:S12]  /*b340*/  IMAD.MOV.U32 R18, RZ, RZ, -0x1 ;  /* 0xffffffffff127424 */ /* 0x000fd800078e00ff */
[----:B------:R-:W-:Y:S05]  /*b350*/  WARPSYNC.COLLECTIVE R18, `(.L_x_232) ;  /* 0x0000000012087348 */ /* 0x000fea0003c00000 */
[----:B------:R-:W-:Y:S01]  /*b360*/  VOTE.ANY P0, P0 ;  /* 0x0000000000ff7806 */ /* 0x000fe20000000100 */
[----:B------:R-:W-:-:S12]  /*b370*/  ENDCOLLECTIVE ;  /* 0x000000000000791b */ /* 0x000fd80003800000 */
.L_x_232:
[----:B------:R-:W-:Y:S05]  /*b380*/  BSYNC B0 ;  /* 0x0000000000007941 */ /* 0x000fea0003800000 */
.L_x_231:
[----:B------:R-:W-:Y:S05]  /*b390*/  BRA `(.L_x_233) ;  /* 0xffffff7c00507947 */ /* 0x000fea000383ffff */
.L_x_55:
[----:B------:R-:W0:Y:S01]  /*b3a0*/  S2R R50, SR_GEMASK ;  /* 0x0000000000327919 */ /* 0x000e220000003c00 */
[----:B------:R-:W-:Y:S01]  /*b3b0*/  BSSY B0, `(.L_x_234) ;  /* 0x0000006000007945 */ /* 0x000fe20003800000 */
[----:B------:R-:W-:Y:S01]  /*b3c0*/  PLOP3.LUT P0, PT, P0, PT, PT, 0x8, 0x80 ;  /* 0x000000000080781c */ /* 0x000fe2000070e170 */
[----:B------:R-:W-:-:S12]  /*b3d0*/  IMAD.MOV.U32 R18, RZ, RZ, -0x1 ;  /* 0xffffffffff127424 */ /* 0x000fd800078e00ff */
[----:B0-----:R-:W-:Y:S05]  /*b3e0*/  WARPSYNC.COLLECTIVE R18, `(.L_x_235) ;  /* 0x0000000012087348 */ /* 0x001fea0003c00000 */
[----:B------:R-:W-:Y:S01]  /*b3f0*/  VOTE.ANY R18, PT, P0 ;  /* 0x0000000000127806 */ /* 0x000fe200000e0100 */
[----:B0-----:R-:W-:Y:S06]  /*b400*/  ENDCOLLECTIVE ;  /* 0x000000000000791b */ /* 0x001fec0003800000 */
.L_x_235:
[----:B------:R-:W-:Y:S05]  /*b410*/  BSYNC B0 ;  /* 0x0000000000007941 */ /* 0x000fea0003800000 */
.L_x_234:
[----:B------:R-:W-:Y:S01]  /*b420*/  LOP3.LUT R18, R18, 0x80000000, R50, 0xec, !PT ;  /* 0x8000000012127812 */ /* 0x000fe200078eec32 */
[----:B------:R-:W-:Y:S02]  /*b430*/  IMAD.MOV.U32 R19, RZ, RZ, 0x1 ;  /* 0x00000001ff137424 */ /* 0x000fe400078e00ff */
[C---:B------:R-:W-:Y:S02]  /*b440*/  VIADD R41, R49.reuse, 0x2 ;  /* 0x0000000231297836 */ /* 0x040fe40000000000 */
[C---:B------:R-:W-:Y:S02]  /*b450*/  VIADD R17, R18.reuse, 0xffffffff ;  /* 0xffffffff12117836 */ /* 0x040fe40000000000 */
[C---:B------:R-:W-:Y:S02]  /*b460*/  VIADD R40, R49.reuse, 0x4 ;  /* 0x0000000431287836 */ /* 0x040fe40000000000 */
[----:B------:R-:W-:Y:S01]  /*b470*/  VIADD R42, R49, 0x10 ;  /* 0x00000010312a7836 */ /* 0x000fe20000000000 */
[----:B------:R-:W-:Y:S01]  /*b480*/  LOP3.LUT R22, R18, R17, RZ, 0xc, !PT ;  /* 0x0000001112167212 */ /* 0x000fe200078e0cff */
[----:B------:R-:W-:-:S02]  /*b490*/  IMAD.MOV.U32 R17, RZ, RZ, R15 ;  /* 0x000000ffff117224 */ /* 0x000fc400078e000f */
[----:B------:R-:W-:Y:S01]  /*b4a0*/  IMAD.MOV.U32 R18, RZ, RZ, -0x1 ;  /* 0xffffffffff127424 */ /* 0x000fe200078e00ff */
[----:B------:R0:W1:Y:S06]  /*b4b0*/  POPC R20, R22 ;  /* 0x0000001600147309 */ /* 0x00006c0000000000 */
[----:B01----:R-:W-:Y:S05]  /*b4c0*/  WARPSYNC.COLLECTIVE R18, `(.L_x_236) ;  /* 0x0000000012087348 */ /* 0x003fea0003c00000 */
[----:B-1----:R1:W2:Y:S02]  /*b4d0*/  SHFL.DOWN P1, R21, R17, R19, R20 ;  /* 0x0800001311157389 */ /* 0x0022a40000020014 */
[----:B012---:R-:W-:Y:S05]  /*b4e0*/  ENDCOLLECTIVE ;  /* 0x000000000000791b */ /* 0x007fea0003800000 */
.L_x_236:
[----:B------:R-:W-:Y:S01]  /*b4f0*/  ISETP.GE.AND P0, PT, R49, R20, PT ;  /* 0x000000143100720c */ /* 0x000fe20003f06270 */
[----:B------:R-:W-:-:S03]  /*b500*/  IMAD.MOV.U32 R19, RZ, RZ, 0x2 ;  /* 0x00000002ff137424 */ /* 0x000fc600078e00ff */
[----:B------:R-:W-:Y:S02]  /*b510*/  SEL R30, R21, RZ, !P0 ;  /* 0x000000ff151e7207 */ /* 0x000fe40004000000 */
[----:B------:R-:W-:-:S03]  /*b520*/  ISETP.GT.AND P0, PT, R41, R20, PT ;  /* 0x000000142900720c */ /* 0x000fc60003f04270 */
[----:B------:R-:W-:-:S04]  /*b530*/  IMAD.IADD R31, R30, 0x1, R15 ;  /* 0x000000011e1f7824 */ /* 0x000fc800078e020f */
[----:B------:R-:W-:-:S07]  /*b540*/  IMAD.MOV.U32 R17, RZ, RZ, R31 ;  /* 0x000000ffff117224 */ /* 0x000fce00078e001f */
[----:B------:R-:W-:Y:S05]  /*b550*/  WARPSYNC.COLLECTIVE R18, `(.L_x_237) ;  /* 0x0000000012087348 */ /* 0x000fea0003c00000 */
[----:B------:R0:W1:Y:S02]  /*b560*/  SHFL.DOWN P1, R21, R17, R19, R20 ;  /* 0x0800001311157389 */ /* 0x0000640000020014 */
[----:B01----:R-:W-:Y:S05]  /*b570*/  ENDCOLLECTIVE ;  /* 0x000000000000791b */ /* 0x003fea0003800000 */
.L_x_237:
[----:B------:R-:W-:Y:S01]  /*b580*/  IMAD.MOV.U32 R19, RZ, RZ, 0x4 ;  /* 0x00000004ff137424 */ /* 0x000fe200078e00ff */
[----:B------:R-:W-:Y:S02]  /*b590*/  SEL R22, R21, RZ, !P0 ;  /* 0x000000ff15167207 */ /* 0x000fe40004000000 */
[----:B------:R-:W-:-:S03]  /*b5a0*/  ISETP.GT.AND P0, PT, R40, R20, PT ;  /* 0x000000142800720c */ /* 0x000fc60003f04270 */
[----:B------:R-:W-:-:S04]  /*b5b0*/  IMAD.IADD R43, R31, 0x1, R22 ;  /* 0x000000011f2b7824 */ /* 0x000fc800078e0216 */
[----:B------:R-:W-:-:S07]  /*b5c0*/  IMAD.MOV.U32 R17, RZ, RZ, R43 ;  /* 0x000000ffff117224 */ /* 0x000fce00078e002b */
[----:B------:R-:W-:Y:S05]  /*b5d0*/  WARPSYNC.COLLECTIVE R18, `(.L_x_238) ;  /* 0x0000000012087348 */ /* 0x000fea0003c00000 */
[----:B------:R0:W1:Y:S02]  /*b5e0*/  SHFL.DOWN P1, R21, R17, R19, R20 ;  /* 0x0800001311157389 */ /* 0x0000640000020014 */
[----:B01----:R-:W-:Y:S05]  /*b5f0*/  ENDCOLLECTIVE ;  /* 0x000000000000791b */ /* 0x003fea0003800000 */
.L_x_238:
[----:B------:R-:W-:Y:S01]  /*b600*/  IMAD.MOV.U32 R19, RZ, RZ, 0x8 ;  /* 0x00000008ff137424 */ /* 0x000fe200078e00ff */
[----:B------:R-:W-:-:S05]  /*b610*/  SEL R22, R21, RZ, !P0 ;  /* 0x000000ff15167207 */ /* 0x000fca0004000000 */
[----:B------:R-:W-:Y:S02]  /*b620*/  IMAD.IADD R51, R43, 0x1, R22 ;  /* 0x000000012b337824 */ /* 0x000fe400078e0216 */
[----:B------:R-:W-:Y:S02]  /*b630*/  VIADD R22, R49, 0x8 ;  /* 0x0000000831167836 */ /* 0x000fe40000000000 */
[----:B------:R-:W-:-:S03]  /*b640*/  IMAD.MOV.U32 R17, RZ, RZ, R51 ;  /* 0x000000ffff117224 */ /* 0x000fc600078e0033 */
[----:B------:R-:W-:-:S13]  /*b650*/  ISETP.GT.AND P0, PT, R22, R20, PT ;  /* 0x000000141600720c */ /* 0x000fda0003f04270 */
[----:B------:R-:W-:Y:S05]  /*b660*/  WARPSYNC.COLLECTIVE R18, `(.L_x_239) ;  /* 0x0000000012087348 */ /* 0x000fea0003c00000 */
[----:B------:R0:W1:Y:S02]  /*b670*/  SHFL.DOWN P1, R21, R17, R19, R20 ;  /* 0x0800001311157389 */ /* 0x0000640000020014 */
[----:B01----:R-:W-:Y:S05]  /*b680*/  ENDCOLLECTIVE ;  /* 0x000000000000791b */ /* 0x003fea0003800000 */
.L_x_239:
[----:B------:R-:W-:Y:S01]  /*b690*/  IMAD.MOV.U32 R19, RZ, RZ, 0x10 ;  /* 0x00000010ff137424 */ /* 0x000fe200078e00ff */
[----:B------:R-:W-:Y:S02]  /*b6a0*/  SEL R30, R21, RZ, !P0 ;  /* 0x000000ff151e7207 */ /* 0x000fe40004000000 */
[----:B------:R-:W-:-:S03]  /*b6b0*/  ISETP.NE.AND P0, PT, R14, 0x65, PT ;  /* 0x000000650e00780c */ /* 0x000fc60003f05270 */
[----:B------:R-:W-:Y:S02]  /*b6c0*/  IMAD.IADD R15, R51, 0x1, R30 ;  /* 0x00000001330f7824 */ /* 0x000fe400078e021e */
[----:B------:R-:W0:Y:S02]  /*b6d0*/  LDC.64 R30, c[0x0][0x3a0] ;  /* 0x0000e800ff1e7b82 */ /* 0x000e240000000a00 */
[----:B------:R-:W-:-:S07]  /*b6e0*/  IMAD.MOV.U32 R17, RZ, RZ, R15 ;  /* 0x000000ffff117224 */ /* 0x000fce00078e000f */
[----:B0-----:R-:W-:Y:S05]  /*b6f0*/  WARPSYNC.COLLECTIVE R18, `(.L_x_240) ;  /* 0x0000000012087348 */ /* 0x001fea0003c00000 */
[----:B------:R1:W2:Y:S02]  /*b700*/  SHFL.DOWN P1, R21, R17, R19, R20 ;  /* 0x0800001311157389 */ /* 0x0002a40000020014 */
[----:B012---:R-:W-:Y:S05]  /*b710*/  ENDCOLLECTIVE ;  /* 0x000000000000791b */ /* 0x007fea0003800000 */
.L_x_240:
[----:B------:R-:W-:Y:S05]  /*b720*/  WARPSYNC.COLLECTIVE R18, `(.L_x_241) ;  /* 0x0000000012087348 */ /* 0x000fea0003c00000 */
[----:B------:R-:W-:Y:S01]  /*b730*/  VOTE.ALL P0, P0 ;  /* 0x0000000000ff7806 */ /* 0x000fe20000000000 */
[----:B------:R-:W-:-:S12]  /*b740*/  ENDCOLLECTIVE ;  /* 0x000000000000791b */ /* 0x000fd80003800000 */
.L_x_241:
[----:B------:R-:W-:-:S05]  /*b750*/  IADD3 R30, P2, PT, R30, 0x100, RZ ;  /* 0x000001001e1e7810 */ /* 0x000fca0007f5e0ff */
[----:B------:R-:W-:Y:S01]  /*b760*/  IMAD.X R43, RZ, RZ, R31, P2 ;  /* 0x000000ffff2b7224 */ /* 0x000fe200010e061f */
[----:B------:R-:W-:-:S04]  /*b770*/  ISETP.GT.AND P1, PT, R42, R20, PT ;  /* 0x000000142a00720c */ /* 0x000fc80003f24270 */
[----:B------:R-:W-:-:S05]  /*b780*/  SEL R14, R21, RZ, !P1 ;  /* 0x000000ff150e7207 */ /* 0x000fca0004800000 */
[----:B------:R-:W-:Y:S01]  /*b790*/  IMAD.IADD R31, R15, 0x1, R14 ;  /* 0x000000010f1f7824 */ /* 0x000fe200078e020e */
[----:B------:R-:W-:Y:S06]  /*b7a0*/  BRA `(.L_x_242) ;  /* 0xffffff7800e87947 */ /* 0x000fec000383ffff */
.L_x_57:
[----:B------:R-:W-:Y:S01]  /*b7b0*/  BSSY B0, `(.L_x_243) ;  /* 0x0000006000007945 */ /* 0x000fe20003800000 */
[----:B------:R-:W-:Y:S01]  /*b7c0*/  PLOP3.LUT P0, PT, P0, PT, PT, 0x8, 0x80 ;  /* 0x000000000080781c */ /* 0x000fe2000070e170 */
[----:B------:R-:W-:-:S12]  /*b7d0*/  IMAD.MOV.U32 R18, RZ, RZ, -0x1 ;  /* 0xffffffffff127424 */ /* 0x000fd800078e00ff */
[----:B------:R-:W-:Y:S05]  /*b7e0*/  WARPSYNC.COLLECTIVE R18, `(.L_x_244) ;  /* 0x0000000012087348 */ /* 0x000fea0003c00000 */
[----:B------:R-:W-:Y:S01]  /*b7f0*/  VOTE.ANY P0, P0 ;  /* 0x0000000000ff7806 */ /* 0x000fe20000000100 */
[----:B------:R-:W-:-:S12]  /*b800*/  ENDCOLLECTIVE ;  /* 0x000000000000791b */ /* 0x000fd80003800000 */
.L_x_244:
[----:B------:R-:W-:Y:S05]  /*b810*/  BSYNC B0 ;  /* 0x0000000000007941 */ /* 0x000fea0003800000 */
.L_x_243:
[----:B------:R-:W-:Y:S05]  /*b820*/  BRA `(.L_x_245) ;  /* 0xffffff7800f87947 */ /* 0x000fea000383ffff */
.L_x_59:
[----:B------:R-:W-:Y:S01]  /*b830*/  BSSY B0, `(.L_x_246) ;  /* 0x0000006000007945 */ /* 0x000fe20003800000 */
[----:B------:R-:W-:Y:S01]  /*b840*/  PLOP3.LUT P0, PT, P0, PT, PT, 0x8, 0x80 ;  /* 0x000000000080781c */ /* 0x000fe2000070e170 */
[----:B------:R-:W-:-:S12]  /*b850*/  IMAD.MOV.U32 R18, RZ, RZ, -0x1 ;  /* 0xffffffffff127424 */ /* 0x000fd800078e00ff */
[----:B------:R-:W-:Y:S05]  /*b860*/  WARPSYNC.COLLECTIVE R18, `(.L_x_247) ;  /* 0x0000000012087348 */ /* 0x000fea0003c00000 */
[----:B------:R-:W-:Y:S01]  /*b870*/  VOTE.ANY P0, P0 ;  /* 0x0000000000ff7806 */ /* 0x000fe20000000100 */
[----:B------:R-:W-:-:S12]  /*b880*/  ENDCOLLECTIVE ;  /* 0x000000000000791b */ /* 0x000fd80003800000 */
.L_x_247:
[----:B------:R-:W-:Y:S05]  /*b890*/  BSYNC B0 ;  /* 0x0000000000007941 */ /* 0x000fea0003800000 */
.L_x_246:
[----:B------:R-:W-:Y:S05]  /*b8a0*/  BRA `(.L_x_248) ;  /* 0xffffff7c00547947 */ /* 0x000fea000383ffff */
.L_x_61:
[----:B------:R-:W-:Y:S01]  /*b8b0*/  BSSY B0, `(.L_x_249) ;  /* 0x0000006000007945 */ /* 0x000fe20003800000 */
[----:B------:R-:W-:Y:S01]  /*b8c0*/  PLOP3.LUT P0, PT, P0, PT, PT, 0x8, 0x80 ;  /* 0x000000000080781c */ /* 0x000fe2000070e170 */
[----:B------:R-:W-:-:S12]  /*b8d0*/  IMAD.MOV.U32 R18, RZ, RZ, -0x1 ;  /* 0xffffffffff127424 */ /* 0x000fd800078e00ff */
[----:B------:R-:W-:Y:S05]  /*b8e0*/  WARPSYNC.COLLECTIVE R18, `(.L_x_250) ;  /* 0x0000000012087348 */ /* 0x000fea0003c00000 */
[----:B------:R-:W-:Y:S01]  /*b8f0*/  VOTE.ANY R18, PT, P0 ;  /* 0x0000000000127806 */ /* 0x000fe200000e0100 */
[----:B------:R-:W-:Y:S06]  /*b900*/  ENDCOLLECTIVE ;  /* 0x000000000000791b */ /* 0x000fec0003800000 */
.L_x_250:
[----:B------:R-:W-:Y:S05]  /*b910*/  BSYNC B0 ;  /* 0x0000000000007941 */ /* 0x000fea0003800000 */
.L_x_249:
[----:B------:R-:W-:Y:S01]  /*b920*/  LOP3.LUT R18, R18, 0x80000000, R50, 0xec, !PT ;  /* 0x8000000012127812 */ /* 0x000fe200078eec32 */
[----:B------:R-:W-:Y:S02]  /*b930*/  IMAD.MOV.U32 R19, RZ, RZ, 0x1 ;  /* 0x00000001ff137424 */ /* 0x000fe400078e00ff */
[----:B------:R-:W-:Y:S02]  /*b940*/  VIADD R35, R35, 0xffffffe0 ;  /* 0xffffffe023237836 */ /* 0x000fe40000000000 */
[----:B------:R-:W-:-:S05]  /*b950*/  VIADD R17, R18, 0xffffffff ;  /* 0xffffffff12117836 */ /* 0x000fca0000000000 */
[----:B------:R-:W-:Y:S01]  /*b960*/  LOP3.LUT R52, R18, R17, RZ, 0xc, !PT ;  /* 0x0000001112347212 */ /* 0x000fe200078e0cff */
[----:B------:R-:W-:Y:S02]  /*b970*/  IMAD.MOV.U32 R17, RZ, RZ, R15 ;  /* 0x000000ffff117224 */ /* 0x000fe400078e000f */
[----:B------:R-:W-:Y:S01]  /*b980*/  IMAD.MOV.U32 R18, RZ, RZ, -0x1 ;  /* 0xffffffffff127424 */ /* 0x000fe200078e00ff */
[----:B------:R0:W1:Y:S06]  /*b990*/  POPC R20, R52 ;  /* 0x0000003400147309 */ /* 0x00006c0000000000 */
[----:B01----:R-:W-:Y:S05]  /*b9a0*/  WARPSYNC.COLLECTIVE R18, `(.L_x_251) ;  /* 0x0000000012087348 */ /* 0x003fea0003c00000 */
[----:B-1----:R1:W2:Y:S02]  /*b9b0*/  SHFL.DOWN P1, R21, R17, R19, R20 ;  /* 0x0800001311157389 */ /* 0x0022a40000020014 */
[----:B012---:R-:W-:Y:S05]  /*b9c0*/  ENDCOLLECTIVE ;  /* 0x000000000000791b */ /* 0x007fea0003800000 */
.L_x_251:
        /* <DEDUP_REMOVED lines=9> */
.L_x_252:
        /* <DEDUP_REMOVED lines=8> */
.L_x_253:
        /* <DEDUP_REMOVED lines=8> */
.L_x_254:
[----:B------:R-:W-:Y:S01]  /*bb60*/  IMAD.MOV.U32 R19, RZ, RZ, 0x10 ;  /* 0x00000010ff137424 */ /* 0x000fe200078e00ff */
[----:B------:R-:W-:Y:S02]  /*bb70*/  SEL R52, R21, RZ, !P0 ;  /* 0x000000ff15347207 */ /* 0x000fe40004000000 */
[----:B------:R-:W-:-:S03]  /*bb80*/  ISETP.NE.AND P0, PT, R14, 0x65, PT ;  /* 0x000000650e00780c */ /* 0x000fc60003f05270 */
[----:B------:R-:W-:-:S04]  /*bb90*/  IMAD.IADD R52, R15, 0x1, R52 ;  /* 0x000000010f347824 */ /* 0x000fc800078e0234 */
[----:B------:R-:W-:-:S07]  /*bba0*/  IMAD.MOV.U32 R17, RZ, RZ, R52 ;  /* 0x000000ffff117224 */ /* 0x000fce00078e0034 */
[----:B------:R-:W-:Y:S05]  /*bbb0*/  WARPSYNC.COLLECTIVE R18, `(.L_x_255) ;  /* 0x0000000012087348 */ /* 0x000fea0003c00000 */
[----:B------:R0:W1:Y:S02]  /*bbc0*/  SHFL.DOWN P1, R21, R17, R19, R20 ;  /* 0x0800001311157389 */ /* 0x0000640000020014 */
[----:B01----:R-:W-:Y:S05]  /*bbd0*/  ENDCOLLECTIVE ;  /* 0x000000000000791b */ /* 0x003fea0003800000 */
.L_x_255:
[----:B------:R-:W-:Y:S05]  /*bbe0*/  WARPSYNC.COLLECTIVE R18, `(.L_x_256) ;  /* 0x0000000012087348 */ /* 0x000fea0003c00000 */
[----:B------:R-:W-:Y:S01]  /*bbf0*/  VOTE.ALL P0, P0 ;  /* 0x0000000000ff7806 */ /* 0x000fe20000000000 */
[----:B------:R-:W-:-:S12]  /*bc00*/  ENDCOLLECTIVE ;  /* 0x000000000000791b */ /* 0x000fd80003800000 */
.L_x_256:
[----:B------:R-:W-:-:S04]  /*bc10*/  ISETP.GT.AND P1, PT, R42, R20, PT ;  /* 0x000000142a00720c */ /* 0x000fc80003f24270 */
[----:B------:R-:W-:-:S04]  /*bc20*/  SEL R21, R21, RZ, !P1 ;  /* 0x000000ff15157207 */ /* 0x000fc80004800000 */
[----:B------:R-:W-:Y:S01]  /*bc30*/  IADD3 R31, PT, PT, R52, R21, R31 ;  /* 0x00000015341f7210 */ /* 0x000fe20007ffe01f */
[----:B------:R-:W-:Y:S06]  /*bc40*/  BRA `(.L_x_257) ;  /* 0xffffff7800ec7947 */ /* 0x000fec000383ffff */
.L_x_165:
[----:B------:R-:W-:Y:S01]  /*bc50*/  BSSY B0, `(.L_x_258) ;  /* 0x0000006000007945 */ /* 0x000fe20003800000 */
[----:B------:R-:W-:Y:S01]  /*bc60*/  PLOP3.LUT P0, PT, P0, PT, PT, 0x8, 0x80 ;  /* 0x000000000080781c */ /* 0x000fe2000070e170 */
[----:B------:R-:W-:-:S12]  /*bc70*/  IMAD.MOV.U32 R18, RZ, RZ, -0x1 ;  /* 0xffffffffff127424 */ /* 0x000fd800078e00ff */
[----:B------:R-:W-:Y:S05]  /*bc80*/  WARPSYNC.COLLECTIVE R18, `(.L_x_259) ;  /* 0x0000000012087348 */ /* 0x000fea0003c00000 */
[----:B------:R-:W-:Y:S01]  /*bc90*/  VOTE.ANY P0, P0 ;  /* 0x0000000000ff7806 */ /* 0x000fe20000000100 */
[----:B------:R-:W-:-:S12]  /*bca0*/  ENDCOLLECTIVE ;  /* 0x000000000000791b */ /* 0x000fd80003800000 */
.L_x_259:
[----:B------:R-:W-:Y:S05]  /*bcb0*/  BSYNC B0 ;  /* 0x0000000000007941 */ /* 0x000fea0003800000 */
.L_x_258:
[----:B------:R-:W-:Y:S05]  /*bcc0*/  BRA `(.L_x_260) ;  /* 0xffffffcc00b87947 */ /* 0x000fea000383ffff */
.L_x_167:
[----:B------:R-:W-:Y:S01]  /*bcd0*/  BSSY B0, `(.L_x_261) ;  /* 0x0000006000007945 */ /* 0x000fe20003800000 */
[----:B------:R-:W-:Y:S01]  /*bce0*/  PLOP3.LUT P0, PT, P0, PT, PT, 0x8, 0x80 ;  /* 0x000000000080781c */ /* 0x000fe2000070e170 */
[----:B------:R-:W-:-:S12]  /*bcf0*/  IMAD.MOV.U32 R18, RZ, RZ, -0x1 ;  /* 0xffffffffff127424 */ /* 0x000fd800078e00ff */
[----:B------:R-:W-:Y:S05]  /*bd00*/  WARPSYNC.COLLECTIVE R18, `(.L_x_262) ;  /* 0x0000000012087348 */ /* 0x000fea0003c00000 */
[----:B------:R-:W-:Y:S01]  /*bd10*/  VOTE.ANY P0, P0 ;  /* 0x0000000000ff7806 */ /* 0x000fe20000000100 */
[----:B------:R-:W-:-:S12]  /*bd20*/  ENDCOLLECTIVE ;  /* 0x000000000000791b */ /* 0x000fd80003800000 */
.L_x_262:
[----:B------:R-:W-:Y:S05]  /*bd30*/  BSYNC B0 ;  /* 0x0000000000007941 */ /* 0x000fea0003800000 */
.L_x_261:
[----:B------:R-:W-:Y:S05]  /*bd40*/  BRA `(.L_x_263) ;  /* 0xffffffd000147947 */ /* 0x000fea000383ffff */
.L_x_169:
[----:B------:R-:W0:Y:S01]  /*bd50*/  S2R R51, SR_GEMASK ;  /* 0x0000000000337919 */ /* 0x000e220000003c00 */
[----:B------:R-:W-:Y:S01]  /*bd60*/  BSSY B0, `(.L_x_264) ;  /* 0x0000006000007945 */ /* 0x000fe20003800000 */
[----:B------:R-:W-:Y:S01]  /*bd70*/  PLOP3.LUT P0, PT, P0, PT, PT, 0x8, 0x80 ;  /* 0x000000000080781c */ /* 0x000fe2000070e170 */
[----:B------:R-:W-:-:S12]  /*bd80*/  IMAD.MOV.U32 R18, RZ, RZ, -0x1 ;  /* 0xffffffffff127424 */ /* 0x000fd800078e00ff */
[----:B0-----:R-:W-:Y:S05]  /*bd90*/  WARPSYNC.COLLECTIVE R18, `(.L_x_265) ;  /* 0x0000000012087348 */ /* 0x001fea0003c00000 */
[----:B------:R-:W-:Y:S01]  /*bda0*/  VOTE.ANY R18, PT, P0 ;  /* 0x0000000000127806 */ /* 0x000fe200000e0100 */
[----:B0-----:R-:W-:Y:S06]  /*bdb0*/  ENDCOLLECTIVE ;  /* 0x000000000000791b */ /* 0x001fec0003800000 */
.L_x_265:
[----:B------:R-:W-:Y:S05]  /*bdc0*/  BSYNC B0 ;  /* 0x0000000000007941 */ /* 0x000fea0003800000 */
.L_x_264:
[----:B------:R-:W-:Y:S01]  /*bdd0*/  LOP3.LUT R18, R18, 0x80000000, R51, 0xec, !PT ;  /* 0x8000000012127812 */ /* 0x000fe200078eec33 */
[----:B------:R-:W-:-:S04]  /*bde0*/  IMAD.MOV.U32 R19, RZ, RZ, 0x1 ;  /* 0x00000001ff137424 */ /* 0x000fc800078e00ff */
[----:B------:R-:W-:-:S05]  /*bdf0*/  VIADD R13, R18, 0xffffffff ;  /* 0xffffffff120d7836 */ /* 0x000fca0000000000 */
[----:B------:R-:W-:Y:S01]  /*be00*/  LOP3.LUT R13, R18, R13, RZ, 0xc, !PT ;  /* 0x0000000d120d7212 */ /* 0x000fe200078e0cff */
[----:B------:R-:W-:-:S03]  /*be10*/  IMAD.MOV.U32 R18, RZ, RZ, -0x1 ;  /* 0xffffffffff127424 */ /* 0x000fc600078e00ff */
[----:B------:R0:W1:Y:S02]  /*be20*/  POPC R20, R13 ;  /* 0x0000000d00147309 */ /* 0x0000640000000000 */
[----:B0-----:R-:W-:-:S07]  /*be30*/  VIADD R13, R25, 0x2 ;  /* 0x00000002190d7836 */ /* 0x001fce0000000000 */
[----:B-1----:R-:W-:Y:S05]  /*be40*/  WARPSYNC.COLLECTIVE R18, `(.L_x_266) ;  /* 0x0000000012087348 */ /* 0x002fea0003c00000 */
[----:B-1----:R0:W1:Y:S02]  /*be50*/  SHFL.DOWN P1, R21, R17, R19, R20 ;  /* 0x0800001311157389 */ /* 0x0020640000020014 */
[----:B01----:R-:W-:Y:S05]  /*be60*/  ENDCOLLECTIVE ;  /* 0x000000000000791b */ /* 0x003fea0003800000 */
.L_x_266:
[----:B------:R-:W-:Y:S01]  /*be70*/  ISETP.GE.AND P0, PT, R25, R20, PT ;  /* 0x000000141900720c */ /* 0x000fe20003f06270 */
[----:B------:R-:W-:-:S03]  /*be80*/  IMAD.MOV.U32 R19, RZ, RZ, 0x2 ;  /* 0x00000002ff137424 */ /* 0x000fc600078e00ff */
[----:B------:R-:W-:Y:S02]  /*be90*/  SEL R12, R21, RZ, !P0 ;  /* 0x000000ff150c7207 */ /* 0x000fe40004000000 */
[----:B------:R-:W-:Y:S01]  /*bea0*/  ISETP.GT.AND P0, PT, R13, R20, PT ;  /* 0x000000140d00720c */ /* 0x000fe20003f04270 */
[----:B------:R-:W-:Y:S02]  /*beb0*/  VIADD R13, R25, 0x4 ;  /* 0x00000004190d7836 */ /* 0x000fe40000000000 */
[----:B------:R-:W-:-:S04]  /*bec0*/  IMAD.IADD R27, R12, 0x1, R17 ;  /* 0x000000010c1b7824 */ /* 0x000fc800078e0211 */
[----:B------:R-:W-:-:S07]  /*bed0*/  IMAD.MOV.U32 R17, RZ, RZ, R27 ;  /* 0x000000ffff117224 */ /* 0x000fce00078e001b */
[----:B------:R-:W-:Y:S05]  /*bee0*/  WARPSYNC.COLLECTIVE R18, `(.L_x_267) ;  /* 0x0000000012087348 */ /* 0x000fea0003c00000 */
[----:B------:R0:W1:Y:S02]  /*bef0*/  SHFL.DOWN P1, R21, R17, R19, R20 ;  /* 0x0800001311157389 */ /* 0x0000640000020014 */
[----:B01----:R-:W-:Y:S05]  /*bf00*/  ENDCOLLECTIVE ;  /* 0x000000000000791b */ /* 0x003fea0003800000 */
.L_x_267:
[----:B------:R-:W-:Y:S01]  /*bf10*/  IMAD.MOV.U32 R19, RZ, RZ, 0x4 ;  /* 0x00000004ff137424 */ /* 0x000fe200078e00ff */
[----:B------:R-:W-:Y:S02]  /*bf20*/  SEL R22, R21, RZ, !P0 ;  /* 0x000000ff15167207 */ /* 0x000fe40004000000 */
[----:B------:R-:W-:Y:S01]  /*bf30*/  ISETP.GT.AND P0, PT, R13, R20, PT ;  /* 0x000000140d00720c */ /* 0x000fe20003f04270 */
[----:B------:R-:W-:Y:S02]  /*bf40*/  VIADD R13, R25, 0x8 ;  /* 0x00000008190d7836 */ /* 0x000fe40000000000 */
[----:B------:R-:W-:Y:S02]  /*bf50*/  IMAD.IADD R22, R27, 0x1, R22 ;  /* 0x000000011b167824 */ /* 0x000fe400078e0216 */
[----:B------:R-:W-:Y:S02]  /*bf60*/  VIADD R27, R25, 0x10 ;  /* 0x00000010191b7836 */ /* 0x000fe40000000000 */
[----:B------:R-:W-:-:S07]  /*bf70*/  IMAD.MOV.U32 R17, RZ, RZ, R22 ;  /* 0x000000ffff117224 */ /* 0x000fce00078e0016 */
[----:B------:R-:W-:Y:S05]  /*bf80*/  WARPSYNC.COLLECTIVE R18, `(.L_x_268) ;  /* 0x0000000012087348 */ /* 0x000fea0003c00000 */
[----:B------:R0:W1:Y:S02]  /*bf90*/  SHFL.DOWN P1, R21, R17, R19, R20 ;  /* 0x0800001311157389 */ /* 0x0000640000020014 */
[----:B01----:R-:W-:Y:S05]  /*bfa0*/  ENDCOLLECTIVE ;  /* 0x000000000000791b */ /* 0x003fea0003800000 */
.L_x_268:
[----:B------:R-:W-:Y:S01]  /*bfb0*/  IMAD.MOV.U32 R19, RZ, RZ, 0x8 ;  /* 0x00000008ff137424 */ /* 0x000fe200078e00ff */
[----:B------:R-:W-:Y:S02]  /*bfc0*/  SEL R21, R21, RZ, !P0 ;  /* 0x000000ff15157207 */ /* 0x000fe40004000000 */
[----:B------:R-:W-:Y:S02]  /*bfd0*/  ISETP.GT.AND P0, PT, R13, R20, PT ;  /* 0x000000140d00720c */ /* 0x000fe40003f04270 */
[----:B------:R-:W0:Y:S01]  /*bfe0*/  LDC.64 R12, c[0x0][0x3a0] ;  /* 0x0000e800ff0c7b82 */ /* 0x000e220000000a00 */
[----:B------:R-:W-:-:S04]  /*bff0*/  IMAD.IADD R26, R22, 0x1, R21 ;  /* 0x00000001161a7824 */ /* 0x000fc800078e0215 */
[----:B------:R-:W-:-:S07]  /*c000*/  IMAD.MOV.U32 R17, RZ, RZ, R26 ;  /* 0x000000ffff117224 */ /* 0x000fce00078e001a */
[----:B0-----:R-:W-:Y:S05]  /*c010*/  WARPSYNC.COLLECTIVE R18, `(.L_x_269) ;  /* 0x0000000012087348 */ /* 0x001fea0003c00000 */
[----:B------:R1:W2:Y:S02]  /*c020*/  SHFL.DOWN P1, R21, R17, R19, R20 ;  /* 0x0800001311157389 */ /* 0x0002a40000020014 */
[----:B012---:R-:W-:Y:S05]  /*c030*/  ENDCOLLECTIVE ;  /* 0x000000000000791b */ /* 0x007fea0003800000 */
.L_x_269:
[----:B------:R-:W-:Y:S01]  /*c040*/  IMAD.MOV.U32 R19, RZ, RZ, 0x10 ;  /* 0x00000010ff137424 */ /* 0x000fe200078e00ff */
[----:B------:R-:W-:Y:S02]  /*c050*/  IADD3 R22, P2, PT, R12, 0x100, RZ ;  /* 0x000001000c167810 */ /* 0x000fe40007f5e0ff */
[----:B------:R-:W-:Y:S02]  /*c060*/  SEL R21, R21, RZ, !P0 ;  /* 0x000000ff15157207 */ /* 0x000fe40004000000 */
[----:B------:R-:W-:-:S03]  /*c070*/  ISETP.NE.AND P0, PT, R16, 0x65, PT ;  /* 0x000000651000780c */ /* 0x000fc60003f05270 */
[----:B------:R-:W-:-:S04]  /*c080*/  IMAD.IADD R53, R26, 0x1, R21 ;  /* 0x000000011a357824 */ /* 0x000fc800078e0215 */
[----:B------:R-:W-:-:S07]  /*c090*/  IMAD.MOV.U32 R17, RZ, RZ, R53 ;  /* 0x000000ffff117224 */ /* 0x000fce00078e0035 */
[----:B------:R-:W-:Y:S05]  /*c0a0*/  WARPSYNC.COLLECTIVE R18, `(.L_x_270) ;  /* 0x0000000012087348 */ /* 0x000fea0003c00000 */
[----:B------:R0:W1:Y:S02]  /*c0b0*/  SHFL.DOWN P1, R21, R17, R19, R20 ;  /* 0x0800001311157389 */ /* 0x0000640000020014 */
[----:B01----:R-:W-:Y:S05]  /*c0c0*/  ENDCOLLECTIVE ;  /* 0x000000000000791b */ /* 0x003fea0003800000 */
.L_x_270:
[----:B------:R-:W-:Y:S05]  /*c0d0*/  WARPSYNC.COLLECTIVE R18, `(.L_x_271) ;  /* 0x0000000012087348 */ /* 0x000fea0003c00000 */
[----:B------:R-:W-:Y:S01]  /*c0e0*/  VOTE.ALL P0, P0 ;  /* 0x0000000000ff7806 */ /* 0x000fe20000000000 */
[----:B------:R-:W-:-:S12]  /*c0f0*/  ENDCOLLECTIVE ;  /* 0x000000000000791b */ /* 0x000fd80003800000 */
.L_x_271:
[----:B------:R-:W-:Y:S01]  /*c100*/  ISETP.GT.AND P1, PT, R27, R20, PT ;  /* 0x000000141b00720c */ /* 0x000fe20003f24270 */
[----:B------:R-:W-:-:S03]  /*c110*/  IMAD.X R27, RZ, RZ, R13, P2 ;  /* 0x000000ffff1b7224 */ /* 0x000fc600010e060d */
[----:B------:R-:W-:-:S05]  /*c120*/  SEL R26, R21, RZ, !P1 ;  /* 0x000000ff151a7207 */ /* 0x000fca0004800000 */
[----:B------:R-:W-:Y:S01]  /*c130*/  IMAD.IADD R26, R53, 0x1, R26 ;  /* 0x00000001351a7824 */ /* 0x000fe200078e021a */
[----:B------:R-:W-:Y:S06]  /*c140*/  BRA `(.L_x_272) ;  /* 0xffffffcc00b87947 */ /* 0x000fec000383ffff */
.L_x_171:
[----:B------:R-:W-:Y:S01]  /*c150*/  BSSY B0, `(.L_x_273) ;  /* 0x0000006000007945 */ /* 0x000fe20003800000 */
[----:B------:R-:W-:Y:S01]  /*c160*/  PLOP3.LUT P0, PT, P0, PT, PT, 0x8, 0x80 ;  /* 0x000000000080781c */ /* 0x000fe2000070e170 */
[----:B------:R-:W-:-:S12]  /*c170*/  IMAD.MOV.U32 R18, RZ, RZ, -0x1 ;  /* 0xffffffffff127424 */ /* 0x000fd800078e00ff */
[----:B------:R-:W-:Y:S05]  /*c180*/  WARPSYNC.COLLECTIVE R18, `(.L_x_274) ;  /* 0x0000000012087348 */ /* 0x000fea0003c00000 */
[----:B------:R-:W-:Y:S01]  /*c190*/  VOTE.ANY P0, P0 ;  /* 0x0000000000ff7806 */ /* 0x000fe20000000100 */
[----:B------:R-:W-:-:S12]  /*c1a0*/  ENDCOLLECTIVE ;  /* 0x000000000000791b */ /* 0x000fd80003800000 */
.L_x_274:
[----:B------:R-:W-:Y:S05]  /*c1b0*/  BSYNC B0 ;  /* 0x0000000000007941 */ /* 0x000fea0003800000 */
.L_x_273:
[----:B------:R-:W-:Y:S05]  /*c1c0*/  BRA `(.L_x_275) ;  /* 0xffffffcc00c87947 */ /* 0x000fea000383ffff */
.L_x_173:
[----:B------:R-:W-:Y:S01]  /*c1d0*/  BSSY B0, `(.L_x_276) ;  /* 0x0000006000007945 */ /* 0x000fe20003800000 */
[----:B------:R-:W-:Y:S01]  /*c1e0*/  PLOP3.LUT P0, PT, P0, PT, PT, 0x8, 0x80 ;  /* 0x000000000080781c */ /* 0x000fe2000070e170 */
[----:B------:R-:W-:-:S12]  /*c1f0*/  IMAD.MOV.U32 R18, RZ, RZ, -0x1 ;  /* 0xffffffffff127424 */ /* 0x000fd800078e00ff */
[----:B------:R-:W-:Y:S05]  /*c200*/  WARPSYNC.COLLECTIVE R18, `(.L_x_277) ;  /* 0x0000000012087348 */ /* 0x000fea0003c00000 */
[----:B------:R-:W-:Y:S01]  /*c210*/  VOTE.ANY P0, P0 ;  /* 0x0000000000ff7806 */ /* 0x000fe20000000100 */
[----:B------:R-:W-:-:S12]  /*c220*/  ENDCOLLECTIVE ;  /* 0x000000000000791b */ /* 0x000fd80003800000 */
.L_x_277:
[----:B------:R-:W-:Y:S05]  /*c230*/  BSYNC B0 ;  /* 0x0000000000007941 */ /* 0x000fea0003800000 */
.L_x_276:
[----:B------:R-:W-:Y:S05]  /*c240*/  BRA `(.L_x_278) ;  /* 0xffffffd000247947 */ /* 0x000fea000383ffff */
.L_x_175:
[----:B------:R-:W-:Y:S01]  /*c250*/  BSSY B0, `(.L_x_279) ;  /* 0x0000006000007945 */ /* 0x000fe20003800000 */
[----:B------:R-:W-:Y:S01]  /*c260*/  PLOP3.LUT P0, PT, P0, PT, PT, 0x8, 0x80 ;  /* 0x000000000080781c */ /* 0x000fe2000070e170 */
[----:B------:R-:W-:-:S12]  /*c270*/  IMAD.MOV.U32 R18, RZ, RZ, -0x1 ;  /* 0xffffffffff127424 */ /* 0x000fd800078e00ff */
[----:B------:R-:W-:Y:S05]  /*c280*/  WARPSYNC.COLLECTIVE R18, `(.L_x_280) ;  /* 0x0000000012087348 */ /* 0x000fea0003c00000 */
[----:B------:R-:W-:Y:S01]  /*c290*/  VOTE.ANY R18, PT, P0 ;  /* 0x0000000000127806 */ /* 0x000fe200000e0100 */
[----:B------:R-:W-:Y:S06]  /*c2a0*/  ENDCOLLECTIVE ;  /* 0x000000000000791b */ /* 0x000fec0003800000 */
.L_x_280:
[----:B------:R-:W-:Y:S05]  /*c2b0*/  BSYNC B0 ;  /* 0x0000000000007941 */ /* 0x000fea0003800000 */
.L_x_279:
[----:B------:R-:W-:Y:S01]  /*c2c0*/  LOP3.LUT R18, R18, 0x80000000, R51, 0xec, !PT ;  /* 0x8000000012127812 */ /* 0x000fe200078eec33 */
[----:B------:R-:W-:Y:S02]  /*c2d0*/  IMAD.MOV.U32 R19, RZ, RZ, 0x1 ;  /* 0x00000001ff137424 */ /* 0x000fe400078e00ff */
[----:B------:R-:W-:Y:S02]  /*c2e0*/  VIADD R40, R40, 0xffffffe0 ;  /* 0xffffffe028287836 */ /* 0x000fe40000000000 */
[----:B------:R-:W-:-:S05]  /*c2f0*/  VIADD R13, R18, 0xffffffff ;  /* 0xffffffff120d7836 */ /* 0x000fca0000000000 */
[----:B------:R-:W-:Y:S01]  /*c300*/  LOP3.LUT R12, R18, R13, RZ, 0xc, !PT ;  /* 0x0000000d120c7212 */ /* 0x000fe200078e0cff */
[----:B------:R-:W-:-:S03]  /*c310*/  IMAD.MOV.U32 R18, RZ, RZ, -0x1 ;  /* 0xffffffffff127424 */ /* 0x000fc600078e00ff */
[----:B------:R0:W1:Y:S04]  /*c320*/  POPC R20, R12 ;  /* 0x0000000c00147309 */ /* 0x0000680000000000 */
[----:B01----:R-:W-:Y:S05]  /*c330*/  WARPSYNC.COLLECTIVE R18, `(.L_x_281) ;  /* 0x0000000012087348 */ /* 0x003fea0003c00000 */
[----:B-1----:R1:W2:Y:S02]  /*c340*/  SHFL.DOWN P1, R21, R17, R19, R20 ;  /* 0x0800001311157389 */ /* 0x0022a40000020014 */
[----:B012---:R-:W-:Y:S05]  /*c350*/  ENDCOLLECTIVE ;  /* 0x000000000000791b */ /* 0x007fea0003800000 */
.L_x_281:
[----:B------:R-:W-:Y:S01]  /*c360*/  ISETP.GE.AND P0, PT, R25, R20, PT ;  /* 0x000000141900720c */ /* 0x000fe20003f06270 */
[----:B------:R-:W-:-:S03]  /*c370*/  IMAD.MOV.U32 R19, RZ, RZ, 0x2 ;  /* 0x00000002ff137424 */ /* 0x000fc600078e00ff */
[----:B------:R-:W-:Y:S01]  /*c380*/  SEL R52, R21, RZ, !P0 ;  /* 0x000000ff15347207 */ /* 0x000fe20004000000 */
[----:B------:R-:W-:-:S04]  /*c390*/  VIADD R21, R25, 0x2 ;  /* 0x0000000219157836 */ /* 0x000fc80000000000 */
[----:B------:R-:W-:Y:S01]  /*c3a0*/  IMAD.IADD R13, R52, 0x1, R17 ;  /* 0x00000001340d7824 */ /* 0x000fe200078e0211 */
[----:B------:R-:W-:-:S03]  /*c3b0*/  ISETP.GT.AND P0, PT, R21, R20, PT ;  /* 0x000000141500720c */ /* 0x000fc60003f04270 */
[----:B------:R-:W-:-:S10]  /*c3c0*/  IMAD.MOV.U32 R17, RZ, RZ, R13 ;  /* 0x000000ffff117224 */ /* 0x000fd400078e000d */
[----:B------:R-:W-:Y:S05]  /*c3d0*/  WARPSYNC.COLLECTIVE R18, `(.L_x_282) ;  /* 0x0000000012087348 */ /* 0x000fea0003c00000 */
[----:B------:R0:W1:Y:S02]  /*c3e0*/  SHFL.DOWN P1, R21, R17, R19, R20 ;  /* 0x0800001311157389 */ /* 0x0000640000020014 */
[----:B01----:R-:W-:Y:S05]  /*c3f0*/  ENDCOLLECTIVE ;  /* 0x000000000000791b */ /* 0x003fea0003800000 */
.L_x_282:
[----:B------:R-:W-:Y:S01]  /*c400*/  IMAD.MOV.U32 R19, RZ, RZ, 0x4 ;  /* 0x00000004ff137424 */ /* 0x000fe200078e00ff */
[----:B------:R-:W-:-:S05]  /*c410*/  SEL R12, R21, RZ, !P0 ;  /* 0x000000ff150c7207 */ /* 0x000fca0004000000 */
[----:B------:R-:W-:Y:S02]  /*c420*/  IMAD.IADD R53, R13, 0x1, R12 ;  /* 0x000000010d357824 */ /* 0x000fe400078e020c */
[----:B------:R-:W-:Y:S02]  /*c430*/  VIADD R13, R25, 0x4 ;  /* 0x00000004190d7836 */ /* 0x000fe40000000000 */
[----:B------:R-:W-:-:S03]  /*c440*/  IMAD.MOV.U32 R17, RZ, RZ, R53 ;  /* 0x000000ffff117224 */ /* 0x000fc600078e0035 */
[----:B------:R-:W-:Y:S01]  /*c450*/  ISETP.GT.AND P0, PT, R13, R20, PT ;  /* 0x000000140d00720c */ /* 0x000fe20003f04270 */
[----:B------:R-:W-:-:S12]  /*c460*/  VIADD R13, R25, 0x8 ;  /* 0x00000008190d7836 */ /* 0x000fd80000000000 */
[----:B------:R-:W-:Y:S05]  /*c470*/  WARPSYNC.COLLECTIVE R18, `(.L_x_283) ;  /* 0x0000000012087348 */ /* 0x000fea0003c00000 */
[----:B------:R0:W1:Y:S02]  /*c480*/  SHFL.DOWN P1, R21, R17, R19, R20 ;  /* 0x0800001311157389 */ /* 0x0000640000020014 */
[----:B01----:R-:W-:Y:S05]  /*c490*/  ENDCOLLECTIVE ;  /* 0x000000000000791b */ /* 0x003fea0003800000 */
.L_x_283:
[----:B------:R-:W-:Y:S01]  /*c4a0*/  IMAD.MOV.U32 R19, RZ, RZ, 0x8 ;  /* 0x00000008ff137424 */ /* 0x000fe200078e00ff */
[----:B------:R-:W-:Y:S02]  /*c4b0*/  SEL R12, R21, RZ, !P0 ;  /* 0x000000ff150c7207 */ /* 0x000fe40004000000 */
[----:B------:R-:W-:-:S03]  /*c4c0*/  ISETP.GT.AND P0, PT, R13, R20, PT ;  /* 0x000000140d00720c */ /* 0x000fc60003f04270 */
[----:B------:R-:W-:Y:S02]  /*c4d0*/  IMAD.IADD R12, R53, 0x1, R12 ;  /* 0x00000001350c7824 */ /* 0x000fe400078e020c */
[----:B------:R-:W-:Y:S02]  /*c4e0*/  VIADD R53, R25, 0x10 ;  /* 0x0000001019357836 */ /* 0x000fe40000000000 */
[----:B------:R-:W-:-:S07]  /*c4f0*/  IMAD.MOV.U32 R17, RZ, RZ, R12 ;  /* 0x000000ffff117224 */ /* 0x000fce00078e000c */
[----:B------:R-:W-:Y:S05]  /*c500*/  WARPSYNC.COLLECTIVE R18, `(.L_x_284) ;  /* 0x0000000012087348 */ /* 0x000fea0003c00000 */
[----:B------:R0:W1:Y:S02]  /*c510*/  SHFL.DOWN P1, R21, R17, R19, R20 ;  /* 0x0800001311157389 */ /* 0x0000640000020014 */
[----:B01----:R-:W-:Y:S05]  /*c520*/  ENDCOLLECTIVE ;  /* 0x000000000000791b */ /* 0x003fea0003800000 */
.L_x_284:
        /* <DEDUP_REMOVED lines=8> */
.L_x_285:
[----:B------:R-:W-:Y:S05]  /*c5b0*/  WARPSYNC.COLLECTIVE R18, `(.L_x_286) ;  /* 0x0000000012087348 */ /* 0x000fea0003c00000 */
[----:B------:R-:W-:Y:S01]  /*c5c0*/  VOTE.ALL P0, P0 ;  /* 0x0000000000ff7806 */ /* 0x000fe20000000000 */
[----:B------:R-:W-:-:S12]  /*c5d0*/  ENDCOLLECTIVE ;  /* 0x000000000000791b */ /* 0x000fd80003800000 */
.L_x_286:
[----:B------:R-:W-:-:S04]  /*c5e0*/  ISETP.GT.AND P1, PT, R53, R20, PT ;  /* 0x000000143500720c */ /* 0x000fc80003f24270 */
[----:B------:R-:W-:-:S04]  /*c5f0*/  SEL R21, R21, RZ, !P1 ;  /* 0x000000ff15157207 */ /* 0x000fc80004800000 */
[----:B------:R-:W-:Y:S01]  /*c600*/  IADD3 R26, PT, PT, R13, R21, R26 ;  /* 0x000000150d1a7210 */ /* 0x000fe20007ffe01a */
[----:B------:R-:W-:Y:S06]  /*c610*/  BRA `(.L_x_287) ;  /* 0xffffffcc00c07947 */ /* 0x000fec000383ffff */
.L_x_288:
[----:B------:R-:W-:-:S00]  /*c620*/  BRA `(.L_x_288) ;  /* 0xfffffffc00fc7947 */ /* 0x000fc0000383ffff */
[----:B------:R-:W-:-:S00]  /*c630*/  NOP ;  /* 0x0000000000007918 */ /* 0x000fc00000000000 */
        /* <DEDUP_REMOVED lines=12> */
.L_x_604:


//--------------------- .text._ZN3cub18CUB_300001_SM_10006detail4scan23DeviceCompactInitKernelINS0_13ScanTileStateIiLb1EEEPlEEvT_iT0_ --------------------------
	.section	.text._ZN3cub18CUB_300001_SM_10006detail4scan23DeviceCompactInitKernelINS0_13ScanTileStateIiLb1EEEPlEEvT_iT0_,"ax",@progbits
	.align	128
        .global         _ZN3cub18CUB_300001_SM_10006detail4scan23DeviceCompactInitKernelINS0_13ScanTileStateIiLb1EEEPlEEvT_iT0_
        .type           _ZN3cub18CUB_300001_SM_10006detail4scan23DeviceCompactInitKernelINS0_13ScanTileStateIiLb1EEEPlEEvT_iT0_,@function
        .size           _ZN3cub18CUB_300001_SM_10006detail4scan23DeviceCompactInitKernelINS0_13ScanTileStateIiLb1EEEPlEEvT_iT0_,(.L_x_605 - _ZN3cub18CUB_300001_SM_10006detail4scan23DeviceCompactInitKernelINS0_13ScanTileStateIiLb1EEEPlEEvT_iT0_)
        .other          _ZN3cub18CUB_300001_SM_10006detail4scan23DeviceCompactInitKernelINS0_13ScanTileStateIiLb1EEEPlEEvT_iT0_,@"STO_CUDA_ENTRY STV_DEFAULT"
_ZN3cub18CUB_300001_SM_10006detail4scan23DeviceCompactInitKernelINS0_13ScanTileStateIiLb1EEEPlEEvT_iT0_:
.text._ZN3cub18CUB_300001_SM_10006detail4scan23DeviceCompactInitKernelINS0_13ScanTileStateIiLb1EEEPlEEvT_iT0_:
[----:B------:R-:W-:Y:S01]  /*0000*/  LDC R1, c[0x0][0x37c] ;  /* 0x0000df00ff017b82 */ /* 0x000fe20000000800 */
[----:B------:R-:W0:Y:S07]  /*0010*/  S2R R0, SR_TID.X ;  /* 0x0000000000007919 */ /* 0x000e2e0000002100 */
[----:B------:R-:W1:Y:S01]  /*0020*/  S2UR UR6, SR_CTAID.X ;  /* 0x00000000000679c3 */ /* 0x000e620000002500 */
[----:B------:R-:W2:Y:S07]  /*0030*/  LDCU UR4, c[0x0][0x388] ;  /* 0x00007100ff0477ac */ /* 0x000eae0008000800 */
[----:B------:R-:W1:Y:S01]  /*0040*/  LDC R7, c[0x0][0x360] ;  /* 0x0000d800ff077b82 */ /* 0x000e620000000800 */
[C---:B0-----:R-:W-:Y:S01]  /*0050*/  ISETP.GT.U32.AND P0, PT, R0.reuse, 0x1f, PT ;  /* 0x0000001f0000780c */ /* 0x041fe20003f04070 */
[----:B-1----:R-:W-:Y:S01]  /*0060*/  IMAD R7, R7, UR6, R0 ;  /* 0x0000000607077c24 */ /* 0x002fe2000f8e0200 */
[----:B------:R-:W-:-:S02]  /*0070*/  LOP3.LUT P2, RZ, R0, UR6, RZ, 0xfc, !PT ;  /* 0x0000000600ff7c12 */ /* 0x000fc4000f84fcff */
[----:B------:R-:W-:Y:S02]  /*0080*/  ISETP.NE.OR P0, PT, RZ, UR6, P0 ;  /* 0x00000006ff007c0c */ /* 0x000fe40008705670 */
[----:B--2---:R-:W-:Y:S01]  /*0090*/  ISETP.GE.AND P1, PT, R7, UR4, PT ;  /* 0x0000000407007c0c */ /* 0x004fe2000bf26270 */
[----:B------:R-:W0:Y:S10]  /*00a0*/  LDCU.64 UR4, c[0x0][0x358] ;  /* 0x00006b00ff0477ac */ /* 0x000e340008000a00 */
[----:B------:R-:W1:Y:S02]  /*00b0*/  @!P0 LDC.64 R4, c[0x0][0x380] ;  /* 0x0000e000ff048b82 */ /* 0x000e640000000a00 */
[----:B------:R-:W-:-:S06]  /*00c0*/  @!P1 MOV R6, 0x63 ;  /* 0x0000006300069802 */ /* 0x000fcc0000000f00 */
[----:B------:R-:W2:Y:S01]  /*00d0*/  @!P1 LDC.64 R2, c[0x0][0x380] ;  /* 0x0000e000ff029b82 */ /* 0x000ea20000000a00 */
[----:B-1----:R-:W-:-:S04]  /*00e0*/  @!P0 IMAD.WIDE.U32 R4, R0, 0x8, R4 ;  /* 0x0000000800048825 */ /* 0x002fc800078e0004 */
[----:B--2---:R-:W-:-:S04]  /*00f0*/  @!P1 IMAD.WIDE R2, R7, 0x8, R2 ;  /* 0x0000000807029825 */ /* 0x004fc800078e0202 */
[----:B------:R-:W-:-:S05]  /*0100*/  IMAD.MOV.U32 R7, RZ, RZ, RZ ;  /* 0x000000ffff077224 */ /* 0x000fca00078e00ff */
[----:B0-----:R0:W-:Y:S04]  /*0110*/  @!P1 STG.E.64 desc[UR4][R2.64+0x100], R6 ;  /* 0x0001000602009986 */ /* 0x0011e8000c101b04 */
[----:B------:R0:W-:Y:S01]  /*0120*/  @!P0 STG.E.64 desc[UR4][R4.64], RZ ;  /* 0x000000ff04008986 */ /* 0x0001e2000c101b04 */
[----:B------:R-:W-:Y:S05]  /*0130*/  @P2 EXIT ;  /* 0x000000000000294d */ /* 0x000fea0003800000 */
[----:B0-----:R-:W0:Y:S02]  /*0140*/  LDC.64 R2, c[0x0][0x390] ;  /* 0x0000e400ff027b82 */ /* 0x001e240000000a00 */
[----:B0-----:R-:W-:Y:S01]  /*0150*/  STG.E.64 desc[UR4][R2.64], RZ ;  /* 0x000000ff02007986 */ /* 0x001fe2000c101b04 */
[----:B------:R-:W-:Y:S05]  /*0160*/  EXIT ;  /* 0x000000000000794d */ /* 0x000fea0003800000 */
.L_x_289:
        /* <DEDUP_REMOVED lines=9> */
.L_x_605:


//--------------------- .text._ZN3cub18CUB_300001_SM_10006detail6reduce28DeviceReduceSingleTileKernelINS2_10policy_hubIiy8sum_funcE10Policy1000EPiS8_iS5_iiN4cuda3std3__410__identityEEEvT0_T1_T2_T3_T4_T6_ --------------------------
	.section	.text._ZN3cub18CUB_300001_SM_10006detail6reduce28DeviceReduceSingleTileKernelINS2_10policy_hubIiy8sum_funcE10Policy1000EPiS8_iS5_iiN4cuda3std3__410__identityEEEvT0_T1_T2_T3_T4_T6_,"ax",@progbits
	.align	128
        .global         _ZN3cub18CUB_300001_SM_10006detail6reduce28DeviceReduceSingleTileKernelINS2_10policy_hubIiy8sum_funcE10Policy1000EPiS8_iS5_iiN4cuda3std3__410__identityEEEvT0_T1_T2_T3_T4_T6_
        .type           _ZN3cub18CUB_300001_SM_10006detail6reduce28DeviceReduceSingleTileKernelINS2_10policy_hubIiy8sum_funcE10Policy1000EPiS8_iS5_iiN4cuda3std3__410__identityEEEvT0_T1_T2_T3_T4_T6_,@function
        .size           _ZN3cub18CUB_300001_SM_10006detail6reduce28DeviceReduceSingleTileKernelINS2_10policy_hubIiy8sum_funcE10Policy1000EPiS8_iS5_iiN4cuda3std3__410__identityEEEvT0_T1_T2_T3_T4_T6_,(.L_x_606 - _ZN3cub18CUB_300001_SM_10006detail6reduce28DeviceReduceSingleTileKernelINS2_10policy_hubIiy8sum_funcE10Policy1000EPiS8_iS5_iiN4cuda3std3__410__identityEEEvT0_T1_T2_T3_T4_T6_)
        .other          _ZN3cub18CUB_300001_SM_10006detail6reduce28DeviceReduceSingleTileKernelINS2_10policy_hubIiy8sum_funcE10Policy1000EPiS8_iS5_iiN4cuda3std3__410__identityEEEvT0_T1_T2_T3_T4_T6_,@"STO_CUDA_ENTRY STV_DEFAULT"
_ZN3cub18CUB_300001_SM_10006detail6reduce28DeviceReduceSingleTileKernelINS2_10policy_hubIiy8sum_funcE10Policy1000EPiS8_iS5_iiN4cuda3std3__410__identityEEEvT0_T1_T2_T3_T4_T6_:
.text._ZN3cub18CUB_300001_SM_10006detail6reduce28DeviceReduceSingleTileKernelINS2_10policy_hubIiy8sum_funcE10Policy1000EPiS8_iS5_iiN4cuda3std3__410__identityEEEvT0_T1_T2_T3_T4_T6_:
[----:B------:R-:W-:Y:S01]  /*0000*/  LDC R1, c[0x0][0x37c] ;  /* 0x0000df00ff017b82 */ /* 0x000fe20000000800 */
[----:B------:R-:W0:Y:S01]  /*0010*/  LDCU UR4, c[0x0][0x390] ;  /* 0x00007200ff0477ac */ /* 0x000e220008000800 */
[----:B------:R-:W1:Y:S01]  /*0020*/  LDCU.64 UR6, c[0x0][0x358] ;  /* 0x00006b00ff0677ac */ /* 0x000e620008000a00 */
[----:B0-----:R-:W-:-:S05]  /*0030*/  IMAD.U32 R20, RZ, RZ, UR4 ;  /* 0x00000004ff147e24 */ /* 0x001fca000f8e00ff */
[----:B------:R-:W-:-:S13]  /*0040*/  ISETP.NE.AND P0, PT, R20, RZ, PT ;  /* 0x000000ff1400720c */ /* 0x000fda0003f05270 */
[----:B-1----:R-:W-:Y:S05]  /*0050*/  @P0 BRA `(.L_x_290) ;  /* 0x00000000001c0947 */ /* 0x002fea0003800000 */
[----:B------:R-:W0:Y:S02]  /*0060*/  S2R R0, SR_TID.X ;  /* 0x0000000000007919 */ /* 0x000e240000002100 */
[----:B0-----:R-:W-:-:S13]  /*0070*/  ISETP.NE.AND P0, PT, R0, RZ, PT ;  /* 0x000000ff0000720c */ /* 0x001fda0003f05270 */
[----:B------:R-:W-:Y:S05]  /*0080*/  @P0 EXIT ;  /* 0x000000000000094d */ /* 0x000fea0003800000 */
[----:B------:R-:W0:Y:S08]  /*0090*/  LDC R5, c[0x0][0x398] ;  /* 0x0000e600ff057b82 */ /* 0x000e300000000800 */
[----:B------:R-:W0:Y:S02]  /*00a0*/  LDC.64 R2, c[0x0][0x388] ;  /* 0x0000e200ff027b82 */ /* 0x000e240000000a00 */
[----:B0-----:R-:W-:Y:S01]  /*00b0*/  STG.E desc[UR6][R2.64], R5 ;  /* 0x0000000502007986 */ /* 0x001fe2000c101906 */
[----:B------:R-:W-:Y:S05]  /*00c0*/  EXIT ;  /* 0x000000000000794d */ /* 0x000fea0003800000 */
.L_x_290:
[----:B------:R-:W0:Y:S01]  /*00d0*/  LDCU UR4, c[0x0][0x380] ;  /* 0x00007000ff0477ac */ /* 0x000e220008000800 */
[----:B------:R-:W-:Y:S01]  /*00e0*/  BSSY.RECONVERGENT B0, `(.L_x_291) ;  /* 0x0000391000007945 */ /* 0x000fe20003800200 */
[----:B0-----:R-:W-:-:S09]  /*00f0*/  ULOP3.LUT UP0, URZ, UR4, 0xf, URZ, 0xc0, !UPT ;  /* 0x0000000f04ff7892 */ /* 0x001fd2000f80c0ff */
[----:B------:R-:W-:Y:S05]  /*0100*/  BRA.U UP0, `(.L_x_292) ;  /* 0x0000001900f07547 */ /* 0x000fea000b800000 */
[----:B------:R-:W-:-:S13]  /*0110*/  ISETP.GT.AND P0, PT, R20, 0xfff, PT ;  /* 0x00000fff1400780c */ /* 0x000fda0003f04270 */
[----:B------:R-:W-:Y:S05]  /*0120*/  @P0 BRA `(.L_x_293) ;  /* 0x0000000c009c0947 */ /* 0x000fea0003800000 */
[----:B------:R-:W0:Y:S01]  /*0130*/  S2R R9, SR_TID.X ;  /* 0x0000000000097919 */ /* 0x000e220000002100 */
[----:B------:R-:W-:Y:S01]  /*0140*/  BSSY.RECONVERGENT B1, `(.L_x_294) ;  /* 0x0000009000017945 */ /* 0x000fe20003800200 */
[----:B------:R-:W-:Y:S01]  /*0150*/  IMAD.MOV.U32 R0, RZ, RZ, RZ ;  /* 0x000000ffff007224 */ /* 0x000fe200078e00ff */
[----:B0-----:R-:W-:Y:S01]  /*0160*/  ISETP.GE.AND P0, PT, R9, R20, PT ;  /* 0x000000140900720c */ /* 0x001fe20003f06270 */
[----:B------:R-:W-:-:S12]  /*0170*/  IMAD.MOV.U32 R11, RZ, RZ, R9 ;  /* 0x000000ffff0b7224 */ /* 0x000fd800078e0009 */
[----:B------:R-:W-:Y:S05]  /*0180*/  @P0 BRA `(.L_x_295) ;  /* 0x0000000000100947 */ /* 0x000fea0003800000 */
[----:B------:R-:W0:Y:S02]  /*0190*/  LDC.64 R2, c[0x0][0x380] ;  /* 0x0000e000ff027b82 */ /* 0x000e240000000a00 */
[----:B0-----:R-:W-:-:S05]  /*01a0*/  IMAD.WIDE.U32 R2, R9, 0x4, R2 ;  /* 0x0000000409027825 */ /* 0x001fca00078e0002 */
[----:B------:R0:W5:Y:S01]  /*01b0*/  LDG.E.CONSTANT R0, desc[UR6][R2.64] ;  /* 0x0000000602007981 */ /* 0x000162000c1e9900 */
[----:B------:R-:W-:-:S07]  /*01c0*/  VIADD R11, R9, 0x100 ;  /* 0x00000100090b7836 */ /* 0x000fce0000000000 */
.L_x_295:
[----:B------:R-:W-:Y:S05]  /*01d0*/  BSYNC.RECONVERGENT B1 ;  /* 0x0000000000017941 */ /* 0x000fea0003800200 */
.L_x_294:
[----:B------:R-:W-:Y:S01]  /*01e0*/  ISETP.GE.AND P0, PT, R11, R20, PT ;  /* 0x000000140b00720c */ /* 0x000fe20003f06270 */
[----:B------:R-:W-:-:S12]  /*01f0*/  BSSY.RECONVERGENT B1, `(.L_x_296) ;  /* 0x0000066000017945 */ /* 0x000fd80003800200 */
[----:B------:R-:W-:Y:S05]  /*0200*/  @P0 BRA `(.L_x_297) ;  /* 0x0000000400900947 */ /* 0x000fea0003800000 */
[----:B0-----:R-:W-:Y:S01]  /*0210*/  LOP3.LUT R3, RZ, R11, RZ, 0x33, !PT ;  /* 0x0000000bff037212 */ /* 0x001fe200078e33ff */
[----:B------:R-:W-:Y:S04]  /*0220*/  BSSY.RECONVERGENT B2, `(.L_x_298) ;  /* 0x0000015000027945 */ /* 0x000fe80003800200 */
[----:B------:R-:W-:-:S05]  /*0230*/  IMAD.IADD R4, R3, 0x1, R20 ;  /* 0x0000000103047824 */ /* 0x000fca00078e0214 */
[C---:B------:R-:W-:Y:S02]  /*0240*/  LOP3.LUT R2, R4.reuse, 0x300, RZ, 0xc0, !PT ;  /* 0x0000030004027812 */ /* 0x040fe400078ec0ff */
[----:B------:R-:W-:Y:S02]  /*0250*/  ISETP.GE.U32.AND P0, PT, R4, 0x300, PT ;  /* 0x000003000400780c */ /* 0x000fe40003f06070 */
[----:B------:R-:W-:-:S13]  /*0260*/  ISETP.NE.AND P1, PT, R2, 0x300, PT ;  /* 0x000003000200780c */ /* 0x000fda0003f25270 */
[----:B------:R-:W-:Y:S05]  /*0270*/  @!P1 BRA `(.L_x_299) ;  /* 0x00000000003c9947 */ /* 0x000fea0003800000 */
[----:B------:R-:W0:Y:S01]  /*0280*/  LDC.64 R2, c[0x0][0x380] ;  /* 0x0000e000ff027b82 */ /* 0x000e220000000a00 */
[----:B------:R-:W-:-:S04]  /*0290*/  LEA.HI R4, R4, 0x1, RZ, 0x18 ;  /* 0x0000000104047811 */ /* 0x000fc800078fc0ff */
[----:B------:R-:W-:-:S05]  /*02a0*/  LOP3.LUT R4, R4, 0x3, RZ, 0xc0, !PT ;  /* 0x0000000304047812 */ /* 0x000fca00078ec0ff */
[----:B------:R-:W-:Y:S02]  /*02b0*/  IMAD.MOV R4, RZ, RZ, -R4 ;  /* 0x000000ffff047224 */ /* 0x000fe400078e0a04 */
[----:B0-----:R-:W-:-:S04]  /*02c0*/  IMAD.WIDE.U32 R2, R11, 0x4, R2 ;  /* 0x000000040b027825 */ /* 0x001fc800078e0002 */
[----:B------:R-:W-:-:S07]  /*02d0*/  IMAD.MOV.U32 R5, RZ, RZ, R3 ;  /* 0x000000ffff057224 */ /* 0x000fce00078e0003 */
.L_x_300:
[----:B------:R-:W-:-:S06]  /*02e0*/  IMAD.MOV.U32 R3, RZ, RZ, R5 ;  /* 0x000000ffff037224 */ /* 0x000fcc00078e0005 */
[----:B------:R0:W2:Y:S01]  /*02f0*/  LDG.E.CONSTANT R3, desc[UR6][R2.64] ;  /* 0x0000000602037981 */ /* 0x0000a2000c1e9900 */
[----:B------:R-:W-:Y:S02]  /*0300*/  VIADD R4, R4, 0x1 ;  /* 0x0000000104047836 */ /* 0x000fe40000000000 */
[----:B------:R-:W-:-:S03]  /*0310*/  VIADD R11, R11, 0x100 ;  /* 0x000001000b0b7836 */ /* 0x000fc60000000000 */
[----:B------:R-:W-:Y:S02]  /*0320*/  ISETP.NE.AND P1, PT, R4, RZ, PT ;  /* 0x000000ff0400720c */ /* 0x000fe40003f25270 */
[----:B0-----:R-:W-:-:S05]  /*0330*/  IADD3 R2, P2, PT, R2, 0x400, RZ ;  /* 0x0000040002027810 */ /* 0x001fca0007f5e0ff */
[----:B------:R-:W-:Y:S02]  /*0340*/  IMAD.X R5, RZ, RZ, R5, P2 ;  /* 0x000000ffff057224 */ /* 0x000fe400010e0605 */
[----:B--2--5:R-:W-:-:S04]  /*0350*/  IMAD.IADD R0, R3, 0x1, R0 ;  /* 0x0000000103007824 */ /* 0x024fc800078e0200 */
[----:B------:R-:W-:Y:S05]  /*0360*/  @P1 BRA `(.L_x_300) ;  /* 0xfffffffc00dc1947 */ /* 0x000fea000383ffff */
.L_x_299:
[----:B------:R-:W-:Y:S05]  /*0370*/  BSYNC.RECONVERGENT B2 ;  /* 0x0000000000027941 */ /* 0x000fea0003800200 */
.L_x_298:
[----:B------:R-:W-:Y:S05]  /*0380*/  @!P0 BRA `(.L_x_297) ;  /* 0x0000000400308947 */ /* 0x000fea0003800000 */
[----:B------:R-:W-:Y:S01]  /*0390*/  IMAD.IADD R2, R20, 0x1, -R11 ;  /* 0x0000000114027824 */ /* 0x000fe200078e0a0b */
[----:B------:R-:W-:Y:S01]  /*03a0*/  BSSY.RECONVERGENT B2, `(.L_x_301) ;  /* 0x0000029000027945 */ /* 0x000fe20003800200 */
[----:B------:R-:W-:-:S03]  /*03b0*/  PLOP3.LUT P0, PT, PT, PT, PT, 0x80, 0x8 ;  /* 0x000000000008781c */ /* 0x000fc60003f0f070 */
[----:B------:R-:W-:-:S13]  /*03c0*/  ISETP.GT.AND P1, PT, R2, 0xc00, PT ;  /* 0x00000c000200780c */ /* 0x000fda0003f24270 */
[----:B------:R-:W-:Y:S05]  /*03d0*/  @!P1 BRA `(.L_x_302) ;  /* 0x0000000000949947 */ /* 0x000fea0003800000 */
[----:B------:R-:W-:Y:S01]  /*03e0*/  PLOP3.LUT P0, PT, PT, PT, PT, 0x8, 0x80 ;  /* 0x000000000080781c */ /* 0x000fe20003f0e170 */
[----:B------:R-:W-:-:S12]  /*03f0*/  VIADD R8, R20, 0xfffff400 ;  /* 0xfffff40014087836 */ /* 0x000fd80000000000 */
.L_x_303:
[----:B------:R-:W0:Y:S01]  /*0400*/  LDC.64 R4, c[0x0][0x380] ;  /* 0x0000e000ff047b82 */ /* 0x000e220000000a00 */
[C---:B------:R-:W-:Y:S02]  /*0410*/  VIADD R7, R11.reuse, 0x400 ;  /* 0x000004000b077836 */ /* 0x040fe40000000000 */
[C---:B------:R-:W-:Y:S02]  /*0420*/  VIADD R3, R11.reuse, 0x800 ;  /* 0x000008000b037836 */ /* 0x040fe40000000000 */
[----:B0-----:R-:W-:-:S05]  /*0430*/  IMAD.WIDE R22, R11, 0x4, R4 ;  /* 0x000000040b167825 */ /* 0x001fca00078e0204 */
[----:B------:R-:W2:Y:S01]  /*0440*/  LDG.E.CONSTANT R13, desc[UR6][R22.64] ;  /* 0x00000006160d7981 */ /* 0x000ea2000c1e9900 */
[----:B------:R-:W-:-:S03]  /*0450*/  IMAD.WIDE R6, R7, 0x4, R4 ;  /* 0x0000000407067825 */ /* 0x000fc600078e0204 */
[----:B------:R-:W2:Y:S04]  /*0460*/  LDG.E.CONSTANT R10, desc[UR6][R22.64+0x400] ;  /* 0x00040006160a7981 */ /* 0x000ea8000c1e9900 */
[----:B------:R-:W3:Y:S04]  /*0470*/  LDG.E.CONSTANT R12, desc[UR6][R22.64+0x800] ;  /* 0x00080006160c7981 */ /* 0x000ee8000c1e9900 */
[----:B------:R-:W3:Y:S01]  /*0480*/  LDG.E.CONSTANT R19, desc[UR6][R22.64+0xc00] ;  /* 0x000c000616137981 */ /* 0x000ee2000c1e9900 */
[----:B------:R-:W-:-:S03]  /*0490*/  IMAD.WIDE R2, R3, 0x4, R4 ;  /* 0x0000000403027825 */ /* 0x000fc600078e0204 */
[----:B------:R-:W4:Y:S04]  /*04a0*/  LDG.E.CONSTANT R16, desc[UR6][R6.64] ;  /* 0x0000000606107981 */ /* 0x000f28000c1e9900 */
[----:B------:R-:W4:Y:S01]  /*04b0*/  LDG.E.CONSTANT R15, desc[UR6][R6.64+0x400] ;  /* 0x00040006060f7981 */ /* 0x000f22000c1e9900 */
[----:B------:R-:W-:-:S03]  /*04c0*/  VIADD R25, R11, 0xc00 ;  /* 0x00000c000b197836 */ /* 0x000fc60000000000 */
[----:B------:R-:W4:Y:S04]  /*04d0*/  LDG.E.CONSTANT R14, desc[UR6][R6.64+0x800] ;  /* 0x00080006060e7981 */ /* 0x000f28000c1e9900 */
[----:B------:R-:W4:Y:S01]  /*04e0*/  LDG.E.CONSTANT R21, desc[UR6][R6.64+0xc00] ;  /* 0x000c000606157981 */ /* 0x000f22000c1e9900 */
[----:B------:R-:W-:-:S03]  /*04f0*/  IMAD.WIDE R4, R25, 0x4, R4 ;  /* 0x0000000419047825 */ /* 0x000fc600078e0204 */
[----:B------:R-:W4:Y:S04]  /*0500*/  LDG.E.CONSTANT R18, desc[UR6][R2.64] ;  /* 0x0000000602127981 */ /* 0x000f28000c1e9900 */
[----:B------:R-:W4:Y:S04]  /*0510*/  LDG.E.CONSTANT R17, desc[UR6][R2.64+0x400] ;  /* 0x0004000602117981 */ /* 0x000f28000c1e9900 */
[----:B------:R-:W4:Y:S04]  /*0520*/  LDG.E.CONSTANT R23, desc[UR6][R2.64+0x800] ;  /* 0x0008000602177981 */ /* 0x000f28000c1e9900 */
[----:B------:R-:W4:Y:S04]  /*0530*/  LDG.E.CONSTANT R24, desc[UR6][R2.64+0xc00] ;  /* 0x000c000602187981 */ /* 0x000f28000c1e9900 */
[----:B------:R-:W4:Y:S04]  /*0540*/  LDG.E.CONSTANT R25, desc[UR6][R4.64] ;  /* 0x0000000604197981 */ /* 0x000f28000c1e9900 */
[----:B------:R-:W4:Y:S04]  /*0550*/  LDG.E.CONSTANT R26, desc[UR6][R4.64+0x400] ;  /* 0x00040006041a7981 */ /* 0x000f28000c1e9900 */
[----:B------:R-:W4:Y:S04]  /*0560*/  LDG.E.CONSTANT R22, desc[UR6][R4.64+0x800] ;  /* 0x0008000604167981 */ /* 0x000f28000c1e9900 */
[----:B------:R-:W4:Y:S01]  /*0570*/  LDG.E.CONSTANT R27, desc[UR6][R4.64+0xc00] ;  /* 0x000c0006041b7981 */ /* 0x000f22000c1e9900 */
[----:B------:R-:W-:-:S05]  /*0580*/  VIADD R11, R11, 0x1000 ;  /* 0x000010000b0b7836 */ /* 0x000fca0000000000 */
[----:B------:R-:W-:Y:S02]  /*0590*/  ISETP.GE.AND P1, PT, R11, R8, PT ;  /* 0x000000080b00720c */ /* 0x000fe40003f26270 */
[----:B--2--5:R-:W-:-:S04]  /*05a0*/  IADD3 R10, PT, PT, R10, R13, R0 ;  /* 0x0000000d0a0a7210 */ /* 0x024fc80007ffe000 */
[----:B---3--:R-:W-:-:S04]  /*05b0*/  IADD3 R10, PT, PT, R19, R12, R10 ;  /* 0x0000000c130a7210 */ /* 0x008fc80007ffe00a */
[----:B----4-:R-:W-:-:S04]  /*05c0*/  IADD3 R10, PT, PT, R15, R16, R10 ;  /* 0x000000100f0a7210 */ /* 0x010fc80007ffe00a */
[----:B------:R-:W-:-:S04]  /*05d0*/  IADD3 R10, PT, PT, R21, R14, R10 ;  /* 0x0000000e150a7210 */ /* 0x000fc80007ffe00a */
[----:B------:R-:W-:-:S04]  /*05e0*/  IADD3 R10, PT, PT, R17, R18, R10 ;  /* 0x00000012110a7210 */ /* 0x000fc80007ffe00a */
[----:B------:R-:W-:-:S04]  /*05f0*/  IADD3 R10, PT, PT, R24, R23, R10 ;  /* 0x00000017180a7210 */ /* 0x000fc80007ffe00a */
[----:B------:R-:W-:-:S04]  /*0600*/  IADD3 R25, PT, PT, R26, R25, R10 ;  /* 0x000000191a197210 */ /* 0x000fc80007ffe00a */
[----:B------:R-:W-:Y:S01]  /*0610*/  IADD3 R0, PT, PT, R27, R22, R25 ;  /* 0x000000161b007210 */ /* 0x000fe20007ffe019 */
[----:B------:R-:W-:Y:S06]  /*0620*/  @!P1 BRA `(.L_x_303) ;  /* 0xfffffffc00749947 */ /* 0x000fec000383ffff */
.L_x_302:
[----:B------:R-:W-:Y:S05]  /*0630*/  BSYNC.RECONVERGENT B2 ;  /* 0x0000000000027941 */ /* 0x000fea0003800200 */
.L_x_301:
[----:B------:R-:W-:Y:S01]  /*0640*/  IMAD.IADD R2, R20, 0x1, -R11 ;  /* 0x0000000114027824 */ /* 0x000fe200078e0a0b */
[----:B------:R-:W-:Y:S04]  /*0650*/  BSSY.RECONVERGENT B2, `(.L_x_304) ;  /* 0x0000015000027945 */ /* 0x000fe80003800200 */
[----:B------:R-:W-:-:S13]  /*0660*/  ISETP.GT.AND P1, PT, R2, 0x400, PT ;  /* 0x000004000200780c */ /* 0x000fda0003f24270 */
[----:B------:R-:W-:Y:S05]  /*0670*/  @!P1 BRA `(.L_x_305) ;  /* 0x0000000000489947 */ /* 0x000fea0003800000 */
[----:B------:R-:W0:Y:S01]  /*0680*/  LDC.64 R4, c[0x0][0x380] ;  /* 0x0000e000ff047b82 */ /* 0x000e220000000a00 */
[C---:B------:R-:W-:Y:S02]  /*0690*/  VIADD R13, R11.reuse, 0x400 ;  /* 0x000004000b0d7836 */ /* 0x040fe40000000000 */
[----:B0-----:R-:W-:-:S05]  /*06a0*/  IMAD.WIDE R2, R11, 0x4, R4 ;  /* 0x000000040b027825 */ /* 0x001fca00078e0204 */
[----:B------:R-:W2:Y:S01]  /*06b0*/  LDG.E.CONSTANT R7, desc[UR6][R2.64] ;  /* 0x0000000602077981 */ /* 0x000ea2000c1e9900 */
[----:B------:R-:W-:-:S03]  /*06c0*/  IMAD.WIDE R4, R13, 0x4, R4 ;  /* 0x000000040d047825 */ /* 0x000fc600078e0204 */
[----:B------:R-:W2:Y:S04]  /*06d0*/  LDG.E.CONSTANT R6, desc[UR6][R2.64+0x400] ;  /* 0x0004000602067981 */ /* 0x000ea8000c1e9900 */
[----:B------:R-:W3:Y:S04]  /*06e0*/  LDG.E.CONSTANT R13, desc[UR6][R2.64+0x800] ;  /* 0x00080006020d7981 */ /* 0x000ee8000c1e9900 */
[----:B------:R-:W3:Y:S04]  /*06f0*/  LDG.E.CONSTANT R8, desc[UR6][R2.64+0xc00] ;  /* 0x000c000602087981 */ /* 0x000ee8000c1e9900 */
[----:B------:R-:W4:Y:S04]  /*0700*/  LDG.E.CONSTANT R15, desc[UR6][R4.64] ;  /* 0x00000006040f7981 */ /* 0x000f28000c1e9900 */
[----:B------:R-:W4:Y:S04]  /*0710*/  LDG.E.CONSTANT R10, desc[UR6][R4.64+0x400] ;  /* 0x00040006040a7981 */ /* 0x000f28000c1e9900 */
[----:B------:R-:W4:Y:S04]  /*0720*/  LDG.E.CONSTANT R17, desc[UR6][R4.64+0x800] ;  /* 0x0008000604117981 */ /* 0x000f28000c1e9900 */
[----:B------:R-:W4:Y:S01]  /*0730*/  LDG.E.CONSTANT R12, desc[UR6][R4.64+0xc00] ;  /* 0x000c0006040c7981 */ /* 0x000f22000c1e9900 */
[----:B------:R-:W-:Y:S01]  /*0740*/  PLOP3.LUT P0, PT, PT, PT, PT, 0x8, 0x80 ;  /* 0x000000000080781c */ /* 0x000fe20003f0e170 */
[----:B------:R-:W-:Y:S01]  /*0750*/  VIADD R11, R11, 0x800 ;  /* 0x000008000b0b7836 */ /* 0x000fe20000000000 */
[----:B--2--5:R-:W-:-:S04]  /*0760*/  IADD3 R6, PT, PT, R6, R7, R0 ;  /* 0x0000000706067210 */ /* 0x024fc80007ffe000 */
[----:B---3--:R-:W-:-:S04]  /*0770*/  IADD3 R6, PT, PT, R8, R13, R6 ;  /* 0x0000000d08067210 */ /* 0x008fc80007ffe006 */
[----:B----4-:R-:W-:-:S04]  /*0780*/  IADD3 R6, PT, PT, R10, R15, R6 ;  /* 0x0000000f0a067210 */ /* 0x010fc80007ffe006 */
[----:B------:R-:W-:-:S07]  /*0790*/  IADD3 R0, PT, PT, R12, R17, R6 ;  /* 0x000000110c007210 */ /* 0x000fce0007ffe006 */
.L_x_305:
[----:B------:R-:W-:Y:S05]  /*07a0*/  BSYNC.RECONVERGENT B2 ;  /* 0x0000000000027941 */ /* 0x000fea0003800200 */
.L_x_304:
[----:B------:R-:W-:-:S13]  /*07b0*/  ISETP.LT.OR P0, PT, R11, R20, P0 ;  /* 0x000000140b00720c */ /* 0x000fda0000701670 */
[----:B------:R-:W-:Y:S05]  /*07c0*/  @!P0 BRA `(.L_x_297) ;  /* 0x0000000000208947 */ /* 0x000fea0003800000 */
[----:B------:R-:W0:Y:S02]  /*07d0*/  LDC.64 R2, c[0x0][0x380] ;  /* 0x0000e000ff027b82 */ /* 0x000e240000000a00 */
[----:B0-----:R-:W-:-:S05]  /*07e0*/  IMAD.WIDE R2, R11, 0x4, R2 ;  /* 0x000000040b027825 */ /* 0x001fca00078e0202 */
[----:B------:R-:W2:Y:S04]  /*07f0*/  LDG.E.CONSTANT R5, desc[UR6][R2.64] ;  /* 0x0000000602057981 */ /* 0x000ea8000c1e9900 */
[----:B------:R-:W2:Y:S04]  /*0800*/  LDG.E.CONSTANT R4, desc[UR6][R2.64+0x400] ;  /* 0x0004000602047981 */ /* 0x000ea8000c1e9900 */
[----:B------:R-:W3:Y:S04]  /*0810*/  LDG.E.CONSTANT R7, desc[UR6][R2.64+0x800] ;  /* 0x0008000602077981 */ /* 0x000ee8000c1e9900 */
[----:B------:R-:W3:Y:S01]  /*0820*/  LDG.E.CONSTANT R6, desc[UR6][R2.64+0xc00] ;  /* 0x000c000602067981 */ /* 0x000ee2000c1e9900 */
[----:B--2--5:R-:W-:-:S04]  /*0830*/  IADD3 R0, PT, PT, R4, R5, R0 ;  /* 0x0000000504007210 */ /* 0x024fc80007ffe000 */
[----:B---3--:R-:W-:-:S07]  /*0840*/  IADD3 R0, PT, PT, R6, R7, R0 ;  /* 0x0000000706007210 */ /* 0x008fce0007ffe000 */
.L_x_297:
[----:B------:R-:W-:Y:S05]  /*0850*/  BSYNC.RECONVERGENT B1 ;  /* 0x0000000000017941 */ /* 0x000fea0003800200 */
.L_x_296:
[----:B------:R-:W-:-:S13]  /*0860*/  ISETP.GE.AND P0, PT, R20, 0x100, PT ;  /* 0x000001001400780c */ /* 0x000fda0003f06270 */
[----:B------:R-:W-:Y:S05]  /*0870*/  @!P0 BRA `(.L_x_306) ;  /* 0x0000000000b48947 */ /* 0x000fea0003800000 */
[----:B------:R-:W1:Y:S01]  /*0880*/  S2R R6, SR_LANEID ;  /* 0x0000000000067919 */ /* 0x000e620000000000 */
[----:B------:R-:W-:Y:S01]  /*0890*/  BSSY.RECONVERGENT B1, `(.L_x_307) ;  /* 0x000001d000017945 */ /* 0x000fe20003800200 */
[----:B0----5:R-:W0:Y:S01]  /*08a0*/  SHFL.DOWN PT, R2, R0, 0x1, 0x1f ;  /* 0x08201f0000027f89 */ /* 0x021e2200000e0000 */
[----:B-1----:R-:W-:-:S04]  /*08b0*/  ISETP.GT.AND P0, PT, R6, 0x1e, PT ;  /* 0x0000001e0600780c */ /* 0x002fc80003f04270 */
[----:B0-----:R-:W-:Y:S02]  /*08c0*/  SEL R3, R2, RZ, !P0 ;  /* 0x000000ff02037207 */ /* 0x001fe40004000000 */
[----:B------:R-:W-:-:S03]  /*08d0*/  ISETP.GT.AND P0, PT, R6, 0x1d, PT ;  /* 0x0000001d0600780c */ /* 0x000fc60003f04270 */
[----:B------:R-:W-:-:S05]  /*08e0*/  IMAD.IADD R3, R3, 0x1, R0 ;  /* 0x0000000103037824 */ /* 0x000fca00078e0200 */
[----:B------:R-:W0:Y:S02]  /*08f0*/  SHFL.DOWN PT, R2, R3, 0x2, 0x1f ;  /* 0x08401f0003027f89 */ /* 0x000e2400000e0000 */
        /* <DEDUP_REMOVED lines=11> */
[----:B------:R0:W1:Y:S05]  /*09b0*/  SHFL.DOWN PT, R4, R3, 0x10, 0x1f ;  /* 0x0a001f0003047f89 */ /* 0x00006a00000e0000 */
[----:B------:R-:W-:Y:S05]  /*09c0*/  @P0 BRA `(.L_x_308) ;  /* 0x0000000000240947 */ /* 0x000fea0003800000 */
[----:B------:R-:W-:Y:S01]  /*09d0*/  ISETP.NE.AND P0, PT, R6, RZ, PT ;  /* 0x000000ff0600720c */ /* 0x000fe20003f05270 */
[----:B01----:R-:W-:-:S12]  /*09e0*/  IMAD.IADD R3, R4, 0x1, R3 ;  /* 0x0000000104037824 */ /* 0x003fd800078e0203 */
[----:B------:R-:W0:Y:S01]  /*09f0*/  @!P0 S2R R5, SR_CgaCtaId ;  /* 0x0000000000058919 */ /* 0x000e220000008800 */
[----:B------:R-:W-:Y:S02]  /*0a00*/  @!P0 MOV R2, 0x400 ;  /* 0x0000040000028802 */ /* 0x000fe40000000f00 */
[----:B------:R-:W-:-:S04]  /*0a10*/  @!P0 SHF.R.U32.HI R0, RZ, 0x3, R9 ;  /* 0x00000003ff008819 */ /* 0x000fc80000011609 */
[----:B------:R-:W-:Y:S02]  /*0a20*/  @!P0 LOP3.LUT R0, R0, 0x7c, RZ, 0xc0, !PT ;  /* 0x0000007c00008812 */ /* 0x000fe400078ec0ff */
[----:B0-----:R-:W-:-:S05]  /*0a30*/  @!P0 LEA R5, R5, R2, 0x18 ;  /* 0x0000000205058211 */ /* 0x001fca00078ec0ff */
[----:B------:R-:W-:-:S05]  /*0a40*/  @!P0 IMAD.IADD R0, R0, 0x1, R5 ;  /* 0x0000000100008824 */ /* 0x000fca00078e0205 */
[----:B------:R2:W-:Y:S02]  /*0a50*/  @!P0 STS [R0+0x8], R3 ;  /* 0x0000080300008388 */ /* 0x0005e40000000800 */
.L_x_308:
[----:B------:R-:W-:Y:S05]  /*0a60*/  BSYNC.RECONVERGENT B1 ;  /* 0x0000000000017941 */ /* 0x000fea0003800200 */
.L_x_307:
[----:B------:R-:W-:Y:S01]  /*0a70*/  BAR.SYNC.DEFER_BLOCKING 0x0 ;  /* 0x0000000000007b1d */ /* 0x000fe20000010000 */
[----:B------:R-:W-:-:S13]  /*0a80*/  ISETP.NE.AND P0, PT, R9, RZ, PT ;  /* 0x000000ff0900720c */ /* 0x000fda0003f05270 */
[----:B------:R-:W-:Y:S05]  /*0a90*/  @P0 BRA `(.L_x_309) ;  /* 0x0000002c00d40947 */ /* 0x000fea0003800000 */
[----:B------:R-:W3:Y:S01]  /*0aa0*/  S2UR UR5, SR_CgaCtaId ;  /* 0x00000000000579c3 */ /* 0x000ee20000008800 */
[----:B------:R-:W-:Y:S02]  /*0ab0*/  UMOV UR4, 0x400 ;  /* 0x0000040000047882 */ /* 0x000fe40000000000 */
[----:B---3--:R-:W-:-:S09]  /*0ac0*/  ULEA UR4, UR5, UR4, 0x18 ;  /* 0x0000000405047291 */ /* 0x008fd2000f8ec0ff */
[----:B--2---:R-:W-:Y:S04]  /*0ad0*/  LDS R0, [UR4+0xc] ;  /* 0x00000c04ff007984 */ /* 0x004fe80008000800 */
[----:B-1----:R-:W1:Y:S04]  /*0ae0*/  LDS.128 R4, [UR4+0x10] ;  /* 0x00001004ff047984 */ /* 0x002e680008000c00 */
[----:B------:R-:W2:Y:S01]  /*0af0*/  LDS.64 R8, [UR4+0x20] ;  /* 0x00002004ff087984 */ /* 0x000ea20008000a00 */
[----:B-1----:R-:W-:-:S04]  /*0b00*/  IADD3 R0, PT, PT, R4, R0, R3 ;  /* 0x0000000004007210 */ /* 0x002fc80007ffe003 */
[----:B------:R-:W-:-:S04]  /*0b10*/  IADD3 R0, PT, PT, R6, R0, R5 ;  /* 0x0000000006007210 */ /* 0x000fc80007ffe005 */
[----:B--2---:R-:W-:-:S05]  /*0b20*/  IADD3 R0, PT, PT, R8, R0, R7 ;  /* 0x0000000008007210 */ /* 0x004fca0007ffe007 */
[----:B0-----:R-:W-:Y:S01]  /*0b30*/  IMAD.IADD R3, R0, 0x1, R9 ;  /* 0x0000000100037824 */ /* 0x001fe200078e0209 */
[----:B------:R-:W-:Y:S06]  /*0b40*/  BRA `(.L_x_309) ;  /* 0x0000002c00a87947 */ /* 0x000fec0003800000 */
.L_x_306:
[----:B0-----:R-:W-:Y:S01]  /*0b50*/  LOP3.LUT R2, R9, 0x3e0, RZ, 0xc0, !PT ;  /* 0x000003e009027812 */ /* 0x001fe200078ec0ff */
[----:B------:R-:W0:Y:S03]  /*0b60*/  S2R R8, SR_LANEID ;  /* 0x0000000000087919 */ /* 0x000e260000000000 */
[----:B------:R-:W-:Y:S01]  /*0b70*/  LOP3.LUT R5, RZ, R2, RZ, 0x33, !PT ;  /* 0x00000002ff057212 */ /* 0x000fe200078e33ff */
[----:B------:R-:W-:-:S04]  /*0b80*/  VIADD R3, R2, 0x20 ;  /* 0x0000002002037836 */ /* 0x000fc80000000000 */
[----:B------:R-:W-:Y:S01]  /*0b90*/  IMAD.IADD R5, R5, 0x1, R20 ;  /* 0x0000000105057824 */ /* 0x000fe200078e0214 */
[----:B------:R-:W-:-:S04]  /*0ba0*/  ISETP.GT.AND P0, PT, R3, R20, PT ;  /* 0x000000140300720c */ /* 0x000fc80003f04270 */
[----:B------:R-:W-:-:S05]  /*0bb0*/  SEL R5, R5, 0x1f, P0 ;  /* 0x0000001f05057807 */ /* 0x000fca0000000000 */
[----:B-----5:R-:W1:Y:S01]  /*0bc0*/  SHFL.DOWN PT, R2, R0, 0x1, R5 ;  /* 0x0820000000027989 */ /* 0x020e6200000e0005 */
[CC--:B0-----:R-:W-:Y:S01]  /*0bd0*/  ISETP.GE.AND P0, PT, R8.reuse, R5.reuse, PT ;  /* 0x000000050800720c */ /* 0x0c1fe20003f06270 */
[C---:B------:R-:W-:Y:S01]  /*0be0*/  VIADD R4, R8.reuse, 0x2 ;  /* 0x0000000208047836 */ /* 0x040fe20000000000 */
[C---:B------:R-:W-:Y:S01]  /*0bf0*/  ISETP.NE.AND P1, PT, R8.reuse, RZ, PT ;  /* 0x000000ff0800720c */ /* 0x040fe20003f25270 */
[----:B------:R-:W-:Y:S01]  /*0c00*/  VIADD R6, R8, 0x4 ;  /* 0x0000000408067836 */ /* 0x000fe20000000000 */
[----:B-1----:R-:W-:Y:S02]  /*0c10*/  SEL R3, R2, RZ, !P0 ;  /* 0x000000ff02037207 */ /* 0x002fe40004000000 */
[----:B------:R-:W-:-:S03]  /*0c20*/  ISETP.GT.AND P0, PT, R4, R5, PT ;  /* 0x000000050400720c */ /* 0x000fc60003f04270 */
[----:B------:R-:W-:-:S06]  /*0c30*/  IMAD.IADD R2, R3, 0x1, R0 ;  /* 0x0000000103027824 */ /* 0x000fcc00078e0200 */
[----:B------:R-:W0:Y:S01]  /*0c40*/  @!P1 S2R R10, SR_CgaCtaId ;  /* 0x00000000000a9919 */ /* 0x000e220000008800 */
[----:B------:R-:W-:Y:S01]  /*0c50*/  @!P1 MOV R7, 0x400 ;  /* 0x0000040000079802 */ /* 0x000fe20000000f00 */
[----:B------:R-:W1:Y:S02]  /*0c60*/  SHFL.DOWN PT, R3, R2, 0x2, R5 ;  /* 0x0840000002037989 */ /* 0x000e6400000e0005 */
[----:B-1----:R-:W-:Y:S02]  /*0c70*/  SEL R3, R3, RZ, !P0 ;  /* 0x000000ff03037207 */ /* 0x002fe40004000000 */
[----:B------:R-:W-:Y:S02]  /*0c80*/  ISETP.GT.AND P0, PT, R6, R5, PT ;  /* 0x000000050600720c */ /* 0x000fe40003f04270 */
[----:B------:R-:W-:Y:S01]  /*0c90*/  @!P1 SHF.R.U32.HI R6, RZ, 0x3, R9 ;  /* 0x00000003ff069819 */ /* 0x000fe20000011609 */
[----:B------:R-:W-:Y:S01]  /*0ca0*/  IMAD.IADD R4, R2, 0x1, R3 ;  /* 0x0000000102047824 */ /* 0x000fe200078e0203 */
[----:B0-----:R-:W-:Y:S01]  /*0cb0*/  @!P1 LEA R7, R10, R7, 0x18 ;  /* 0x000000070a079211 */ /* 0x001fe200078ec0ff */
[----:B------:R-:W-:Y:S01]  /*0cc0*/  VIADD R2, R8, 0x8 ;  /* 0x0000000808027836 */ /* 0x000fe20000000000 */
[----:B------:R-:W-:-:S02]  /*0cd0*/  @!P1 LOP3.LUT R6, R6, 0x7c, RZ, 0xc0, !PT ;  /* 0x0000007c06069812 */ /* 0x000fc400078ec0ff */
[----:B------:R-:W0:Y:S03]  /*0ce0*/  SHFL.DOWN PT, R3, R4, 0x4, R5 ;  /* 0x0880000004037989 */ /* 0x000e2600000e0005 */
[----:B------:R-:W-:Y:S01]  /*0cf0*/  @!P1 IMAD.IADD R6, R6, 0x1, R7 ;  /* 0x0000000106069824 */ /* 0x000fe200078e0207 */
        /* <DEDUP_REMOVED lines=10> */
[----:B------:R-:W-:-:S03]  /*0da0*/  ISETP.GE.AND P0, PT, R20, 0x21, PT ;  /* 0x000000211400780c */ /* 0x000fc60003f06270 */
[----:B------:R-:W-:Y:S01]  /*0db0*/  IMAD.IADD R3, R2, 0x1, R3 ;  /* 0x0000000102037824 */ /* 0x000fe200078e0203 */
[----:B------:R-:W-:-:S04]  /*0dc0*/  ISETP.NE.OR P0, PT, R9, RZ, !P0 ;  /* 0x000000ff0900720c */ /* 0x000fc80004705670 */
[----:B------:R4:W-:Y:S01]  /*0dd0*/  @!P1 STS [R6+0x8], R3 ;  /* 0x0000080306009388 */ /* 0x0009e20000000800 */
[----:B------:R-:W-:Y:S08]  /*0de0*/  BAR.SYNC.DEFER_BLOCKING 0x0 ;  /* 0x0000000000007b1d */ /* 0x000ff00000010000 */
[----:B------:R-:W-:Y:S05]  /*0df0*/  @P0 BRA `(.L_x_309) ;  /* 0x0000002800fc0947 */ /* 0x000fea0003800000 */
[----:B------:R-:W0:Y:S01]  /*0e00*/  S2UR UR5, SR_CgaCtaId ;  /* 0x00000000000579c3 */ /* 0x000e220000008800 */
[----:B------:R-:W-:Y:S01]  /*0e10*/  UMOV UR4, 0x400 ;  /* 0x0000040000047882 */ /* 0x000fe20000000000 */
[----:B------:R-:W-:Y:S01]  /*0e20*/  ISETP.GE.U32.AND P0, PT, R20, 0x41, PT ;  /* 0x000000411400780c */ /* 0x000fe20003f06070 */
[----:B0-----:R-:W-:-:S09]  /*0e30*/  ULEA UR4, UR5, UR4, 0x18 ;  /* 0x0000000405047291 */ /* 0x001fd2000f8ec0ff */
[----:B------:R-:W4:Y:S02]  /*0e40*/  LDS R0, [UR4+0xc] ;  /* 0x00000c04ff007984 */ /* 0x000f240008000800 */
[----:B----4-:R-:W-:Y:S01]  /*0e50*/  IMAD.IADD R3, R3, 0x1, R0 ;  /* 0x0000000103037824 */ /* 0x010fe200078e0200 */
[----:B------:R-:W-:Y:S06]  /*0e60*/  @!P0 BRA `(.L_x_309) ;  /* 0x0000002800e08947 */ /* 0x000fec0003800000 */
[----:B------:R-:W0:Y:S01]  /*0e70*/  LDS.128 R4, [UR4+0x10] ;  /* 0x00001004ff047984 */ /* 0x000e220008000c00 */
[----:B------:R-:W-:Y:S01]  /*0e80*/  ISETP.GE.U32.AND P0, PT, R20, 0x61, PT ;  /* 0x000000611400780c */ /* 0x000fe20003f06070 */
[----:B0-----:R-:W-:-:S12]  /*0e90*/  IMAD.IADD R3, R3, 0x1, R4 ;  /* 0x0000000103037824 */ /* 0x001fd800078e0204 */
[----:B------:R-:W-:Y:S05]  /*0ea0*/  @!P0 BRA `(.L_x_309) ;  /* 0x0000002800d08947 */ /* 0x000fea0003800000 */
[----:B------:R-:W-:Y:S01]  /*0eb0*/  ISETP.GE.U32.AND P0, PT, R20, 0x81, PT ;  /* 0x000000811400780c */ /* 0x000fe20003f06070 */
[----:B------:R-:W-:-:S12]  /*0ec0*/  IMAD.IADD R3, R3, 0x1, R5 ;  /* 0x0000000103037824 */ /* 0x000fd800078e0205 */
[----:B------:R-:W-:Y:S05]  /*0ed0*/  @!P0 BRA `(.L_x_309) ;  /* 0x0000002800c48947 */ /* 0x000fea0003800000 */
[----:B------:R-:W-:Y:S01]  /*0ee0*/  ISETP.GE.U32.AND P0, PT, R20, 0xa1, PT ;  /* 0x000000a11400780c */ /* 0x000fe20003f06070 */
[----:B------:R-:W-:-:S12]  /*0ef0*/  IMAD.IADD R3, R3, 0x1, R6 ;  /* 0x0000000103037824 */ /* 0x000fd800078e0206 */
[----:B------:R-:W-:Y:S05]  /*0f00*/  @!P0 BRA `(.L_x_309) ;  /* 0x0000002800b88947 */ /* 0x000fea0003800000 */
[----:B------:R-:W-:Y:S01]  /*0f10*/  ISETP.GE.U32.AND P0, PT, R20, 0xc1, PT ;  /* 0x000000c11400780c */ /* 0x000fe20003f06070 */
[----:B------:R-:W-:-:S12]  /*0f20*/  IMAD.IADD R3, R3, 0x1, R7 ;  /* 0x0000000103037824 */ /* 0x000fd800078e0207 */
[----:B------:R-:W-:Y:S05]  /*0f30*/  @!P0 BRA `(.L_x_309) ;  /* 0x0000002800ac8947 */ /* 0x000fea0003800000 */
[----:B------:R-:W0:Y:S01]  /*0f40*/  LDS.64 R4, [UR4+0x20] ;  /* 0x00002004ff047984 */ /* 0x000e220008000a00 */
[----:B------:R-:W-:Y:S01]  /*0f50*/  ISETP.GE.U32.AND P0, PT, R20, 0xe1, PT ;  /* 0x000000e11400780c */ /* 0x000fe20003f06070 */
[----:B0-----:R-:W-:-:S12]  /*0f60*/  IMAD.IADD R3, R3, 0x1, R4 ;  /* 0x0000000103037824 */ /* 0x001fd800078e0204 */
[----:B------:R-:W-:Y:S05]  /*0f70*/  @!P0 BRA `(.L_x_309) ;  /* 0x00000028009c8947 */ /* 0x000fea0003800000 */
[----:B------:R-:W-:Y:S01]  /*0f80*/  IMAD.IADD R3, R3, 0x1, R5 ;  /* 0x0000000103037824 */ /* 0x000fe200078e0205 */
[----:B------:R-:W-:Y:S06]  /*0f90*/  BRA `(.L_x_309) ;  /* 0x0000002800947947 */ /* 0x000fec0003800000 */
.L_x_293:
[----:B------:R-:W0:Y:S01]  /*0fa0*/  S2R R0, SR_TID.X ;  /* 0x0000000000007919 */ /* 0x000e220000002100 */
[----:B------:R-:W1:Y:S01]  /*0fb0*/  LDC.64 R2, c[0x0][0x380] ;  /* 0x0000e000ff027b82 */ /* 0x000e620000000a00 */
[----:B0-----:R-:W-:-:S04]  /*0fc0*/  IMAD.SHL.U32 R5, R0, 0x4, RZ ;  /* 0x0000000400057824 */ /* 0x001fc800078e00ff */
[----:B-1----:R-:W-:-:S05]  /*0fd0*/  IMAD.WIDE.U32 R2, R5, 0x4, R2 ;  /* 0x0000000405027825 */ /* 0x002fca00078e0002 */
[----:B------:R-:W2:Y:S04]  /*0fe0*/  LDG.E.128.CONSTANT R4, desc[UR6][R2.64] ;  /* 0x0000000602047981 */ /* 0x000ea8000c1e9d00 */
[----:B------:R-:W3:Y:S04]  /*0ff0*/  LDG.E.128.CONSTANT R8, desc[UR6][R2.64+0x1000] ;  /* 0x0010000602087981 */ /* 0x000ee8000c1e9d00 */
[----:B------:R-:W4:Y:S04]  /*1000*/  LDG.E.128.CONSTANT R12, desc[UR6][R2.64+0x2000] ;  /* 0x00200006020c7981 */ /* 0x000f28000c1e9d00 */
[----:B------:R-:W5:Y:S01]  /*1010*/  LDG.E.128.CONSTANT R16, desc[UR6][R2.64+0x3000] ;  /* 0x0030000602107981 */ /* 0x000f62000c1e9d00 */
[----:B------:R-:W-:Y:S01]  /*1020*/  ISETP.GE.U32.AND P0, PT, R20, 0x2000, PT ;  /* 0x000020001400780c */ /* 0x000fe20003f06070 */
[----:B------:R-:W-:Y:S01]  /*1030*/  IMAD.MOV.U32 R23, RZ, RZ, 0x1000 ;  /* 0x00001000ff177424 */ /* 0x000fe200078e00ff */
[----:B--2---:R-:W-:-:S04]  /*1040*/  IADD3 R5, PT, PT, R6, R5, R4 ;  /* 0x0000000506057210 */ /* 0x004fc80007ffe004 */
[----:B---3--:R-:W-:-:S04]  /*1050*/  IADD3 R5, PT, PT, R8, R7, R5 ;  /* 0x0000000708057210 */ /* 0x008fc80007ffe005 */
[----:B------:R-:W-:-:S04]  /*1060*/  IADD3 R5, PT, PT, R10, R9, R5 ;  /* 0x000000090a057210 */ /* 0x000fc80007ffe005 */
[----:B----4-:R-:W-:-:S04]  /*1070*/  IADD3 R5, PT, PT, R12, R11, R5 ;  /* 0x0000000b0c057210 */ /* 0x010fc80007ffe005 */
[----:B------:R-:W-:-:S04]  /*1080*/  IADD3 R5, PT, PT, R14, R13, R5 ;  /* 0x0000000d0e057210 */ /* 0x000fc80007ffe005 */
[----:B-----5:R-:W-:-:S04]  /*1090*/  IADD3 R5, PT, PT, R16, R15, R5 ;  /* 0x0000000f10057210 */ /* 0x020fc80007ffe005 */
[----:B------:R-:W-:-:S05]  /*10a0*/  IADD3 R5, PT, PT, R18, R17, R5 ;  /* 0x0000001112057210 */ /* 0x000fca0007ffe005 */
[----:B------:R-:W-:Y:S01]  /*10b0*/  IMAD.IADD R21, R19, 0x1, R5 ;  /* 0x0000000113157824 */ /* 0x000fe200078e0205 */
[----:B------:R-:W-:Y:S06]  /*10c0*/  @!P0 BRA `(.L_x_310) ;  /* 0x00000000005c8947 */ /* 0x000fec0003800000 */
[----:B------:R-:W0:Y:S01]  /*10d0*/  LDC R24, c[0x0][0x390] ;  /* 0x0000e400ff187b82 */ /* 0x000e220000000800 */
[----:B------:R-:W-:Y:S02]  /*10e0*/  VIADD R22, R20, 0xfffff000 ;  /* 0xfffff00014167836 */ /* 0x000fe40000000000 */
[----:B------:R-:W-:-:S07]  /*10f0*/  IMAD.MOV.U32 R23, RZ, RZ, 0x1000 ;  /* 0x00001000ff177424 */ /* 0x000fce00078e00ff */
.L_x_312:
[----:B------:R-:W-:-:S05]  /*1100*/  IMAD.WIDE R26, R23, 0x4, R2 ;  /* 0x00000004171a7825 */ /* 0x000fca00078e0202 */
[----:B------:R-:W2:Y:S04]  /*1110*/  LDG.E.128.CONSTANT R12, desc[UR6][R26.64] ;  /* 0x000000061a0c7981 */ /* 0x000ea8000c1e9d00 */
[----:B------:R-:W3:Y:S04]  /*1120*/  LDG.E.128.CONSTANT R16, desc[UR6][R26.64+0x1000] ;  /* 0x001000061a107981 */ /* 0x000ee8000c1e9d00 */
[----:B------:R-:W4:Y:S04]  /*1130*/  LDG.E.128.CONSTANT R4, desc[UR6][R26.64+0x2000] ;  /* 0x002000061a047981 */ /* 0x000f28000c1e9d00 */
[----:B------:R-:W5:Y:S01]  /*1140*/  LDG.E.128.CONSTANT R8, desc[UR6][R26.64+0x3000] ;  /* 0x003000061a087981 */ /* 0x000f62000c1e9d00 */
[----:B0-----:R-:W-:Y:S01]  /*1150*/  IMAD.MOV.U32 R20, RZ, RZ, R24 ;  /* 0x000000ffff147224 */ /* 0x001fe200078e0018 */
[----:B--2---:R-:W-:-:S04]  /*1160*/  IADD3 R13, PT, PT, R13, R12, R21 ;  /* 0x0000000c0d0d7210 */ /* 0x004fc80007ffe015 */
[----:B------:R-:W-:-:S04]  /*1170*/  IADD3 R13, PT, PT, R15, R14, R13 ;  /* 0x0000000e0f0d7210 */ /* 0x000fc80007ffe00d */
[----:B---3--:R-:W-:-:S04]  /*1180*/  IADD3 R13, PT, PT, R17, R16, R13 ;  /* 0x00000010110d7210 */ /* 0x008fc80007ffe00d */
[----:B------:R-:W-:-:S04]  /*1190*/  IADD3 R13, PT, PT, R19, R18, R13 ;  /* 0x00000012130d7210 */ /* 0x000fc80007ffe00d */
[----:B----4-:R-:W-:Y:S01]  /*11a0*/  IADD3 R13, PT, PT, R5, R4, R13 ;  /* 0x00000004050d7210 */ /* 0x010fe20007ffe00d */
[----:B------:R-:W-:-:S03]  /*11b0*/  IMAD.IADD R4, R20, 0x1, -R23 ;  /* 0x0000000114047824 */ /* 0x000fc600078e0a17 */
[----:B------:R-:W-:Y:S02]  /*11c0*/  IADD3 R13, PT, PT, R7, R6, R13 ;  /* 0x00000006070d7210 */ /* 0x000fe40007ffe00d */
[----:B------:R-:W-:Y:S02]  /*11d0*/  ISETP.GE.AND P0, PT, R4, 0x1000, PT ;  /* 0x000010000400780c */ /* 0x000fe40003f06270 */
[----:B-----5:R-:W-:-:S04]  /*11e0*/  IADD3 R13, PT, PT, R9, R8, R13 ;  /* 0x00000008090d7210 */ /* 0x020fc80007ffe00d */
[----:B------:R-:W-:-:S07]  /*11f0*/  IADD3 R21, PT, PT, R11, R10, R13 ;  /* 0x0000000a0b157210 */ /* 0x000fce0007ffe00d */
[----:B------:R-:W-:Y:S05]  /*1200*/  @!P0 BRA `(.L_x_311) ;  /* 0x0000000400fc8947 */ /* 0x000fea0003800000 */
[----:B------:R-:W-:-:S05]  /*1210*/  VIADD R23, R23, 0x1000 ;  /* 0x0000100017177836 */ /* 0x000fca0000000000 */
[----:B------:R-:W-:-:S13]  /*1220*/  ISETP.GT.AND P0, PT, R23, R22, PT ;  /* 0x000000161700720c */ /* 0x000fda0003f04270 */
[----:B------:R-:W-:Y:S05]  /*1230*/  @!P0 BRA `(.L_x_312) ;  /* 0xfffffffc00b08947 */ /* 0x000fea000383ffff */
.L_x_310:
[----:B------:R-:W-:-:S13]  /*1240*/  ISETP.GE.AND P0, PT, R23, R20, PT ;  /* 0x000000141700720c */ /* 0x000fda0003f06270 */
[----:B------:R-:W-:Y:S05]  /*1250*/  @P0 BRA `(.L_x_311) ;  /* 0x0000000400e80947 */ /* 0x000fea0003800000 */
[----:B------:R-:W-:Y:S01]  /*1260*/  IMAD.IADD R9, R20, 0x1, -R23 ;  /* 0x0000000114097824 */ /* 0x000fe200078e0a17 */
[----:B------:R-:W-:Y:S04]  /*1270*/  BSSY.RECONVERGENT B1, `(.L_x_311) ;  /* 0x0000078000017945 */ /* 0x000fe80003800200 */
[----:B------:R-:W-:-:S13]  /*1280*/  ISETP.GE.AND P0, PT, R0, R9, PT ;  /* 0x000000090000720c */ /* 0x000fda0003f06270 */
[----:B------:R-:W-:Y:S05]  /*1290*/  @P0 BRA `(.L_x_313) ;  /* 0x0000000400d40947 */ /* 0x000fea0003800000 */
[----:B------:R-:W-:Y:S01]  /*12a0*/  LOP3.LUT R2, RZ, R0, RZ, 0x33, !PT ;  /* 0x00000000ff027212 */ /* 0x000fe200078e33ff */
[----:B------:R-:W-:Y:S01]  /*12b0*/  BSSY.RECONVERGENT B2, `(.L_x_314) ;  /* 0x0000015000027945 */ /* 0x000fe20003800200 */
[----:B------:R-:W-:Y:S02]  /*12c0*/  IMAD.MOV.U32 R8, RZ, RZ, R0 ;  /* 0x000000ffff087224 */ /* 0x000fe400078e0000 */
[----:B------:R-:W-:-:S04]  /*12d0*/  IADD3 R2, PT, PT, -R23, R20, R2 ;  /* 0x0000001417027210 */ /* 0x000fc80007ffe102 */
[C---:B------:R-:W-:Y:S02]  /*12e0*/  LOP3.LUT R3, R2.reuse, 0x300, RZ, 0xc0, !PT ;  /* 0x0000030002037812 */ /* 0x040fe400078ec0ff */
[----:B------:R-:W-:Y:S02]  /*12f0*/  ISETP.GE.U32.AND P1, PT, R2, 0x300, PT ;  /* 0x000003000200780c */ /* 0x000fe40003f26070 */
[----:B------:R-:W-:-:S13]  /*1300*/  ISETP.NE.AND P0, PT, R3, 0x300, PT ;  /* 0x000003000300780c */ /* 0x000fda0003f05270 */
[----:B------:R-:W-:Y:S05]  /*1310*/  @!P0 BRA `(.L_x_315) ;  /* 0x0000000000388947 */ /* 0x000fea0003800000 */
[----:B------:R-:W0:Y:S01]  /*1320*/  LDC.64 R4, c[0x0][0x380] ;  /* 0x0000e000ff047b82 */ /* 0x000e220000000a00 */
[----:B------:R-:W-:Y:S01]  /*1330*/  LEA.HI R2, R2, 0x1, RZ, 0x18 ;  /* 0x0000000102027811 */ /* 0x000fe200078fc0ff */
[----:B------:R-:W-:Y:S02]  /*1340*/  IMAD.IADD R7, R0, 0x1, R23 ;  /* 0x0000000100077824 */ /* 0x000fe400078e0217 */
[----:B------:R-:W-:Y:S01]  /*1350*/  IMAD.MOV.U32 R8, RZ, RZ, R0 ;  /* 0x000000ffff087224 */ /* 0x000fe200078e0000 */
[----:B------:R-:W-:-:S05]  /*1360*/  LOP3.LUT R2, R2, 0x3, RZ, 0xc0, !PT ;  /* 0x0000000302027812 */ /* 0x000fca00078ec0ff */
[----:B------:R-:W-:-:S07]  /*1370*/  IMAD.MOV R6, RZ, RZ, -R2 ;  /* 0x000000ffff067224 */ /* 0x000fce00078e0a02 */
.L_x_316:
[----:B0-----:R-:W-:-:S06]  /*1380*/  IMAD.WIDE.U32 R2, R7, 0x4, R4 ;  /* 0x0000000407027825 */ /* 0x001fcc00078e0004 */
[----:B------:R-:W2:Y:S01]  /*1390*/  LDG.E.CONSTANT R2, desc[UR6][R2.64] ;  /* 0x0000000602027981 */ /* 0x000ea2000c1e9900 */
[----:B------:R-:W-:Y:S02]  /*13a0*/  VIADD R6, R6, 0x1 ;  /* 0x0000000106067836 */ /* 0x000fe40000000000 */
[----:B------:R-:W-:Y:S02]  /*13b0*/  VIADD R8, R8, 0x100 ;  /* 0x0000010008087836 */ /* 0x000fe40000000000 */
[----:B------:R-:W-:Y:S01]  /*13c0*/  VIADD R7, R7, 0x100 ;  /* 0x0000010007077836 */ /* 0x000fe20000000000 */
[----:B------:R-:W-:Y:S01]  /*13d0*/  ISETP.NE.AND P0, PT, R6, RZ, PT ;  /* 0x000000ff0600720c */ /* 0x000fe20003f05270 */
[----:B--2---:R-:W-:-:S12]  /*13e0*/  IMAD.IADD R21, R2, 0x1, R21 ;  /* 0x0000000102157824 */ /* 0x004fd800078e0215 */
[----:B------:R-:W-:Y:S05]  /*13f0*/  @P0 BRA `(.L_x_316) ;  /* 0xfffffffc00e00947 */ /* 0x000fea000383ffff */
.L_x_315:
[----:B------:R-:W-:Y:S05]  /*1400*/  BSYNC.RECONVERGENT B2 ;  /* 0x0000000000027941 */ /* 0x000fea0003800200 */
.L_x_314:
[----:B------:R-:W-:Y:S05]  /*1410*/  @!P1 BRA `(.L_x_313) ;  /* 0x0000000400749947 */ /* 0x000fea0003800000 */
[----:B------:R-:W0:Y:S01]  /*1420*/  LDCU.64 UR4, c[0x0][0x380] ;  /* 0x00007000ff0477ac */ /* 0x000e220008000a00 */
[----:B------:R-:W-:Y:S01]  /*1430*/  IMAD.IADD R5, R9, 0x1, -R8 ;  /* 0x0000000109057824 */ /* 0x000fe200078e0a08 */
[C---:B------:R-:W-:Y:S01]  /*1440*/  IADD3 R3, P0, PT, R8.reuse, R23, RZ ;  /* 0x0000001708037210 */ /* 0x040fe20007f1e0ff */
[----:B------:R-:W-:Y:S01]  /*1450*/  BSSY.RECONVERGENT B2, `(.L_x_317) ;  /* 0x0000033000027945 */ /* 0x000fe20003800200 */
[----:B------:R-:W-:Y:S02]  /*1460*/  IMAD.IADD R23, R8, 0x1, R23 ;  /* 0x0000000108177824 */ /* 0x000fe400078e0217 */
[----:B------:R-:W-:Y:S01]  /*1470*/  ISETP.GT.AND P1, PT, R5, 0xc00, PT ;  /* 0x00000c000500780c */ /* 0x000fe20003f24270 */
[----:B------:R-:W-:Y:S01]  /*1480*/  IMAD.X R4, RZ, RZ, RZ, P0 ;  /* 0x000000ffff047224 */ /* 0x000fe200000e06ff */
[----:B0-----:R-:W-:-:S04]  /*1490*/  LEA R2, P0, R3, UR4, 0x2 ;  /* 0x0000000403027c11 */ /* 0x001fc8000f8010ff */
[----:B------:R-:W-:Y:S02]  /*14a0*/  LEA.HI.X R3, R3, UR5, R4, 0x2, P0 ;  /* 0x0000000503037c11 */ /* 0x000fe400080f1404 */
[----:B------:R-:W-:-:S05]  /*14b0*/  IADD3 R2, P0, PT, R2, 0x800, RZ ;  /* 0x0000080002027810 */ /* 0x000fca0007f1e0ff */
[----:B------:R-:W-:Y:S01]  /*14c0*/  IMAD.X R3, RZ, RZ, R3, P0 ;  /* 0x000000ffff037224 */ /* 0x000fe200000e0603 */
[----:B------:R-:W-:Y:S01]  /*14d0*/  PLOP3.LUT P0, PT, PT, PT, PT, 0x80, 0x8 ;  /* 0x000000000008781c */ /* 0x000fe20003f0f070 */
[----:B------:R-:W-:-:S12]  /*14e0*/  @!P1 BRA `(.L_x_318) ;  /* 0x0000000000a49947 */ /* 0x000fd80003800000 */
[----:B------:R-:W-:Y:S01]  /*14f0*/  PLOP3.LUT P0, PT, PT, PT, PT, 0x8, 0x80 ;  /* 0x000000000080781c */ /* 0x000fe20003f0e170 */
[----:B------:R-:W-:-:S12]  /*1500*/  VIADD R11, R9, 0xfffff400 ;  /* 0xfffff400090b7836 */ /* 0x000fd80000000000 */
.L_x_319:
[----:B------:R-:W0:Y:S01]  /*1510*/  LDC.64 R4, c[0x0][0x380] ;  /* 0x0000e000ff047b82 */ /* 0x000e220000000a00 */
[C---:B------:R-:W-:Y:S01]  /*1520*/  VIADD R27, R23.reuse, 0x400 ;  /* 0x00000400171b7836 */ /* 0x040fe20000000000 */
[----:B------:R-:W2:Y:S01]  /*1530*/  LDG.E.CONSTANT R12, desc[UR6][R2.64+-0x400] ;  /* 0xfffc0006020c7981 */ /* 0x000ea2000c1e9900 */
[----:B------:R-:W-:-:S03]  /*1540*/  VIADD R7, R23, 0x800 ;  /* 0x0000080017077836 */ /* 0x000fc60000000000 */
[----:B------:R-:W3:Y:S04]  /*1550*/  LDG.E.CONSTANT R18, desc[UR6][R2.64] ;  /* 0x0000000602127981 */ /* 0x000ee8000c1e9900 */
[----:B------:R-:W3:Y:S04]  /*1560*/  LDG.E.CONSTANT R17, desc[UR6][R2.64+0x400] ;  /* 0x0004000602117981 */ /* 0x000ee8000c1e9900 */
[----:B------:R-:W4:Y:S01]  /*1570*/  LDG.E.CONSTANT R15, desc[UR6][R2.64+0xc00] ;  /* 0x000c0006020f7981 */ /* 0x000f22000c1e9900 */
[----:B------:R-:W-:-:S03]  /*1580*/  VIADD R29, R23, 0xc00 ;  /* 0x00000c00171d7836 */ /* 0x000fc60000000000 */
[----:B------:R-:W5:Y:S04]  /*1590*/  LDG.E.CONSTANT R14, desc[UR6][R2.64+0x1000] ;  /* 0x00100006020e7981 */ /* 0x000f68000c1e9900 */
[----:B------:R-:W5:Y:S01]  /*15a0*/  LDG.E.CONSTANT R13, desc[UR6][R2.64+0x1400] ;  /* 0x00140006020d7981 */ /* 0x000f62000c1e9900 */
[----:B0-----:R-:W-:-:S03]  /*15b0*/  IMAD.WIDE.U32 R24, R23, 0x4, R4 ;  /* 0x0000000417187825 */ /* 0x001fc600078e0004 */
[----:B------:R-:W5:Y:S04]  /*15c0*/  LDG.E.CONSTANT R19, desc[UR6][R2.64+0x1c00] ;  /* 0x001c000602137981 */ /* 0x000f68000c1e9900 */
[----:B------:R-:W2:Y:S01]  /*15d0*/  LDG.E.CONSTANT R10, desc[UR6][R24.64] ;  /* 0x00000006180a7981 */ /* 0x000ea2000c1e9900 */
[----:B------:R-:W-:-:S03]  /*15e0*/  IMAD.WIDE.U32 R26, R27, 0x4, R4 ;  /* 0x000000041b1a7825 */ /* 0x000fc600078e0004 */
[----:B------:R-:W5:Y:S01]  /*15f0*/  LDG.E.CONSTANT R20, desc[UR6][R2.64+0x2400] ;  /* 0x0024000602147981 */ /* 0x000f62000c1e9900 */
[----:B------:R-:W-:-:S03]  /*1600*/  IMAD.WIDE.U32 R6, R7, 0x4, R4 ;  /* 0x0000000407067825 */ /* 0x000fc600078e0004 */
[----:B------:R-:W4:Y:S01]  /*1610*/  LDG.E.CONSTANT R16, desc[UR6][R26.64] ;  /* 0x000000061a107981 */ /* 0x000f22000c1e9900 */
[----:B------:R-:W-:-:S03]  /*1620*/  IMAD.WIDE.U32 R4, R29, 0x4, R4 ;  /* 0x000000041d047825 */ /* 0x000fc600078e0004 */
[----:B------:R-:W5:Y:S04]  /*1630*/  LDG.E.CONSTANT R6, desc[UR6][R6.64] ;  /* 0x0000000606067981 */ /* 0x000f68000c1e9900 */
[----:B------:R-:W5:Y:S04]  /*1640*/  LDG.E.CONSTANT R25, desc[UR6][R2.64+0x2000] ;  /* 0x0020000602197981 */ /* 0x000f68000c1e9900 */
[----:B------:R0:W5:Y:S04]  /*1650*/  LDG.E.CONSTANT R5, desc[UR6][R4.64] ;  /* 0x0000000604057981 */ /* 0x000168000c1e9900 */
[----:B------:R-:W5:Y:S04]  /*1660*/  LDG.E.CONSTANT R24, desc[UR6][R2.64+0x2c00] ;  /* 0x002c000602187981 */ /* 0x000f68000c1e9900 */
[----:B------:R-:W5:Y:S04]  /*1670*/  LDG.E.CONSTANT R27, desc[UR6][R2.64+0x3000] ;  /* 0x00300006021b7981 */ /* 0x000f68000c1e9900 */
[----:B------:R1:W5:Y:S01]  /*1680*/  LDG.E.CONSTANT R22, desc[UR6][R2.64+0x3400] ;  /* 0x0034000602167981 */ /* 0x000362000c1e9900 */
[----:B------:R-:W-:-:S05]  /*1690*/  VIADD R8, R8, 0x1000 ;  /* 0x0000100008087836 */ /* 0x000fca0000000000 */
[----:B------:R-:W-:Y:S02]  /*16a0*/  ISETP.GE.AND P1, PT, R8, R11, PT ;  /* 0x0000000b0800720c */ /* 0x000fe40003f26270 */
[----:B0-----:R-:W-:Y:S01]  /*16b0*/  IADD3 R4, P2, PT, R2, 0x4000, RZ ;  /* 0x0000400002047810 */ /* 0x001fe20007f5e0ff */
[----:B------:R-:W-:-:S04]  /*16c0*/  VIADD R23, R23, 0x1000 ;  /* 0x0000100017177836 */ /* 0x000fc80000000000 */
[----:B-1----:R-:W-:Y:S02]  /*16d0*/  IMAD.X R3, RZ, RZ, R3, P2 ;  /* 0x000000ffff037224 */ /* 0x002fe400010e0603 */
[----:B------:R-:W-:Y:S01]  /*16e0*/  IMAD.MOV.U32 R2, RZ, RZ, R4 ;  /* 0x000000ffff027224 */ /* 0x000fe200078e0004 */
[----:B--2---:R-:W-:-:S04]  /*16f0*/  IADD3 R10, PT, PT, R12, R10, R21 ;  /* 0x0000000a0c0a7210 */ /* 0x004fc80007ffe015 */
[----:B---3--:R-:W-:-:S04]  /*1700*/  IADD3 R10, PT, PT, R17, R18, R10 ;  /* 0x00000012110a7210 */ /* 0x008fc80007ffe00a */
[----:B----4-:R-:W-:-:S04]  /*1710*/  IADD3 R10, PT, PT, R15, R16, R10 ;  /* 0x000000100f0a7210 */ /* 0x010fc80007ffe00a */
[----:B-----5:R-:W-:-:S04]  /*1720*/  IADD3 R10, PT, PT, R13, R14, R10 ;  /* 0x0000000e0d0a7210 */ /* 0x020fc80007ffe00a */
[----:B------:R-:W-:-:S04]  /*1730*/  IADD3 R6, PT, PT, R19, R6, R10 ;  /* 0x0000000613067210 */ /* 0x000fc80007ffe00a */
[----:B------:R-:W-:-:S04]  /*1740*/  IADD3 R6, PT, PT, R20, R25, R6 ;  /* 0x0000001914067210 */ /* 0x000fc80007ffe006 */
[----:B------:R-:W-:-:S04]  /*1750*/  IADD3 R5, PT, PT, R24, R5, R6 ;  /* 0x0000000518057210 */ /* 0x000fc80007ffe006 */
[----:B------:R-:W-:Y:S01]  /*1760*/  IADD3 R21, PT, PT, R22, R27, R5 ;  /* 0x0000001b16157210 */ /* 0x000fe20007ffe005 */
[----:B------:R-:W-:Y:S06]  /*1770*/  @!P1 BRA `(.L_x_319) ;  /* 0xfffffffc00649947 */ /* 0x000fec000383ffff */
.L_x_318:
[----:B------:R-:W-:Y:S05]  /*1780*/  BSYNC.RECONVERGENT B2 ;  /* 0x0000000000027941 */ /* 0x000fea0003800200 */
.L_x_317:
[----:B------:R-:W-:Y:S01]  /*1790*/  IMAD.IADD R4, R9, 0x1, -R8 ;  /* 0x0000000109047824 */ /* 0x000fe200078e0a08 */
[----:B------:R-:W-:Y:S04]  /*17a0*/  BSSY.RECONVERGENT B2, `(.L_x_320) ;  /* 0x000001a000027945 */ /* 0x000fe80003800200 */
[----:B------:R-:W-:-:S13]  /*17b0*/  ISETP.GT.AND P1, PT, R4, 0x400, PT ;  /* 0x000004000400780c */ /* 0x000fda0003f24270 */
[----:B------:R-:W-:Y:S05]  /*17c0*/  @!P1 BRA `(.L_x_321) ;  /* 0x00000000005c9947 */ /* 0x000fea0003800000 */
[----:B------:R-:W0:Y:S01]  /*17d0*/  LDC.64 R6, c[0x0][0x380] ;  /* 0x0000e000ff067b82 */ /* 0x000e220000000a00 */
[C---:B------:R-:W-:Y:S01]  /*17e0*/  VIADD R11, R23.reuse, 0x400 ;  /* 0x00000400170b7836 */ /* 0x040fe20000000000 */
[----:B------:R-:W2:Y:S04]  /*17f0*/  LDG.E.CONSTANT R10, desc[UR6][R2.64+-0x400] ;  /* 0xfffc0006020a7981 */ /* 0x000ea8000c1e9900 */
[----:B------:R-:W3:Y:S04]  /*1800*/  LDG.E.CONSTANT R12, desc[UR6][R2.64+0x400] ;  /* 0x00040006020c7981 */ /* 0x000ee8000c1e9900 */
[----:B------:R-:W4:Y:S04]  /*1810*/  LDG.E.CONSTANT R13, desc[UR6][R2.64+0xc00] ;  /* 0x000c0006020d7981 */ /* 0x000f28000c1e9900 */
[----:B------:R-:W5:Y:S04]  /*1820*/  LDG.E.CONSTANT R15, desc[UR6][R2.64+0x1000] ;  /* 0x00100006020f7981 */ /* 0x000f68000c1e9900 */
[----:B------:R1:W5:Y:S01]  /*1830*/  LDG.E.CONSTANT R14, desc[UR6][R2.64+0x1400] ;  /* 0x00140006020e7981 */ /* 0x000362000c1e9900 */
[----:B0-----:R-:W-:-:S04]  /*1840*/  IMAD.WIDE.U32 R4, R23, 0x4, R6 ;  /* 0x0000000417047825 */ /* 0x001fc800078e0006 */
[----:B------:R-:W-:Y:S02]  /*1850*/  IMAD.WIDE.U32 R6, R11, 0x4, R6 ;  /* 0x000000040b067825 */ /* 0x000fe400078e0006 */
[----:B------:R-:W2:Y:S04]  /*1860*/  LDG.E.CONSTANT R4, desc[UR6][R4.64] ;  /* 0x0000000604047981 */ /* 0x000ea8000c1e9900 */
[----:B------:R-:W3:Y:S04]  /*1870*/  LDG.E.CONSTANT R11, desc[UR6][R2.64] ;  /* 0x00000006020b7981 */ /* 0x000ee8000c1e9900 */
[----:B------:R-:W4:Y:S01]  /*1880*/  LDG.E.CONSTANT R7, desc[UR6][R6.64] ;  /* 0x0000000606077981 */ /* 0x000f22000c1e9900 */
[----:B------:R-:W-:Y:S01]  /*1890*/  PLOP3.LUT P0, PT, PT, PT, PT, 0x8, 0x80 ;  /* 0x000000000080781c */ /* 0x000fe20003f0e170 */
[----:B------:R-:W-:-:S02]  /*18a0*/  VIADD R8, R8, 0x800 ;  /* 0x0000080008087836 */ /* 0x000fc40000000000 */
[----:B------:R-:W-:Y:S01]  /*18b0*/  VIADD R23, R23, 0x800 ;  /* 0x0000080017177836 */ /* 0x000fe20000000000 */
[----:B--2---:R-:W-:Y:S02]  /*18c0*/  IADD3 R10, PT, PT, R10, R4, R21 ;  /* 0x000000040a0a7210 */ /* 0x004fe40007ffe015 */
[----:B------:R-:W-:Y:S02]  /*18d0*/  IADD3 R4, P1, PT, R2, 0x2000, RZ ;  /* 0x0000200002047810 */ /* 0x000fe40007f3e0ff */
[----:B---3--:R-:W-:-:S03]  /*18e0*/  IADD3 R10, PT, PT, R12, R11, R10 ;  /* 0x0000000b0c0a7210 */ /* 0x008fc60007ffe00a */
[----:B------:R-:W-:Y:S01]  /*18f0*/  IMAD.X R5, RZ, RZ, R3, P1 ;  /* 0x000000ffff057224 */ /* 0x000fe200008e0603 */
[----:B----4-:R-:W-:Y:S01]  /*1900*/  IADD3 R10, PT, PT, R13, R7, R10 ;  /* 0x000000070d0a7210 */ /* 0x010fe20007ffe00a */
[----:B-1----:R-:W-:Y:S02]  /*1910*/  IMAD.MOV.U32 R2, RZ, RZ, R4 ;  /* 0x000000ffff027224 */ /* 0x002fe400078e0004 */
[----:B------:R-:W-:Y:S01]  /*1920*/  IMAD.MOV.U32 R3, RZ, RZ, R5 ;  /* 0x000000ffff037224 */ /* 0x000fe200078e0005 */
[----:B-----5:R-:W-:-:S07]  /*1930*/  IADD3 R21, PT, PT, R14, R15, R10 ;  /* 0x0000000f0e157210 */ /* 0x020fce0007ffe00a */
.L_x_321:
[----:B------:R-:W-:Y:S05]  /*1940*/  BSYNC.RECONVERGENT B2 ;  /* 0x0000000000027941 */ /* 0x000fea0003800200 */
.L_x_320:
[----:B------:R-:W-:-:S13]  /*1950*/  ISETP.LT.OR P0, PT, R8, R9, P0 ;  /* 0x000000090800720c */ /* 0x000fda0000701670 */
[----:B------:R-:W-:Y:S05]  /*1960*/  @!P0 BRA `(.L_x_313) ;  /* 0x0000000000208947 */ /* 0x000fea0003800000 */
[----:B------:R-:W0:Y:S01]  /*1970*/  LDC.64 R4, c[0x0][0x380] ;  /* 0x0000e000ff047b82 */ /* 0x000e220000000a00 */
[----:B------:R-:W2:Y:S04]  /*1980*/  LDG.E.CONSTANT R6, desc[UR6][R2.64+-0x400] ;  /* 0xfffc000602067981 */ /* 0x000ea8000c1e9900 */
[----:B------:R-:W3:Y:S04]  /*1990*/  LDG.E.CONSTANT R7, desc[UR6][R2.64] ;  /* 0x0000000602077981 */ /* 0x000ee8000c1e9900 */
[----:B------:R-:W3:Y:S01]  /*19a0*/  LDG.E.CONSTANT R8, desc[UR6][R2.64+0x400] ;  /* 0x0004000602087981 */ /* 0x000ee2000c1e9900 */
[----:B0-----:R-:W-:-:S06]  /*19b0*/  IMAD.WIDE.U32 R4, R23, 0x4, R4 ;  /* 0x0000000417047825 */ /* 0x001fcc00078e0004 */
[----:B------:R-:W2:Y:S02]  /*19c0*/  LDG.E.CONSTANT R4, desc[UR6][R4.64] ;  /* 0x0000000604047981 */ /* 0x000ea4000c1e9900 */
[----:B--2---:R-:W-:-:S04]  /*19d0*/  IADD3 R6, PT, PT, R6, R4, R21 ;  /* 0x0000000406067210 */ /* 0x004fc80007ffe015 */
[----:B---3--:R-:W-:-:S07]  /*19e0*/  IADD3 R21, PT, PT, R8, R7, R6 ;  /* 0x0000000708157210 */ /* 0x008fce0007ffe006 */
.L_x_313:
[----:B------:R-:W-:Y:S05]  /*19f0*/  BSYNC.RECONVERGENT B1 ;  /* 0x0000000000017941 */ /* 0x000fea0003800200 */
.L_x_311:
[----:B------:R-:W0:Y:S01]  /*1a00*/  S2R R7, SR_LANEID ;  /* 0x0000000000077919 */ /* 0x000e220000000000 */
[----:B------:R-:W-:Y:S01]  /*1a10*/  BSSY.RECONVERGENT B1, `(.L_x_322) ;  /* 0x000001d000017945 */ /* 0x000fe20003800200 */
[----:B------:R-:W1:Y:S01]  /*1a20*/  SHFL.DOWN PT, R2, R21, 0x1, 0x1f ;  /* 0x08201f0015027f89 */ /* 0x000e6200000e0000 */
[----:B0-----:R-:W-:-:S04]  /*1a30*/  ISETP.GT.AND P0, PT, R7, 0x1e, PT ;  /* 0x0000001e0700780c */ /* 0x001fc80003f04270 */
[----:B-1----:R-:W-:Y:S02]  /*1a40*/  SEL R2, R2, RZ, !P0 ;  /* 0x000000ff02027207 */ /* 0x002fe40004000000 */
        /* <DEDUP_REMOVED lines=25> */
.L_x_323:
[----:B------:R-:W-:Y:S05]  /*1be0*/  BSYNC.RECONVERGENT B1 ;  /* 0x0000000000017941 */ /* 0x000fea0003800200 */
.L_x_322:
[----:B------:R-:W-:Y:S01]  /*1bf0*/  BAR.SYNC.DEFER_BLOCKING 0x0 ;  /* 0x0000000000007b1d */ /* 0x000fe20000010000 */
[----:B------:R-:W-:-:S13]  /*1c00*/  ISETP.NE.AND P0, PT, R0, RZ, PT ;  /* 0x000000ff0000720c */ /* 0x000fda0003f05270 */
[----:B------:R-:W-:Y:S05]  /*1c10*/  @P0 BRA `(.L_x_309) ;  /* 0x0000001c00740947 */ /* 0x000fea0003800000 */
[----:B------:R-:W3:Y:S01]  /*1c20*/  S2UR UR5, SR_CgaCtaId ;  /* 0x00000000000579c3 */ /* 0x000ee20000008800 */
[----:B------:R-:W-:Y:S02]  /*1c30*/  UMOV UR4, 0x400 ;  /* 0x0000040000047882 */ /* 0x000fe40000000000 */
[----:B---3--:R-:W-:-:S09]  /*1c40*/  ULEA UR4, UR5, UR4, 0x18 ;  /* 0x0000000405047291 */ /* 0x008fd2000f8ec0ff */
[----:B------:R-:W-:Y:S04]  /*1c50*/  LDS R0, [UR4+0xc] ;  /* 0x00000c04ff007984 */ /* 0x000fe80008000800 */
[----:B--2---:R-:W2:Y:S04]  /*1c60*/  LDS.128 R4, [UR4+0x10] ;  /* 0x00001004ff047984 */ /* 0x004ea80008000c00 */
[----:B------:R-:W3:Y:S01]  /*1c70*/  LDS.64 R8, [UR4+0x20] ;  /* 0x00002004ff087984 */ /* 0x000ee20008000a00 */
[----:B--2---:R-:W-:-:S04]  /*1c80*/  IADD3 R0, PT, PT, R4, R0, R3 ;  /* 0x0000000004007210 */ /* 0x004fc80007ffe003 */
[----:B------:R-:W-:-:S04]  /*1c90*/  IADD3 R0, PT, PT, R6, R0, R5 ;  /* 0x0000000006007210 */ /* 0x000fc80007ffe005 */
[----:B---3--:R-:W-:-:S05]  /*1ca0*/  IADD3 R0, PT, PT, R8, R0, R7 ;  /* 0x0000000008007210 */ /* 0x008fca0007ffe007 */
[----:B0-----:R-:W-:Y:S01]  /*1cb0*/  IMAD.IADD R3, R0, 0x1, R9 ;  /* 0x0000000100037824 */ /* 0x001fe200078e0209 */
[----:B------:R-:W-:Y:S06]  /*1cc0*/  BRA `(.L_x_309) ;  /* 0x0000001c00487947 */ /* 0x000fec0003800000 */
.L_x_292:
        /* <DEDUP_REMOVED lines=12> */
.L_x_326:
[----:B------:R-:W-:Y:S05]  /*1d90*/  BSYNC.RECONVERGENT B1 ;  /* 0x0000000000017941 */ /* 0x000fea0003800200 */
.L_x_325:
        /* <DEDUP_REMOVED lines=16> */
.L_x_331:
        /* <DEDUP_REMOVED lines=9> */
.L_x_330:
[----:B------:R-:W-:Y:S05]  /*1f30*/  BSYNC.RECONVERGENT B2 ;  /* 0x0000000000027941 */ /* 0x000fea0003800200 */
.L_x_329:
        /* <DEDUP_REMOVED lines=8> */
.L_x_334:
        /* <DEDUP_REMOVED lines=35> */
.L_x_333:
[----:B------:R-:W-:Y:S05]  /*21f0*/  BSYNC.RECONVERGENT B2 ;  /* 0x0000000000027941 */ /* 0x000fea0003800200 */
.L_x_332:
        /* <DEDUP_REMOVED lines=22> */
.L_x_336:
[----:B------:R-:W-:Y:S05]  /*2360*/  BSYNC.RECONVERGENT B2 ;  /* 0x0000000000027941 */ /* 0x000fea0003800200 */
.L_x_335:
        /* <DEDUP_REMOVED lines=10> */
.L_x_328:
[----:B------:R-:W-:Y:S05]  /*2410*/  BSYNC.RECONVERGENT B1 ;  /* 0x0000000000017941 */ /* 0x000fea0003800200 */
.L_x_327:
        /* <DEDUP_REMOVED lines=32> */
.L_x_339:
[----:B------:R-:W-:Y:S05]  /*2620*/  BSYNC.RECONVERGENT B1 ;  /* 0x0000000000017941 */ /* 0x000fea0003800200 */
.L_x_338:
[----:B------:R-:W-:Y:S01]  /*2630*/  BAR.SYNC.DEFER_BLOCKING 0x0 ;  /* 0x0000000000007b1d */ /* 0x000fe20000010000 */
[----:B------:R-:W-:-:S13]  /*2640*/  ISETP.NE.AND P0, PT, R9, RZ, PT ;  /* 0x000000ff0900720c */ /* 0x000fda0003f05270 */
[----:B------:R-:W-:Y:S05]  /*2650*/  @P0 BRA `(.L_x_309) ;  /* 0x0000001000e40947 */ /* 0x000fea0003800000 */
[----:B------:R-:W3:Y:S01]  /*2660*/  S2UR UR5, SR_CgaCtaId ;  /* 0x00000000000579c3 */ /* 0x000ee20000008800 */
[----:B------:R-:W-:Y:S02]  /*2670*/  UMOV UR4, 0x400 ;  /* 0x0000040000047882 */ /* 0x000fe40000000000 */
[----:B---3--:R-:W-:-:S09]  /*2680*/  ULEA UR4, UR5, UR4, 0x18 ;  /* 0x0000000405047291 */ /* 0x008fd2000f8ec0ff */
[----:B-1----:R-:W-:Y:S04]  /*2690*/  LDS R0, [UR4+0xc] ;  /* 0x00000c04ff007984 */ /* 0x002fe80008000800 */
[----:B------:R-:W1:Y:S04]  /*26a0*/  LDS.128 R4, [UR4+0x10] ;  /* 0x00001004ff047984 */ /* 0x000e680008000c00 */
[----:B------:R-:W3:Y:S01]  /*26b0*/  LDS.64 R8, [UR4+0x20] ;  /* 0x00002004ff087984 */ /* 0x000ee20008000a00 */
[----:B-1----:R-:W-:-:S04]  /*26c0*/  IADD3 R0, PT, PT, R4, R0, R3 ;  /* 0x0000000004007210 */ /* 0x002fc80007ffe003 */
[----:B------:R-:W-:-:S04]  /*26d0*/  IADD3 R0, PT, PT, R6, R0, R5 ;  /* 0x0000000006007210 */ /* 0x000fc80007ffe005 */
[----:B---3--:R-:W-:-:S05]  /*26e0*/  IADD3 R0, PT, PT, R8, R0, R7 ;  /* 0x0000000008007210 */ /* 0x008fca0007ffe007 */
[----:B0-2---:R-:W-:Y:S01]  /*26f0*/  IMAD.IADD R3, R0, 0x1, R9 ;  /* 0x0000000100037824 */ /* 0x005fe200078e0209 */
[----:B------:R-:W-:Y:S06]  /*2700*/  BRA `(.L_x_309) ;  /* 0x0000001000b87947 */ /* 0x000fec0003800000 */
.L_x_337:
        /* <DEDUP_REMOVED lines=16> */
[----:B------:R-:W1:Y:S02]  /*2810*/  SHFL.DOWN PT, R2, R3, 0x2, R7 ;  /* 0x0840000003027989 */ /* 0x000e6400000e0007 */
[----:B-1----:R-:W-:Y:S02]  /*2820*/  SEL R2, R2, RZ, !P0 ;  /* 0x000000ff02027207 */ /* 0x002fe40004000000 */
[----:B------:R-:W-:-:S03]  /*2830*/  ISETP.GT.AND P0, PT, R8, R7, PT ;  /* 0x000000070800720c */ /* 0x000fc60003f04270 */
[----:B------:R-:W-:Y:S01]  /*2840*/  IMAD.IADD R2, R3, 0x1, R2 ;  /* 0x0000000103027824 */ /* 0x000fe200078e0202 */
[----:B------:R-:W-:-:S04]  /*2850*/  @!P1 SHF.R.U32.HI R3, RZ, 0x3, R9 ;  /* 0x00000003ff039819 */ /* 0x000fc80000011609 */
[----:B------:R-:W1:Y:S02]  /*2860*/  SHFL.DOWN PT, R4, R2, 0x4, R7 ;  /* 0x0880000002047989 */ /* 0x000e6400000e0007 */
[----:B-1----:R-:W-:Y:S01]  /*2870*/  SEL R5, R4, RZ, !P0 ;  /* 0x000000ff04057207 */ /* 0x002fe20004000000 */
[C---:B------:R-:W-:Y:S02]  /*2880*/  VIADD R4, R6.reuse, 0x8 ;  /* 0x0000000806047836 */ /* 0x040fe40000000000 */
[----:B------:R-:W-:Y:S02]  /*2890*/  VIADD R6, R6, 0x10 ;  /* 0x0000001006067836 */ /* 0x000fe40000000000 */
[----:B------:R-:W-:Y:S01]  /*28a0*/  IMAD.IADD R5, R2, 0x1, R5 ;  /* 0x0000000102057824 */ /* 0x000fe200078e0205 */
[----:B------:R-:W-:Y:S02]  /*28b0*/  ISETP.GT.AND P0, PT, R4, R7, PT ;  /* 0x000000070400720c */ /* 0x000fe40003f04270 */
[----:B------:R-:W-:-:S02]  /*28c0*/  @!P1 MOV R4, 0x400 ;  /* 0x0000040000049802 */ /* 0x000fc40000000f00 */
[----:B------:R-:W1:Y:S02]  /*28d0*/  SHFL.DOWN PT, R0, R5, 0x8, R7 ;  /* 0x0900000005007989 */ /* 0x000e6400000e0007 */
[----:B0-----:R-:W-:Y:S02]  /*28e0*/  @!P1 LEA R11, R11, R4, 0x18 ;  /* 0x000000040b0b9211 */ /* 0x001fe400078ec0ff */
[----:B------:R-:W-:-:S05]  /*28f0*/  @!P1 LOP3.LUT R4, R3, 0x7c, RZ, 0xc0, !PT ;  /* 0x0000007c03049812 */ /* 0x000fca00078ec0ff */
[----:B------:R-:W-:Y:S01]  /*2900*/  @!P1 IMAD.IADD R4, R4, 0x1, R11 ;  /* 0x0000000104049824 */ /* 0x000fe200078e020b */
[----:B-1----:R-:W-:Y:S02]  /*2910*/  SEL R0, R0, RZ, !P0 ;  /* 0x000000ff00007207 */ /* 0x002fe40004000000 */
        /* <DEDUP_REMOVED lines=14> */
[----:B------:R-:W3:Y:S02]  /*2a00*/  LDS R0, [UR4+0xc] ;  /* 0x00000c04ff007984 */ /* 0x000ee40008000800 */
[----:B---3--:R-:W-:Y:S01]  /*2a10*/  IMAD.IADD R3, R3, 0x1, R0 ;  /* 0x0000000103037824 */ /* 0x008fe200078e0200 */
        /* <DEDUP_REMOVED lines=20> */
.L_x_324:
[----:B------:R-:W0:Y:S01]  /*2b60*/  S2R R0, SR_TID.X ;  /* 0x0000000000007919 */ /* 0x000e220000002100 */
[----:B------:R-:W0:Y:S02]  /*2b70*/  LDC.64 R2, c[0x0][0x380] ;  /* 0x0000e000ff027b82 */ /* 0x000e240000000a00 */
[----:B0-----:R-:W-:-:S05]  /*2b80*/  IMAD.WIDE.U32 R2, R0, 0x4, R2 ;  /* 0x0000000400027825 */ /* 0x001fca00078e0002 */
[----:B------:R-:W2:Y:S04]  /*2b90*/  LDG.E.CONSTANT R19, desc[UR6][R2.64] ;  /* 0x0000000602137981 */ /* 0x000ea8000c1e9900 */
[----:B------:R-:W2:Y:S04]  /*2ba0*/  LDG.E.CONSTANT R4, desc[UR6][R2.64+0x400] ;  /* 0x0004000602047981 */ /* 0x000ea8000c1e9900 */
[----:B------:R-:W2:Y:S04]  /*2bb0*/  LDG.E.CONSTANT R5, desc[UR6][R2.64+0x800] ;  /* 0x0008000602057981 */ /* 0x000ea8000c1e9900 */
[----:B------:R-:W3:Y:S04]  /*2bc0*/  LDG.E.CONSTANT R6, desc[UR6][R2.64+0xc00] ;  /* 0x000c000602067981 */ /* 0x000ee8000c1e9900 */
[----:B------:R-:W3:Y:S04]  /*2bd0*/  LDG.E.CONSTANT R7, desc[UR6][R2.64+0x1000] ;  /* 0x0010000602077981 */ /* 0x000ee8000c1e9900 */
[----:B------:R-:W4:Y:S04]  /*2be0*/  LDG.E.CONSTANT R8, desc[UR6][R2.64+0x1400] ;  /* 0x0014000602087981 */ /* 0x000f28000c1e9900 */
[----:B------:R-:W4:Y:S04]  /*2bf0*/  LDG.E.CONSTANT R9, desc[UR6][R2.64+0x1800] ;  /* 0x0018000602097981 */ /* 0x000f28000c1e9900 */
[----:B------:R-:W5:Y:S04]  /*2c00*/  LDG.E.CONSTANT R10, desc[UR6][R2.64+0x1c00] ;  /* 0x001c0006020a7981 */ /* 0x000f68000c1e9900 */
[----:B------:R-:W5:Y:S04]  /*2c10*/  LDG.E.CONSTANT R11, desc[UR6][R2.64+0x2000] ;  /* 0x00200006020b7981 */ /* 0x000f68000c1e9900 */
[----:B------:R-:W5:Y:S04]  /*2c20*/  LDG.E.CONSTANT R12, desc[UR6][R2.64+0x2400] ;  /* 0x00240006020c7981 */ /* 0x000f68000c1e9900 */
[----:B------:R-:W5:Y:S04]  /*2c30*/  LDG.E.CONSTANT R13, desc[UR6][R2.64+0x2800] ;  /* 0x00280006020d7981 */ /* 0x000f68000c1e9900 */
[----:B------:R-:W5:Y:S04]  /*2c40*/  LDG.E.CONSTANT R14, desc[UR6][R2.64+0x2c00] ;  /* 0x002c0006020e7981 */ /* 0x000f68000c1e9900 */
[----:B------:R-:W5:Y:S04]  /*2c50*/  LDG.E.CONSTANT R15, desc[UR6][R2.64+0x3000] ;  /* 0x00300006020f7981 */ /* 0x000f68000c1e9900 */
[----:B------:R-:W5:Y:S04]  /*2c60*/  LDG.E.CONSTANT R16, desc[UR6][R2.64+0x3400] ;  /* 0x0034000602107981 */ /* 0x000f68000c1e9900 */
[----:B------:R-:W5:Y:S04]  /*2c70*/  LDG.E.CONSTANT R17, desc[UR6][R2.64+0x3800] ;  /* 0x0038000602117981 */ /* 0x000f68000c1e9900 */
[----:B------:R-:W5:Y:S01]  /*2c80*/  LDG.E.CONSTANT R18, desc[UR6][R2.64+0x3c00] ;  /* 0x003c000602127981 */ /* 0x000f62000c1e9900 */
[----:B------:R-:W-:-:S02]  /*2c90*/  ISETP.GE.U32.AND P0, PT, R20, 0x2000, PT ;  /* 0x000020001400780c */ /* 0x000fc40003f06070 */
[----:B--2---:R-:W-:-:S04]  /*2ca0*/  IADD3 R4, PT, PT, R5, R4, R19 ;  /* 0x0000000405047210 */ /* 0x004fc80007ffe013 */
[----:B---3--:R-:W-:-:S04]  /*2cb0*/  IADD3 R4, PT, PT, R7, R6, R4 ;  /* 0x0000000607047210 */ /* 0x008fc80007ffe004 */
[----:B----4-:R-:W-:-:S04]  /*2cc0*/  IADD3 R4, PT, PT, R9, R8, R4 ;  /* 0x0000000809047210 */ /* 0x010fc80007ffe004 */
[----:B-----5:R-:W-:Y:S01]  /*2cd0*/  IADD3 R4, PT, PT, R11, R10, R4 ;  /* 0x0000000a0b047210 */ /* 0x020fe20007ffe004 */
[----:B------:R-:W-:-:S03]  /*2ce0*/  IMAD.MOV.U32 R11, RZ, RZ, 0x1000 ;  /* 0x00001000ff0b7424 */ /* 0x000fc600078e00ff */
[----:B------:R-:W-:-:S04]  /*2cf0*/  IADD3 R4, PT, PT, R13, R12, R4 ;  /* 0x0000000c0d047210 */ /* 0x000fc80007ffe004 */
[----:B------:R-:W-:-:S04]  /*2d00*/  IADD3 R4, PT, PT, R15, R14, R4 ;  /* 0x0000000e0f047210 */ /* 0x000fc80007ffe004 */
[----:B------:R-:W-:-:S05]  /*2d10*/  IADD3 R17, PT, PT, R17, R16, R4 ;  /* 0x0000001011117210 */ /* 0x000fca0007ffe004 */
[----:B------:R-:W-:Y:S01]  /*2d20*/  IMAD.IADD R8, R18, 0x1, R17 ;  /* 0x0000000112087824 */ /* 0x000fe200078e0211 */
[----:B------:R-:W-:Y:S06]  /*2d30*/  @!P0 BRA `(.L_x_340) ;  /* 0x00000000008c8947 */ /* 0x000fec0003800000 */
[----:B------:R-:W0:Y:S01]  /*2d40*/  LDC R7, c[0x0][0x390] ;  /* 0x0000e400ff077b82 */ /* 0x000e220000000800 */
[----:B------:R-:W-:Y:S02]  /*2d50*/  VIADD R6, R20, 0xfffff000 ;  /* 0xfffff00014067836 */ /* 0x000fe40000000000 */
[----:B------:R-:W-:-:S07]  /*2d60*/  IMAD.MOV.U32 R11, RZ, RZ, 0x1000 ;  /* 0x00001000ff0b7424 */ /* 0x000fce00078e00ff */
.L_x_342:
[----:B------:R-:W-:-:S05]  /*2d70*/  IMAD.WIDE R4, R11, 0x4, R2 ;  /* 0x000000040b047825 */ /* 0x000fca00078e0202 */
        /* <DEDUP_REMOVED lines=16> */
[----:B--2---:R-:W-:-:S04]  /*2e80*/  IADD3 R18, PT, PT, R18, R19, R8 ;  /* 0x0000001312127210 */ /* 0x004fc80007ffe008 */
[----:B---3--:R-:W-:Y:S01]  /*2e90*/  IADD3 R18, PT, PT, R21, R20, R18 ;  /* 0x0000001415127210 */ /* 0x008fe20007ffe012 */
[----:B0-----:R-:W-:-:S04]  /*2ea0*/  IMAD.MOV.U32 R20, RZ, RZ, R7 ;  /* 0x000000ffff147224 */ /* 0x001fc800078e0007 */
[----:B------:R-:W-:Y:S01]  /*2eb0*/  IMAD.IADD R8, R20, 0x1, -R11 ;  /* 0x0000000114087824 */ /* 0x000fe200078e0a0b */
[----:B----4-:R-:W-:-:S04]  /*2ec0*/  IADD3 R18, PT, PT, R23, R22, R18 ;  /* 0x0000001617127210 */ /* 0x010fc80007ffe012 */
[----:B------:R-:W-:Y:S02]  /*2ed0*/  ISETP.GE.AND P0, PT, R8, 0x1000, PT ;  /* 0x000010000800780c */ /* 0x000fe40003f06270 */
[----:B-----5:R-:W-:-:S04]  /*2ee0*/  IADD3 R18, PT, PT, R25, R24, R18 ;  /* 0x0000001819127210 */ /* 0x020fc80007ffe012 */
[----:B------:R-:W-:-:S04]  /*2ef0*/  IADD3 R14, PT, PT, R14, R17, R18 ;  /* 0x000000110e0e7210 */ /* 0x000fc80007ffe012 */
[----:B------:R-:W-:-:S04]  /*2f00*/  IADD3 R12, PT, PT, R15, R12, R14 ;  /* 0x0000000c0f0c7210 */ /* 0x000fc80007ffe00e */
[----:B------:R-:W-:-:S04]  /*2f10*/  IADD3 R10, PT, PT, R10, R13, R12 ;  /* 0x0000000d0a0a7210 */ /* 0x000fc80007ffe00c */
[----:B------:R-:W-:Y:S01]  /*2f20*/  IADD3 R8, PT, PT, R16, R9, R10 ;  /* 0x0000000910087210 */ /* 0x000fe20007ffe00a */
[----:B------:R-:W-:Y:S06]  /*2f30*/  @!P0 BRA `(.L_x_341) ;  /* 0x0000000400fc8947 */ /* 0x000fec0003800000 */
[----:B------:R-:W-:-:S05]  /*2f40*/  VIADD R11, R11, 0x1000 ;  /* 0x000010000b0b7836 */ /* 0x000fca0000000000 */
[----:B------:R-:W-:-:S13]  /*2f50*/  ISETP.GT.AND P0, PT, R11, R6, PT ;  /* 0x000000060b00720c */ /* 0x000fda0003f04270 */
[----:B------:R-:W-:Y:S05]  /*2f60*/  @!P0 BRA `(.L_x_342) ;  /* 0xfffffffc00808947 */ /* 0x000fea000383ffff */
.L_x_340:
        /* <DEDUP_REMOVED lines=20> */
.L_x_346:
        /* <DEDUP_REMOVED lines=8> */
.L_x_345:
[----:B------:R-:W-:Y:S05]  /*3130*/  BSYNC.RECONVERGENT B2 ;  /* 0x0000000000027941 */ /* 0x000fea0003800200 */
.L_x_344:
        /* <DEDUP_REMOVED lines=16> */
.L_x_349:
        /* <DEDUP_REMOVED lines=20> */
[----:B------:R-:W5:Y:S04]  /*3380*/  LDG.E.CONSTANT R22, desc[UR6][R2.64+0x2400] ;  /* 0x0024000602167981 */ /* 0x000f68000c1e9900 */
[----:B------:R0:W5:Y:S04]  /*3390*/  LDG.E.CONSTANT R5, desc[UR6][R4.64] ;  /* 0x0000000604057981 */ /* 0x000168000c1e9900 */
        /* <DEDUP_REMOVED lines=17> */
.L_x_348:
[----:B------:R-:W-:Y:S05]  /*34b0*/  BSYNC.RECONVERGENT B2 ;  /* 0x0000000000027941 */ /* 0x000fea0003800200 */
.L_x_347:
        /* <DEDUP_REMOVED lines=10> */
[----:B------:R-:W5:Y:S01]  /*3560*/  LDG.E.CONSTANT R16, desc[UR6][R2.64+0x1400] ;  /* 0x0014000602107981 */ /* 0x000f62000c1e9900 */
[----:B0-----:R-:W-:-:S04]  /*3570*/  IMAD.WIDE.U32 R4, R11, 0x4, R6 ;  /* 0x000000040b047825 */ /* 0x001fc800078e0006 */
[----:B------:R-:W-:Y:S02]  /*3580*/  IMAD.WIDE.U32 R6, R13, 0x4, R6 ;  /* 0x000000040d067825 */ /* 0x000fe400078e0006 */
[----:B------:R0:W2:Y:S04]  /*3590*/  LDG.E.CONSTANT R5, desc[UR6][R4.64] ;  /* 0x0000000604057981 */ /* 0x0000a8000c1e9900 */
[----:B------:R1:W3:Y:S04]  /*35a0*/  LDG.E.CONSTANT R13, desc[UR6][R2.64] ;  /* 0x00000006020d7981 */ /* 0x0002e8000c1e9900 */
[----:B------:R-:W4:Y:S01]  /*35b0*/  LDG.E.CONSTANT R7, desc[UR6][R6.64] ;  /* 0x0000000606077981 */ /* 0x000f22000c1e9900 */
[----:B0-----:R-:W-:Y:S01]  /*35c0*/  IADD3 R4, P1, PT, R2, 0x2000, RZ ;  /* 0x0000200002047810 */ /* 0x001fe20007f3e0ff */
[----:B------:R-:W-:Y:S01]  /*35d0*/  VIADD R10, R10, 0x800 ;  /* 0x000008000a0a7836 */ /* 0x000fe20000000000 */
[----:B------:R-:W-:Y:S01]  /*35e0*/  PLOP3.LUT P0, PT, PT, PT, PT, 0x8, 0x80 ;  /* 0x000000000080781c */ /* 0x000fe20003f0e170 */
[----:B------:R-:W-:-:S02]  /*35f0*/  VIADD R11, R11, 0x800 ;  /* 0x000008000b0b7836 */ /* 0x000fc40000000000 */
[----:B-1----:R-:W-:Y:S01]  /*3600*/  IMAD.MOV.U32 R2, RZ, RZ, R4 ;  /* 0x000000ffff027224 */ /* 0x002fe200078e0004 */
[----:B--2---:R-:W-:-:S04]  /*3610*/  IADD3 R12, PT, PT, R12, R5, R8 ;  /* 0x000000050c0c7210 */ /* 0x004fc80007ffe008 */
[----:B---3--:R-:W-:Y:S01]  /*3620*/  IADD3 R12, PT, PT, R14, R13, R12 ;  /* 0x0000000d0e0c7210 */ /* 0x008fe20007ffe00c */
[----:B------:R-:W-:-:S03]  /*3630*/  IMAD.X R5, RZ, RZ, R3, P1 ;  /* 0x000000ffff057224 */ /* 0x000fc600008e0603 */
[----:B----4-:R-:W-:Y:S01]  /*3640*/  IADD3 R12, PT, PT, R15, R7, R12 ;  /* 0x000000070f0c7210 */ /* 0x010fe20007ffe00c */
[----:B------:R-:W-:-:S03]  /*3650*/  IMAD.MOV.U32 R3, RZ, RZ, R5 ;  /* 0x000000ffff037224 */ /* 0x000fc600078e0005 */
[----:B-----5:R-:W-:-:S07]  /*3660*/  IADD3 R8, PT, PT, R16, R17, R12 ;  /* 0x0000001110087210 */ /* 0x020fce0007ffe00c */
.L_x_351:
[----:B------:R-:W-:Y:S05]  /*3670*/  BSYNC.RECONVERGENT B2 ;  /* 0x0000000000027941 */ /* 0x000fea0003800200 */
.L_x_350:
        /* <DEDUP_REMOVED lines=10> */
.L_x_343:
[----:B------:R-:W-:Y:S05]  /*3720*/  BSYNC.RECONVERGENT B1 ;  /* 0x0000000000017941 */ /* 0x000fea0003800200 */
.L_x_341:
        /* <DEDUP_REMOVED lines=30> */
.L_x_353:
[----:B------:R-:W-:Y:S05]  /*3910*/  BSYNC.RECONVERGENT B1 ;  /* 0x0000000000017941 */ /* 0x000fea0003800200 */
.L_x_352:
[----:B------:R-:W-:Y:S01]  /*3920*/  BAR.SYNC.DEFER_BLOCKING 0x0 ;  /* 0x0000000000007b1d */ /* 0x000fe20000010000 */
[----:B------:R-:W-:-:S13]  /*3930*/  ISETP.NE.AND P0, PT, R0, RZ, PT ;  /* 0x000000ff0000720c */ /* 0x000fda0003f05270 */
[----:B------:R-:W-:Y:S05]  /*3940*/  @P0 BRA `(.L_x_309) ;  /* 0x0000000000280947 */ /* 0x000fea0003800000 */
[----:B------:R-:W3:Y:S01]  /*3950*/  S2UR UR5, SR_CgaCtaId ;  /* 0x00000000000579c3 */ /* 0x000ee20000008800 */
[----:B------:R-:W-:Y:S02]  /*3960*/  UMOV UR4, 0x400 ;  /* 0x0000040000047882 */ /* 0x000fe40000000000 */
[----:B---3--:R-:W-:-:S09]  /*3970*/  ULEA UR4, UR5, UR4, 0x18 ;  /* 0x0000000405047291 */ /* 0x008fd2000f8ec0ff */
[----:B------:R-:W-:Y:S04]  /*3980*/  LDS R0, [UR4+0xc] ;  /* 0x00000c04ff007984 */ /* 0x000fe80008000800 */
[----:B-1----:R-:W1:Y:S04]  /*3990*/  LDS.128 R4, [UR4+0x10] ;  /* 0x00001004ff047984 */ /* 0x002e680008000c00 */
[----:B------:R-:W3:Y:S01]  /*39a0*/  LDS.64 R8, [UR4+0x20] ;  /* 0x00002004ff087984 */ /* 0x000ee20008000a00 */
[----:B-1----:R-:W-:-:S04]  /*39b0*/  IADD3 R0, PT, PT, R4, R0, R3 ;  /* 0x0000000004007210 */ /* 0x002fc80007ffe003 */
[----:B------:R-:W-:-:S04]  /*39c0*/  IADD3 R0, PT, PT, R6, R0, R5 ;  /* 0x0000000006007210 */ /* 0x000fc80007ffe005 */
[----:B---3--:R-:W-:-:S05]  /*39d0*/  IADD3 R0, PT, PT, R8, R0, R7 ;  /* 0x0000000008007210 */ /* 0x008fca0007ffe007 */
[----:B0-2---:R-:W-:-:S07]  /*39e0*/  IMAD.IADD R3, R0, 0x1, R9 ;  /* 0x0000000100037824 */ /* 0x005fce00078e0209 */
.L_x_309:
[----:B------:R-:W-:Y:S05]  /*39f0*/  BSYNC.RECONVERGENT B0 ;  /* 0x0000000000007941 */ /* 0x000fea0003800200 */
.L_x_291:
[----:B-12---:R-:W1:Y:S02]  /*3a00*/  S2R R0, SR_TID.X ;  /* 0x0000000000007919 */ /* 0x006e640000002100 */
[----:B-1----:R-:W-:-:S13]  /*3a10*/  ISETP.NE.AND P0, PT, R0, RZ, PT ;  /* 0x000000ff0000720c */ /* 0x002fda0003f05270 */
[----:B------:R-:W-:Y:S05]  /*3a20*/  @P0 EXIT ;  /* 0x000000000000094d */ /* 0x000fea0003800000 */
[----:B---3--:R-:W1:Y:S01]  /*3a30*/  LDC.64 R4, c[0x0][0x388] ;  /* 0x0000e200ff047b82 */ /* 0x008e620000000a00 */
[----:B------:R-:W0:Y:S02]  /*3a40*/  LDCU UR4, c[0x0][0x398] ;  /* 0x00007300ff0477ac */ /* 0x000e240008000800 */
[----:B0---4-:R-:W-:-:S05]  /*3a50*/  VIADD R3, R3, UR4 ;  /* 0x0000000403037c36 */ /* 0x011fca0008000000 */
[----:B-1----:R-:W-:Y:S01]  /*3a60*/  STG.E desc[UR6][R4.64], R3 ;  /* 0x0000000304007986 */ /* 0x002fe2000c101906 */
[----:B------:R-:W-:Y:S05]  /*3a70*/  EXIT ;  /* 0x000000000000794d */ /* 0x000fea0003800000 */
.L_x_354:
        /* <DEDUP_REMOVED lines=16> */
.L_x_606:


//--------------------- .text._ZN3cub18CUB_300001_SM_10006detail6reduce18DeviceReduceKernelINS2_10policy_hubIiy8sum_funcE10Policy1000EN6thrust24THRUST_300001_SM_1000_NS6detail15normal_iteratorINS9_10device_ptrIiEEEEyS5_iN4cuda3std3__410__identityEEEvT0_PT3_T1_NS0_13GridEvenShareISM_EET2_T4_ --------------------------
	.section	.text._ZN3cub18CUB_300001_SM_10006detail6reduce18DeviceReduceKernelINS2_10policy_hubIiy8sum_funcE10Policy1000EN6thrust24THRUST_300001_SM_1000_NS6detail15normal_iteratorINS9_10device_ptrIiEEEEyS5_iN4cuda3std3__410__identityEEEvT0_PT3_T1_NS0_13GridEvenShareISM_EET2_T4_,"ax",@progbits
	.align	128
        .global         _ZN3cub18CUB_300001_SM_10006detail6reduce18DeviceReduceKernelINS2_10policy_hubIiy8sum_funcE10Policy1000EN6thrust24THRUST_300001_SM_1000_NS6detail15normal_iteratorINS9_10device_ptrIiEEEEyS5_iN4cuda3std3__410__identityEEEvT0_PT3_T1_NS0_13GridEvenShareISM_EET2_T4_
        .type           _ZN3cub18CUB_300001_SM_10006detail6reduce18DeviceReduceKernelINS2_10policy_hubIiy8sum_funcE10Policy1000EN6thrust24THRUST_300001_SM_1000_NS6detail15normal_iteratorINS9_10device_ptrIiEEEEyS5_iN4cuda3std3__410__identityEEEvT0_PT3_T1_NS0_13GridEvenShareISM_EET2_T4_,@function
        .size           _ZN3cub18CUB_300001_SM_10006detail6reduce18DeviceReduceKernelINS2_10policy_hubIiy8sum_funcE10Policy1000EN6thrust24THRUST_300001_SM_1000_NS6detail15normal_iteratorINS9_10device_ptrIiEEEEyS5_iN4cuda3std3__410__identityEEEvT0_PT3_T1_NS0_13GridEvenShareISM_EET2_T4_,(.L_x_607 - _ZN3cub18CUB_300001_SM_10006detail6reduce18DeviceReduceKernelINS2_10policy_hubIiy8sum_funcE10Policy1000EN6thrust24THRUST_300001_SM_1000_NS6detail15normal_iteratorINS9_10device_ptrIiEEEEyS5_iN4cuda3std3__410__identityEEEvT0_PT3_T1_NS0_13GridEvenShareISM_EET2_T4_)
        .other          _ZN3cub18CUB_300001_SM_10006detail6reduce18DeviceReduceKernelINS2_10policy_hubIiy8sum_funcE10Policy1000EN6thrust24THRUST_300001_SM_1000_NS6detail15normal_iteratorINS9_10device_ptrIiEEEEyS5_iN4cuda3std3__410__identityEEEvT0_PT3_T1_NS0_13GridEvenShareISM_EET2_T4_,@"STO_CUDA_ENTRY STV_DEFAULT"
_ZN3cub18CUB_300001_SM_10006detail6reduce18DeviceReduceKernelINS2_10policy_hubIiy8sum_funcE10Policy1000EN6thrust24THRUST_300001_SM_1000_NS6detail15normal_iteratorINS9_10device_ptrIiEEEEyS5_iN4cuda3std3__410__identityEEEvT0_PT3_T1_NS0_13GridEvenShareISM_EET2_T4_:
.text._ZN3cub18CUB_300001_SM_10006detail6reduce18DeviceReduceKernelINS2_10policy_hubIiy8sum_funcE10Policy1000EN6thrust24THRUST_300001_SM_1000_NS6detail15normal_iteratorINS9_10device_ptrIiEEEEyS5_iN4cuda3std3__410__identityEEEvT0_PT3_T1_NS0_13GridEvenShareISM_EET2_T4_:
[----:B------:R-:W-:Y:S08]  /*0000*/  LDC R1, c[0x0][0x37c] ;  /* 0x0000df00ff017b82 */ /* 0x000ff00000000800 */
[----:B------:R-:W0:Y:S01]  /*0010*/  S2UR UR16, SR_CTAID.X ;  /* 0x00000000001079c3 */ /* 0x000e220000002500 */
[----:B------:R-:W1:Y:S01]  /*0020*/  LDCU.64 UR8, c[0x0][0x3b8] ;  /* 0x00007700ff0877ac */ /* 0x000e620008000a00 */
[----:B------:R-:W-:Y:S01]  /*0030*/  BSSY.RECONVERGENT B0, `(.L_x_355) ;  /* 0x0000207000007945 */ /* 0x000fe20003800200 */
[----:B------:R-:W2:Y:S01]  /*0040*/  LDCU UR5, c[0x0][0x3c0] ;  /* 0x00007800ff0577ac */ /* 0x000ea20008000800 */
[----:B------:R-:W3:Y:S01]  /*0050*/  LDCU.64 UR14, c[0x0][0x358] ;  /* 0x00006b00ff0e77ac */ /* 0x000ee20008000a00 */
[----:B-1----:R-:W-:-:S02]  /*0060*/  IMAD.U32 R2, RZ, RZ, UR8 ;  /* 0x00000008ff027e24 */ /* 0x002fc4000f8e00ff */
[----:B------:R-:W-:Y:S01]  /*0070*/  IMAD.U32 R3, RZ, RZ, UR9 ;  /* 0x00000009ff037e24 */ /* 0x000fe2000f8e00ff */
[----:B--2---:R-:W-:Y:S02]  /*0080*/  USHF.L.U32 UR5, UR5, 0xc, URZ ;  /* 0x0000000c05057899 */ /* 0x004fe400080006ff */
[----:B0-----:R-:W-:Y:S02]  /*0090*/  USHF.L.U32 UR7, UR16, 0xc, URZ ;  /* 0x0000000c10077899 */ /* 0x001fe400080006ff */
[----:B------:R-:W-:-:S04]  /*00a0*/  USHF.R.S32.HI UR4, URZ, 0x1f, UR5 ;  /* 0x0000001fff047899 */ /* 0x000fc80008011405 */
[----:B------:R-:W-:-:S04]  /*00b0*/  IADD3 R23, P1, PT, R2, -UR7, RZ ;  /* 0x8000000702177c10 */ /* 0x000fc8000ff3e0ff */
[----:B------:R-:W-:Y:S02]  /*00c0*/  ISETP.GT.U32.AND P0, PT, R23, 0xfff, PT ;  /* 0x00000fff1700780c */ /* 0x000fe40003f04070 */
[----:B------:R-:W-:-:S04]  /*00d0*/  IADD3.X R22, PT, PT, R3, -0x1, RZ, P1, !PT ;  /* 0xffffffff03167810 */ /* 0x000fc80000ffe4ff */
[----:B------:R-:W-:-:S13]  /*00e0*/  ISETP.GT.U32.AND.EX P0, PT, R22, RZ, PT, P0 ;  /* 0x000000ff1600720c */ /* 0x000fda0003f04100 */
[----:B---3--:R-:W-:Y:S05]  /*00f0*/  @P0 BRA `(.L_x_356) ;  /* 0x0000000c00bc0947 */ /* 0x008fea0003800000 */
[----:B------:R-:W0:Y:S01]  /*0100*/  S2R R0, SR_TID.X ;  /* 0x0000000000007919 */ /* 0x000e220000002100 */
[----:B------:R-:W-:Y:S01]  /*0110*/  VIADD R3, R2, -UR7 ;  /* 0x8000000702037c36 */ /* 0x000fe20008000000 */
[----:B------:R-:W-:Y:S01]  /*0120*/  BSSY.RECONVERGENT B1, `(.L_x_357) ;  /* 0x000000a000017945 */ /* 0x000fe20003800200 */
[----:B------:R-:W-:-:S03]  /*0130*/  IMAD.MOV.U32 R4, RZ, RZ, RZ ;  /* 0x000000ffff047224 */ /* 0x000fc600078e00ff */
[----:B0-----:R-:W-:Y:S01]  /*0140*/  ISETP.GE.AND P0, PT, R0, R3, PT ;  /* 0x000000030000720c */ /* 0x001fe20003f06270 */
[----:B------:R-:W-:-:S12]  /*0150*/  IMAD.MOV.U32 R6, RZ, RZ, R0 ;  /* 0x000000ffff067224 */ /* 0x000fd800078e0000 */
[----:B------:R-:W-:Y:S05]  /*0160*/  @P0 BRA `(.L_x_358) ;  /* 0x0000000000140947 */ /* 0x000fea0003800000 */
[----:B------:R-:W0:Y:S01]  /*0170*/  LDC.64 R4, c[0x0][0x380] ;  /* 0x0000e000ff047b82 */ /* 0x000e220000000a00 */
[----:B------:R-:W-:-:S04]  /*0180*/  VIADD R7, R0, UR7 ;  /* 0x0000000700077c36 */ /* 0x000fc80008000000 */
[----:B0-----:R-:W-:-:S06]  /*0190*/  IMAD.WIDE.U32 R4, R7, 0x4, R4 ;  /* 0x0000000407047825 */ /* 0x001fcc00078e0004 */
[----:B------:R0:W5:Y:S01]  /*01a0*/  LDG.E R4, desc[UR14][R4.64] ;  /* 0x0000000e04047981 */ /* 0x000162000c1e1900 */
[----:B------:R-:W-:-:S07]  /*01b0*/  VIADD R6, R0, 0x100 ;  /* 0x0000010000067836 */ /* 0x000fce0000000000 */
.L_x_358:
[----:B------:R-:W-:Y:S05]  /*01c0*/  BSYNC.RECONVERGENT B1 ;  /* 0x0000000000017941 */ /* 0x000fea0003800200 */
.L_x_357:
[----:B------:R-:W-:Y:S01]  /*01d0*/  ISETP.GE.AND P0, PT, R6, R3, PT ;  /* 0x000000030600720c */ /* 0x000fe20003f06270 */
[----:B------:R-:W-:-:S12]  /*01e0*/  BSSY.RECONVERGENT B1, `(.L_x_359) ;  /* 0x000006c000017945 */ /* 0x000fd80003800200 */
[----:B------:R-:W-:Y:S05]  /*01f0*/  @P0 BRA `(.L_x_360) ;  /* 0x0000000400a80947 */ /* 0x000fea0003800000 */
[----:B0-----:R-:W-:Y:S01]  /*0200*/  LOP3.LUT R5, RZ, R6, RZ, 0x33, !PT ;  /* 0x00000006ff057212 */ /* 0x001fe200078e33ff */
[----:B------:R-:W-:Y:S03]  /*0210*/  BSSY.RECONVERGENT B2, `(.L_x_361) ;  /* 0x0000030000027945 */ /* 0x000fe60003800200 */
[----:B------:R-:W-:-:S04]  /*0220*/  IADD3 R5, PT, PT, R2, -UR7, R5 ;  /* 0x8000000702057c10 */ /* 0x000fc8000fffe005 */
[C---:B------:R-:W-:Y:S02]  /*0230*/  ISETP.GE.U32.AND P1, PT, R5.reuse, 0xf00, PT ;  /* 0x00000f000500780c */ /* 0x040fe40003f26070 */
[----:B------:R-:W-:-:S04]  /*0240*/  LEA.HI R2, R5, 0x1, RZ, 0x18 ;  /* 0x0000000105027811 */ /* 0x000fc800078fc0ff */
[----:B------:R-:W-:-:S04]  /*0250*/  LOP3.LUT R21, R2, 0xf, RZ, 0xc0, !PT ;  /* 0x0000000f02157812 */ /* 0x000fc800078ec0ff */
[----:B------:R-:W-:-:S03]  /*0260*/  ISETP.NE.AND P0, PT, R21, RZ, PT ;  /* 0x000000ff1500720c */ /* 0x000fc60003f05270 */
[----:B------:R-:W-:Y:S10]  /*0270*/  @!P1 BRA `(.L_x_362) ;  /* 0x0000000000a49947 */ /* 0x000ff40003800000 */
[----:B------:R-:W0:Y:S01]  /*0280*/  LDCU.64 UR8, c[0x0][0x380] ;  /* 0x00007000ff0877ac */ /* 0x000e220008000a00 */
[----:B------:R-:W-:Y:S01]  /*0290*/  IMAD.WIDE.U32 R8, R6, 0x4, RZ ;  /* 0x0000000406087825 */ /* 0x000fe200078e00ff */
[----:B------:R-:W-:Y:S01]  /*02a0*/  LOP3.LUT R5, R2, 0x1fffff0, RZ, 0xc0, !PT ;  /* 0x01fffff002057812 */ /* 0x000fe200078ec0ff */
[----:B------:R-:W-:-:S04]  /*02b0*/  UIMAD.WIDE.U32 UR4, UR16, 0x4000, URZ ;  /* 0x00004000100478a5 */ /* 0x000fc8000f8e00ff */
[----:B------:R-:W-:Y:S02]  /*02c0*/  IMAD.MOV R5, RZ, RZ, -R5 ;  /* 0x000000ffff057224 */ /* 0x000fe400078e0a05 */
[----:B------:R-:W-:Y:S02]  /*02d0*/  LOP3.LUT R14, R8, UR4, RZ, 0xfc, !PT ;  /* 0x00000004080e7c12 */ /* 0x000fe4000f8efcff */
[----:B------:R-:W-:Y:S02]  /*02e0*/  LOP3.LUT R9, R9, UR5, RZ, 0xfc, !PT ;  /* 0x0000000509097c12 */ /* 0x000fe4000f8efcff */
[----:B0-----:R-:W-:-:S04]  /*02f0*/  IADD3 R14, P1, PT, R14, UR8, RZ ;  /* 0x000000080e0e7c10 */ /* 0x001fc8000ff3e0ff */
[----:B------:R-:W-:-:S04]  /*0300*/  IADD3 R14, P2, PT, R14, 0x2000, RZ ;  /* 0x000020000e0e7810 */ /* 0x000fc80007f5e0ff */
[----:B------:R-:W-:-:S09]  /*0310*/  IADD3.X R9, PT, PT, RZ, UR9, R9, P2, P1 ;  /* 0x00000009ff097c10 */ /* 0x000fd200097e2409 */
.L_x_363:
[----:B------:R-:W-:-:S05]  /*0320*/  IMAD.MOV.U32 R8, RZ, RZ, R14 ;  /* 0x000000ffff087224 */ /* 0x000fca00078e000e */
[----:B------:R-:W2:Y:S04]  /*0330*/  LDG.E R15, desc[UR14][R8.64+-0x2000] ;  /* 0xffe0000e080f7981 */ /* 0x000ea8000c1e1900 */
[----:B------:R-:W2:Y:S04]  /*0340*/  LDG.E R16, desc[UR14][R8.64+-0x1c00] ;  /* 0xffe4000e08107981 */ /* 0x000ea8000c1e1900 */
[----:B------:R-:W3:Y:S04]  /*0350*/  LDG.E R18, desc[UR14][R8.64+-0x1800] ;  /* 0xffe8000e08127981 */ /* 0x000ee8000c1e1900 */
[----:B------:R-:W3:Y:S04]  /*0360*/  LDG.E R17, desc[UR14][R8.64+-0x1400] ;  /* 0xffec000e08117981 */ /* 0x000ee8000c1e1900 */
[----:B------:R-:W4:Y:S04]  /*0370*/  LDG.E R20, desc[UR14][R8.64+-0x1000] ;  /* 0xfff0000e08147981 */ /* 0x000f28000c1e1900 */
        /* <DEDUP_REMOVED lines=10> */
[----:B------:R0:W4:Y:S01]  /*0420*/  LDG.E R10, desc[UR14][R8.64+0x1c00] ;  /* 0x001c000e080a7981 */ /* 0x000122000c1e1900 */
[----:B------:R-:W-:-:S02]  /*0430*/  VIADD R5, R5, 0x10 ;  /* 0x0000001005057836 */ /* 0x000fc40000000000 */
[----:B------:R-:W-:-:S03]  /*0440*/  VIADD R6, R6, 0x1000 ;  /* 0x0000100006067836 */ /* 0x000fc60000000000 */
[----:B------:R-:W-:Y:S02]  /*0450*/  ISETP.NE.AND P1, PT, R5, RZ, PT ;  /* 0x000000ff0500720c */ /* 0x000fe40003f25270 */
[----:B--2--5:R-:W-:-:S04]  /*0460*/  IADD3 R15, PT, PT, R16, R15, R4 ;  /* 0x0000000f100f7210 */ /* 0x024fc80007ffe004 */
[----:B---3--:R-:W-:-:S04]  /*0470*/  IADD3 R15, PT, PT, R17, R18, R15 ;  /* 0x00000012110f7210 */ /* 0x008fc80007ffe00f */
[----:B----4-:R-:W-:-:S04]  /*0480*/  IADD3 R15, PT, PT, R19, R20, R15 ;  /* 0x00000014130f7210 */ /* 0x010fc80007ffe00f */
[----:B------:R-:W-:-:S04]  /*0490*/  IADD3 R15, PT, PT, R23, R22, R15 ;  /* 0x00000016170f7210 */ /* 0x000fc80007ffe00f */
[----:B------:R-:W-:-:S04]  /*04a0*/  IADD3 R15, PT, PT, R25, R24, R15 ;  /* 0x00000018190f7210 */ /* 0x000fc80007ffe00f */
[----:B------:R-:W-:Y:S02]  /*04b0*/  IADD3 R13, PT, PT, R13, R14, R15 ;  /* 0x0000000e0d0d7210 */ /* 0x000fe40007ffe00f */
[----:B------:R-:W-:-:S05]  /*04c0*/  IADD3 R14, P2, PT, R8, 0x4000, RZ ;  /* 0x00004000080e7810 */ /* 0x000fca0007f5e0ff */
[----:B0-----:R-:W-:Y:S01]  /*04d0*/  IMAD.X R9, RZ, RZ, R9, P2 ;  /* 0x000000ffff097224 */ /* 0x001fe200010e0609 */
[----:B------:R-:W-:-:S04]  /*04e0*/  IADD3 R7, PT, PT, R12, R7, R13 ;  /* 0x000000070c077210 */ /* 0x000fc80007ffe00d */
[----:B------:R-:W-:Y:S01]  /*04f0*/  IADD3 R4, PT, PT, R10, R11, R7 ;  /* 0x0000000b0a047210 */ /* 0x000fe20007ffe007 */
[----:B------:R-:W-:Y:S06]  /*0500*/  @P1 BRA `(.L_x_363) ;  /* 0xfffffffc00841947 */ /* 0x000fec000383ffff */
.L_x_362:
[----:B------:R-:W-:Y:S05]  /*0510*/  BSYNC.RECONVERGENT B2 ;  /* 0x0000000000027941 */ /* 0x000fea0003800200 */
.L_x_361:
[----:B------:R-:W-:Y:S05]  /*0520*/  @!P0 BRA `(.L_x_360) ;  /* 0x0000000000dc8947 */ /* 0x000fea0003800000 */
[----:B------:R-:W-:Y:S01]  /*0530*/  ISETP.GE.U32.AND P1, PT, R21, 0x8, PT ;  /* 0x000000081500780c */ /* 0x000fe20003f26070 */
[----:B------:R-:W-:Y:S01]  /*0540*/  BSSY.RECONVERGENT B2, `(.L_x_364) ;  /* 0x0000016000027945 */ /* 0x000fe20003800200 */
[----:B------:R-:W-:-:S04]  /*0550*/  LOP3.LUT R16, R2, 0x7, RZ, 0xc0, !PT ;  /* 0x0000000702107812 */ /* 0x000fc800078ec0ff */
[----:B------:R-:W-:-:S07]  /*0560*/  ISETP.NE.AND P0, PT, R16, RZ, PT ;  /* 0x000000ff1000720c */ /* 0x000fce0003f05270 */
[----:B------:R-:W-:Y:S06]  /*0570*/  @!P1 BRA `(.L_x_365) ;  /* 0x0000000000489947 */ /* 0x000fec0003800000 */
[----:B------:R-:W0:Y:S01]  /*0580*/  LDCU.64 UR4, c[0x0][0x380] ;  /* 0x00007000ff0477ac */ /* 0x000e220008000a00 */
[----:B------:R-:W-:-:S04]  /*0590*/  IADD3 R5, P1, PT, R6, UR7, RZ ;  /* 0x0000000706057c10 */ /* 0x000fc8000ff3e0ff */
[----:B------:R-:W-:Y:S02]  /*05a0*/  LEA.HI.X.SX32 R10, R6, RZ, 0x1, P1 ;  /* 0x000000ff060a7211 */ /* 0x000fe400008f0eff */
[----:B0-----:R-:W-:-:S04]  /*05b0*/  LEA R8, P1, R5, UR4, 0x2 ;  /* 0x0000000405087c11 */ /* 0x001fc8000f8210ff */
[----:B------:R-:W-:-:S05]  /*05c0*/  LEA.HI.X R9, R5, UR5, R10, 0x2, P1 ;  /* 0x0000000505097c11 */ /* 0x000fca00088f140a */
[----:B------:R-:W2:Y:S04]  /*05d0*/  LDG.E R5, desc[UR14][R8.64] ;  /* 0x0000000e08057981 */ /* 0x000ea8000c1e1900 */
[----:B------:R-:W2:Y:S04]  /*05e0*/  LDG.E R7, desc[UR14][R8.64+0x400] ;  /* 0x0004000e08077981 */ /* 0x000ea8000c1e1900 */
[----:B------:R-:W3:Y:S04]  /*05f0*/  LDG.E R10, desc[UR14][R8.64+0x800] ;  /* 0x0008000e080a7981 */ /* 0x000ee8000c1e1900 */
[----:B------:R-:W3:Y:S04]  /*0600*/  LDG.E R11, desc[UR14][R8.64+0xc00] ;  /* 0x000c000e080b7981 */ /* 0x000ee8000c1e1900 */
[----:B------:R-:W4:Y:S04]  /*0610*/  LDG.E R12, desc[UR14][R8.64+0x1000] ;  /* 0x0010000e080c7981 */ /* 0x000f28000c1e1900 */
[----:B------:R-:W4:Y:S04]  /*0620*/  LDG.E R13, desc[UR14][R8.64+0x1400] ;  /* 0x0014000e080d7981 */ /* 0x000f28000c1e1900 */
[----:B------:R-:W4:Y:S04]  /*0630*/  LDG.E R14, desc[UR14][R8.64+0x1800] ;  /* 0x0018000e080e7981 */ /* 0x000f28000c1e1900 */
[----:B------:R-:W4:Y:S01]  /*0640*/  LDG.E R15, desc[UR14][R8.64+0x1c00] ;  /* 0x001c000e080f7981 */ /* 0x000f22000c1e1900 */
[----:B------:R-:W-:Y:S01]  /*0650*/  VIADD R6, R6, 0x800 ;  /* 0x0000080006067836 */ /* 0x000fe20000000000 */
[----:B--2--5:R-:W-:-:S04]  /*0660*/  IADD3 R5, PT, PT, R7, R5, R4 ;  /* 0x0000000507057210 */ /* 0x024fc80007ffe004 */
[----:B---3--:R-:W-:-:S04]  /*0670*/  IADD3 R5, PT, PT, R11, R10, R5 ;  /* 0x0000000a0b057210 */ /* 0x008fc80007ffe005 */
[----:B----4-:R-:W-:-:S04]  /*0680*/  IADD3 R5, PT, PT, R13, R12, R5 ;  /* 0x0000000c0d057210 */ /* 0x010fc80007ffe005 */
[----:B------:R-:W-:-:S07]  /*0690*/  IADD3 R4, PT, PT, R15, R14, R5 ;  /* 0x0000000e0f047210 */ /* 0x000fce0007ffe005 */
.L_x_365:
[----:B------:R-:W-:Y:S05]  /*06a0*/  BSYNC.RECONVERGENT B2 ;  /* 0x0000000000027941 */ /* 0x000fea0003800200 */
.L_x_364:
        /* <DEDUP_REMOVED lines=14> */
[----:B------:R-:W3:Y:S01]  /*0790*/  LDG.E R10, desc[UR14][R8.64+0xc00] ;  /* 0x000c000e080a7981 */ /* 0x000ee2000c1e1900 */
[----:B------:R-:W-:Y:S01]  /*07a0*/  VIADD R6, R6, 0x400 ;  /* 0x0000040006067836 */ /* 0x000fe20000000000 */
[----:B--2--5:R-:W-:-:S04]  /*07b0*/  IADD3 R4, PT, PT, R7, R5, R4 ;  /* 0x0000000507047210 */ /* 0x024fc80007ffe004 */
[----:B---3--:R-:W-:-:S07]  /*07c0*/  IADD3 R4, PT, PT, R10, R11, R4 ;  /* 0x0000000b0a047210 */ /* 0x008fce0007ffe004 */
.L_x_367:
[----:B------:R-:W-:Y:S05]  /*07d0*/  BSYNC.RECONVERGENT B2 ;  /* 0x0000000000027941 */ /* 0x000fea0003800200 */
.L_x_366:
[----:B------:R-:W-:Y:S05]  /*07e0*/  @!P0 BRA `(.L_x_360) ;  /* 0x00000000002c8947 */ /* 0x000fea0003800000 */
[----:B------:R-:W0:Y:S01]  /*07f0*/  LDC.64 R8, c[0x0][0x380] ;  /* 0x0000e000ff087b82 */ /* 0x000e220000000a00 */
[----:B------:R-:W-:Y:S02]  /*0800*/  IMAD.U32 R5, RZ, RZ, UR16 ;  /* 0x00000010ff057e24 */ /* 0x000fe4000f8e00ff */
[----:B------:R-:W-:Y:S02]  /*0810*/  IMAD.MOV R2, RZ, RZ, -R2 ;  /* 0x000000ffff027224 */ /* 0x000fe400078e0a02 */
[----:B0-----:R-:W-:-:S07]  /*0820*/  IMAD.WIDE.U32 R8, R5, 0x4000, R8 ;  /* 0x0000400005087825 */ /* 0x001fce00078e0008 */
.L_x_368:
[----:B------:R-:W-:-:S06]  /*0830*/  IMAD.WIDE R10, R6, 0x4, R8 ;  /* 0x00000004060a7825 */ /* 0x000fcc00078e0208 */
[----:B------:R-:W2:Y:S01]  /*0840*/  LDG.E R11, desc[UR14][R10.64] ;  /* 0x0000000e0a0b7981 */ /* 0x000ea2000c1e1900 */
[----:B------:R-:W-:Y:S02]  /*0850*/  VIADD R2, R2, 0x1 ;  /* 0x0000000102027836 */ /* 0x000fe40000000000 */
[----:B------:R-:W-:-:S03]  /*0860*/  VIADD R6, R6, 0x100 ;  /* 0x0000010006067836 */ /* 0x000fc60000000000 */
[----:B------:R-:W-:Y:S01]  /*0870*/  ISETP.NE.AND P0, PT, R2, RZ, PT ;  /* 0x000000ff0200720c */ /* 0x000fe20003f05270 */
[----:B--2--5:R-:W-:-:S12]  /*0880*/  IMAD.IADD R4, R11, 0x1, R4 ;  /* 0x000000010b047824 */ /* 0x024fd800078e0204 */
[----:B------:R-:W-:Y:S05]  /*0890*/  @P0 BRA `(.L_x_368) ;  /* 0xfffffffc00e40947 */ /* 0x000fea000383ffff */
.L_x_360:
[----:B------:R-:W-:Y:S05]  /*08a0*/  BSYNC.RECONVERGENT B1 ;  /* 0x0000000000017941 */ /* 0x000fea0003800200 */
.L_x_359:
[----:B------:R-:W-:-:S13]  /*08b0*/  ISETP.GE.AND P0, PT, R3, 0x100, PT ;  /* 0x000001000300780c */ /* 0x000fda0003f06270 */
[----:B------:R-:W-:Y:S05]  /*08c0*/  @!P0 BRA `(.L_x_369) ;  /* 0x0000000000b48947 */ /* 0x000fea0003800000 */
[----:B------:R-:W1:Y:S01]  /*08d0*/  S2R R7, SR_LANEID ;  /* 0x0000000000077919 */ /* 0x000e620000000000 */
[----:B------:R-:W-:Y:S01]  /*08e0*/  BSSY.RECONVERGENT B1, `(.L_x_370) ;  /* 0x000001d000017945 */ /* 0x000fe20003800200 */
[----:B-----5:R-:W2:Y:S01]  /*08f0*/  SHFL.DOWN PT, R2, R4, 0x1, 0x1f ;  /* 0x08201f0004027f89 */ /* 0x020ea200000e0000 */
[----:B-1----:R-:W-:-:S04]  /*0900*/  ISETP.GT.AND P0, PT, R7, 0x1e, PT ;  /* 0x0000001e0700780c */ /* 0x002fc80003f04270 */
[----:B--2---:R-:W-:Y:S02]  /*0910*/  SEL R3, R2, RZ, !P0 ;  /* 0x000000ff02037207 */ /* 0x004fe40004000000 */
[----:B------:R-:W-:-:S03]  /*0920*/  ISETP.GT.AND P0, PT, R7, 0x1d, PT ;  /* 0x0000001d0700780c */ /* 0x000fc60003f04270 */
[----:B------:R-:W-:-:S05]  /*0930*/  IMAD.IADD R3, R3, 0x1, R4 ;  /* 0x0000000103037824 */ /* 0x000fca00078e0204 */
[----:B------:R-:W1:Y:S02]  /*0940*/  SHFL.DOWN PT, R2, R3, 0x2, 0x1f ;  /* 0x08401f0003027f89 */ /* 0x000e6400000e0000 */
[----:B-1----:R-:W-:Y:S02]  /*0950*/  SEL R2, R2, RZ, !P0 ;  /* 0x000000ff02027207 */ /* 0x002fe40004000000 */
[----:B------:R-:W-:-:S03]  /*0960*/  ISETP.GT.AND P0, PT, R7, 0x1b, PT ;  /* 0x0000001b0700780c */ /* 0x000fc60003f04270 */
[----:B------:R-:W-:-:S05]  /*0970*/  IMAD.IADD R2, R3, 0x1, R2 ;  /* 0x0000000103027824 */ /* 0x000fca00078e0202 */
[----:B0-----:R-:W0:Y:S02]  /*0980*/  SHFL.DOWN PT, R5, R2, 0x4, 0x1f ;  /* 0x08801f0002057f89 */ /* 0x001e2400000e0000 */
        /* <DEDUP_REMOVED lines=18> */
.L_x_371:
[----:B------:R-:W-:Y:S05]  /*0ab0*/  BSYNC.RECONVERGENT B1 ;  /* 0x0000000000017941 */ /* 0x000fea0003800200 */
.L_x_370:
[----:B------:R-:W-:Y:S01]  /*0ac0*/  BAR.SYNC.DEFER_BLOCKING 0x0 ;  /* 0x0000000000007b1d */ /* 0x000fe20000010000 */
[----:B------:R-:W-:-:S13]  /*0ad0*/  ISETP.NE.AND P0, PT, R0, RZ, PT ;  /* 0x000000ff0000720c */ /* 0x000fda0003f05270 */
[----:B------:R-:W-:Y:S05]  /*0ae0*/  @P0 BRA `(.L_x_372) ;  /* 0x00000014006c0947 */ /* 0x000fea0003800000 */
[----:B------:R-:W3:Y:S01]  /*0af0*/  S2UR UR5, SR_CgaCtaId ;  /* 0x00000000000579c3 */ /* 0x000ee20000008800 */
[----:B------:R-:W-:Y:S02]  /*0b00*/  UMOV UR4, 0x400 ;  /* 0x0000040000047882 */ /* 0x000fe40000000000 */
[----:B---3--:R-:W-:-:S09]  /*0b10*/  ULEA UR4, UR5, UR4, 0x18 ;  /* 0x0000000405047291 */ /* 0x008fd2000f8ec0ff */
[----:B------:R-:W-:Y:S04]  /*0b20*/  LDS R0, [UR4+0xc] ;  /* 0x00000c04ff007984 */ /* 0x000fe80008000800 */
[----:B------:R-:W3:Y:S04]  /*0b30*/  LDS.128 R8, [UR4+0x10] ;  /* 0x00001004ff087984 */ /* 0x000ee80008000c00 */
[----:B--2---:R-:W2:Y:S01]  /*0b40*/  LDS.64 R2, [UR4+0x20] ;  /* 0x00002004ff027984 */ /* 0x004ea20008000a00 */
[----:B---3--:R-:W-:-:S04]  /*0b50*/  IADD3 R0, PT, PT, R8, R0, R5 ;  /* 0x0000000008007210 */ /* 0x008fc80007ffe005 */
[----:B------:R-:W-:-:S04]  /*0b60*/  IADD3 R0, PT, PT, R10, R0, R9 ;  /* 0x000000000a007210 */ /* 0x000fc80007ffe009 */
[----:B--2---:R-:W-:-:S05]  /*0b70*/  IADD3 R0, PT, PT, R2, R0, R11 ;  /* 0x0000000002007210 */ /* 0x004fca0007ffe00b */
[----:B0-----:R-:W-:Y:S01]  /*0b80*/  IMAD.IADD R5, R0, 0x1, R3 ;  /* 0x0000000100057824 */ /* 0x001fe200078e0203 */
[----:B------:R-:W-:Y:S06]  /*0b90*/  BRA `(.L_x_372) ;  /* 0x0000001400407947 */ /* 0x000fec0003800000 */
.L_x_369:
[----:B------:R-:W-:Y:S01]  /*0ba0*/  LOP3.LUT R2, R0, 0x3e0, RZ, 0xc0, !PT ;  /* 0x000003e000027812 */ /* 0x000fe200078ec0ff */
[----:B------:R-:W1:Y:S04]  /*0bb0*/  S2R R10, SR_LANEID ;  /* 0x00000000000a7919 */ /* 0x000e680000000000 */
[----:B------:R-:W-:Y:S01]  /*0bc0*/  VIADD R6, R2, 0x20 ;  /* 0x0000002002067836 */ /* 0x000fe20000000000 */
[----:B------:R-:W-:-:S04]  /*0bd0*/  LOP3.LUT R2, RZ, R2, RZ, 0x33, !PT ;  /* 0x00000002ff027212 */ /* 0x000fc800078e33ff */
[----:B------:R-:W-:Y:S01]  /*0be0*/  ISETP.GT.AND P0, PT, R6, R3, PT ;  /* 0x000000030600720c */ /* 0x000fe20003f04270 */
[----:B------:R-:W-:-:S05]  /*0bf0*/  IMAD.IADD R2, R3, 0x1, R2 ;  /* 0x0000000103027824 */ /* 0x000fca00078e0202 */
[----:B------:R-:W-:-:S05]  /*0c00*/  SEL R7, R2, 0x1f, P0 ;  /* 0x0000001f02077807 */ /* 0x000fca0000000000 */
[----:B-----5:R-:W0:Y:S01]  /*0c10*/  SHFL.DOWN PT, R2, R4, 0x1, R7 ;  /* 0x0820000004027989 */ /* 0x020e2200000e0007 */
[CC--:B-1----:R-:W-:Y:S01]  /*0c20*/  ISETP.GE.AND P0, PT, R10.reuse, R7.reuse, PT ;  /* 0x000000070a00720c */ /* 0x0c2fe20003f06270 */
[C---:B------:R-:W-:Y:S01]  /*0c30*/  VIADD R6, R10.reuse, 0x2 ;  /* 0x000000020a067836 */ /* 0x040fe20000000000 */
[C---:B------:R-:W-:Y:S01]  /*0c40*/  ISETP.NE.AND P1, PT, R10.reuse, RZ, PT ;  /* 0x000000ff0a00720c */ /* 0x040fe20003f25270 */
[----:B------:R-:W-:Y:S01]  /*0c50*/  VIADD R8, R10, 0x4 ;  /* 0x000000040a087836 */ /* 0x000fe20000000000 */
[----:B0-----:R-:W-:Y:S02]  /*0c60*/  SEL R5, R2, RZ, !P0 ;  /* 0x000000ff02057207 */ /* 0x001fe40004000000 */
[----:B------:R-:W-:-:S09]  /*0c70*/  ISETP.GT.AND P0, PT, R6, R7, PT ;  /* 0x000000070600720c */ /* 0x000fd20003f04270 */
[----:B------:R-:W0:Y:S01]  /*0c80*/  @!P1 S2R R12, SR_CgaCtaId ;  /* 0x00000000000c9919 */ /* 0x000e220000008800 */
[----:B------:R-:W-:Y:S01]  /*0c90*/  @!P1 MOV R9, 0x400 ;  /* 0x0000040000099802 */ /* 0x000fe20000000f00 */
[----:B------:R-:W-:-:S05]  /*0ca0*/  IMAD.IADD R2, R5, 0x1, R4 ;  /* 0x0000000105027824 */ /* 0x000fca00078e0204 */
        /* <DEDUP_REMOVED lines=52> */
.L_x_356:
[----:B------:R-:W0:Y:S01]  /*0ff0*/  S2R R6, SR_TID.X ;  /* 0x0000000000067919 */ /* 0x000e220000002100 */
[----:B------:R-:W1:Y:S01]  /*1000*/  LDC.64 R4, c[0x0][0x380] ;  /* 0x0000e000ff047b82 */ /* 0x000e620000000a00 */
[----:B0-----:R-:W-:-:S04]  /*1010*/  VIADD R7, R6, UR7 ;  /* 0x0000000706077c36 */ /* 0x001fc80008000000 */
[----:B-1----:R-:W-:-:S05]  /*1020*/  IMAD.WIDE.U32 R4, R7, 0x4, R4 ;  /* 0x0000000407047825 */ /* 0x002fca00078e0004 */
[----:B------:R-:W2:Y:S04]  /*1030*/  LDG.E R0, desc[UR14][R4.64] ;  /* 0x0000000e04007981 */ /* 0x000ea8000c1e1900 */
[----:B------:R-:W2:Y:S04]  /*1040*/  LDG.E R7, desc[UR14][R4.64+0x400] ;  /* 0x0004000e04077981 */ /* 0x000ea8000c1e1900 */
[----:B------:R-:W2:Y:S04]  /*1050*/  LDG.E R8, desc[UR14][R4.64+0x800] ;  /* 0x0008000e04087981 */ /* 0x000ea8000c1e1900 */
[----:B------:R-:W3:Y:S04]  /*1060*/  LDG.E R9, desc[UR14][R4.64+0xc00] ;  /* 0x000c000e04097981 */ /* 0x000ee8000c1e1900 */
[----:B------:R-:W3:Y:S04]  /*1070*/  LDG.E R10, desc[UR14][R4.64+0x1000] ;  /* 0x0010000e040a7981 */ /* 0x000ee8000c1e1900 */
[----:B------:R-:W4:Y:S04]  /*1080*/  LDG.E R11, desc[UR14][R4.64+0x1400] ;  /* 0x0014000e040b7981 */ /* 0x000f28000c1e1900 */
        /* <DEDUP_REMOVED lines=10> */
[----:B------:R-:W-:-:S04]  /*1130*/  ISETP.GE.U32.AND P0, PT, R23, UR5, PT ;  /* 0x0000000517007c0c */ /* 0x000fc8000bf06070 */
[----:B------:R-:W-:Y:S02]  /*1140*/  ISETP.GE.U32.AND.EX P0, PT, R22, UR4, PT, P0 ;  /* 0x0000000416007c0c */ /* 0x000fe4000bf06100 */
[----:B--2---:R-:W-:-:S04]  /*1150*/  IADD3 R0, PT, PT, R8, R7, R0 ;  /* 0x0000000708007210 */ /* 0x004fc80007ffe000 */
[----:B---3--:R-:W-:-:S04]  /*1160*/  IADD3 R0, PT, PT, R10, R9, R0 ;  /* 0x000000090a007210 */ /* 0x008fc80007ffe000 */
[----:B----4-:R-:W-:-:S04]  /*1170*/  IADD3 R0, PT, PT, R12, R11, R0 ;  /* 0x0000000b0c007210 */ /* 0x010fc80007ffe000 */
[----:B-----5:R-:W-:-:S04]  /*1180*/  IADD3 R0, PT, PT, R14, R13, R0 ;  /* 0x0000000d0e007210 */ /* 0x020fc80007ffe000 */
[----:B------:R-:W-:-:S04]  /*1190*/  IADD3 R0, PT, PT, R16, R15, R0 ;  /* 0x0000000f10007210 */ /* 0x000fc80007ffe000 */
[----:B------:R-:W-:-:S04]  /*11a0*/  IADD3 R0, PT, PT, R18, R17, R0 ;  /* 0x0000001112007210 */ /* 0x000fc80007ffe000 */
[----:B------:R-:W-:-:S05]  /*11b0*/  IADD3 R0, PT, PT, R20, R19, R0 ;  /* 0x0000001314007210 */ /* 0x000fca0007ffe000 */
[----:B------:R-:W-:Y:S01]  /*11c0*/  IMAD.IADD R0, R21, 0x1, R0 ;  /* 0x0000000115007824 */ /* 0x000fe200078e0200 */
[----:B------:R-:W-:Y:S06]  /*11d0*/  @!P0 BRA `(.L_x_373) ;  /* 0x0000000800fc8947 */ /* 0x000fec0003800000 */
[----:B------:R-:W-:Y:S01]  /*11e0*/  UIADD3 UR8, UP0, UPT, UR5, UR7, URZ ;  /* 0x0000000705087290 */ /* 0x000fe2000ff1e0ff */
[----:B------:R-:W-:Y:S01]  /*11f0*/  IADD3 R20, P1, PT, R2, -0x1000, RZ ;  /* 0xfffff00002147810 */ /* 0x000fe20007f3e0ff */
[----:B------:R-:W0:Y:S01]  /*1200*/  LDCU.64 UR12, c[0x0][0x380] ;  /* 0x00007000ff0c77ac */ /* 0x000e220008000a00 */
[----:B------:R-:W-:Y:S02]  /*1210*/  LOP3.LUT R5, RZ, R6, RZ, 0x33, !PT ;  /* 0x00000006ff057212 */ /* 0x000fe400078e33ff */
[----:B------:R-:W-:Y:S01]  /*1220*/  IADD3.X R7, PT, PT, R3, -0x1, RZ, P1, !PT ;  /* 0xffffffff03077810 */ /* 0x000fe20000ffe4ff */
[----:B------:R-:W-:Y:S01]  /*1230*/  UIADD3.X UR9, UPT, UPT, URZ, UR4, URZ, UP0, !UPT ;  /* 0x00000004ff097290 */ /* 0x000fe200087fe4ff */
[----:B------:R-:W-:Y:S01]  /*1240*/  ISETP.LT.U32.AND P0, PT, R20, UR8, PT ;  /* 0x0000000814007c0c */ /* 0x000fe2000bf01070 */
[----:B------:R-:W-:Y:S01]  /*1250*/  UMOV UR6, UR5 ;  /* 0x0000000500067c82 */ /* 0x000fe20008000000 */
[----:B------:R-:W-:Y:S01]  /*1260*/  IADD3 R9, P2, PT, R6, UR8, RZ ;  /* 0x0000000806097c10 */ /* 0x000fe2000ff5e0ff */
[----:B------:R-:W-:Y:S01]  /*1270*/  UMOV UR4, URZ ;  /* 0x000000ff00047c82 */ /* 0x000fe20008000000 */
[----:B------:R-:W-:Y:S01]  /*1280*/  IADD3 R5, PT, PT, R2, -UR5, R5 ;  /* 0x8000000502057c10 */ /* 0x000fe2000fffe005 */
[----:B------:R-:W-:Y:S01]  /*1290*/  IMAD.U32 R10, RZ, RZ, UR9 ;  /* 0x00000009ff0a7e24 */ /* 0x000fe2000f8e00ff */
[----:B------:R-:W-:Y:S01]  /*12a0*/  UMOV UR10, UR8 ;  /* 0x00000008000a7c82 */ /* 0x000fe20008000000 */
[----:B------:R-:W-:-:S02]  /*12b0*/  IMAD.X R4, RZ, RZ, UR9, P2 ;  /* 0x00000009ff047e24 */ /* 0x000fc400090e06ff */
[----:B------:R-:W-:Y:S01]  /*12c0*/  VIADD R6, R5, -UR7 ;  /* 0x8000000705067c36 */ /* 0x000fe20008000000 */
[----:B------:R-:W-:Y:S01]  /*12d0*/  ISETP.GT.U32.AND.EX P0, PT, R10, R7, PT, P0 ;  /* 0x000000070a00720c */ /* 0x000fe20003f04100 */
[----:B------:R-:W-:Y:S01]  /*12e0*/  UMOV UR7, UR9 ;  /* 0x0000000900077c82 */ /* 0x000fe20008000000 */
[----:B0-----:R-:W-:-:S04]  /*12f0*/  LEA R8, P1, R9, UR12, 0x2 ;  /* 0x0000000c09087c11 */ /* 0x001fc8000f8210ff */
[----:B------:R-:W-:Y:S02]  /*1300*/  IADD3 R8, P2, PT, R8, 0x2000, RZ ;  /* 0x0000200008087810 */ /* 0x000fe40007f5e0ff */
[----:B------:R-:W-:-:S05]  /*1310*/  LEA.HI.X R9, R9, UR13, R4, 0x2, P1 ;  /* 0x0000000d09097c11 */ /* 0x000fca00088f1404 */
[----:B------:R-:W-:Y:S01]  /*1320*/  IMAD.X R9, RZ, RZ, R9, P2 ;  /* 0x000000ffff097224 */ /* 0x000fe200010e0609 */
[----:B------:R-:W-:Y:S06]  /*1330*/  @P0 BRA `(.L_x_374) ;  /* 0x0000000000d00947 */ /* 0x000fec0003800000 */
[----:B------:R-:W0:Y:S01]  /*1340*/  LDC.64 R2, c[0x0][0x3b8] ;  /* 0x0000ee00ff027b82 */ /* 0x000e220000000a00 */
[----:B------:R-:W1:Y:S01]  /*1350*/  LDCU.64 UR12, c[0x0][0x380] ;  /* 0x00007000ff0c77ac */ /* 0x000e620008000a00 */
[----:B------:R-:W-:Y:S01]  /*1360*/  NOP ;  /* 0x0000000000007918 */ /* 0x000fe20000000000 */
.L_x_375:
[----:B------:R-:W2:Y:S02]  /*1370*/  S2R R5, SR_TID.X ;  /* 0x0000000000057919 */ /* 0x000ea40000002100 */
[----:B--2---:R-:W-:-:S05]  /*1380*/  IADD3 R5, P0, PT, R5, UR8, RZ ;  /* 0x0000000805057c10 */ /* 0x004fca000ff1e0ff */
[----:B------:R-:W-:Y:S01]  /*1390*/  IMAD.X R10, RZ, RZ, UR9, P0 ;  /* 0x00000009ff0a7e24 */ /* 0x000fe200080e06ff */
[----:B-1----:R-:W-:-:S04]  /*13a0*/  LEA R4, P0, R5, UR12, 0x2 ;  /* 0x0000000c05047c11 */ /* 0x002fc8000f8010ff */
[----:B------:R-:W-:-:S05]  /*13b0*/  LEA.HI.X R5, R5, UR13, R10, 0x2, P0 ;  /* 0x0000000d05057c11 */ /* 0x000fca00080f140a */
        /* <DEDUP_REMOVED lines=16> */
[----:B------:R-:W-:-:S02]  /*14c0*/  USHF.R.S32.HI UR11, URZ, 0x1f, UR5 ;  /* 0x0000001fff0b7899 */ /* 0x000fc40008011405 */
[----:B------:R-:W-:-:S04]  /*14d0*/  UIADD3 UR6, UP0, UPT, UR5, UR10, URZ ;  /* 0x0000000a05067290 */ /* 0x000fc8000ff1e0ff */
[----:B------:R-:W-:Y:S01]  /*14e0*/  UIADD3.X UR7, UPT, UPT, UR11, UR7, URZ, UP0, !UPT ;  /* 0x000000070b077290 */ /* 0x000fe200087fe4ff */
[----:B--2---:R-:W-:Y:S02]  /*14f0*/  IADD3 R21, PT, PT, R22, R21, R0 ;  /* 0x0000001516157210 */ /* 0x004fe40007ffe000 */
[----:B0-----:R-:W-:-:S04]  /*1500*/  IADD3 R0, P1, PT, R2, -UR8, RZ ;  /* 0x8000000802007c10 */ /* 0x001fc8000ff3e0ff */
[----:B------:R-:W-:Y:S02]  /*1510*/  ISETP.GE.U32.AND P0, PT, R0, UR5, PT ;  /* 0x0000000500007c0c */ /* 0x000fe4000bf06070 */
[----:B---3--:R-:W-:Y:S02]  /*1520*/  IADD3 R21, PT, PT, R24, R23, R21 ;  /* 0x0000001718157210 */ /* 0x008fe40007ffe015 */
[----:B------:R-:W-:-:S04]  /*1530*/  IADD3.X R0, PT, PT, R3, ~UR9, RZ, P1, !PT ;  /* 0x8000000903007c10 */ /* 0x000fc80008ffe4ff */
[----:B------:R-:W-:Y:S02]  /*1540*/  ISETP.GE.U32.AND.EX P0, PT, R0, UR11, PT, P0 ;  /* 0x0000000b00007c0c */ /* 0x000fe4000bf06100 */
[----:B----4-:R-:W-:-:S04]  /*1550*/  IADD3 R21, PT, PT, R26, R25, R21 ;  /* 0x000000191a157210 */ /* 0x010fc80007ffe015 */
[----:B-----5:R-:W-:-:S04]  /*1560*/  IADD3 R16, PT, PT, R16, R19, R21 ;  /* 0x0000001310107210 */ /* 0x020fc80007ffe015 */
[----:B------:R-:W-:-:S04]  /*1570*/  IADD3 R10, PT, PT, R10, R15, R16 ;  /* 0x0000000f0a0a7210 */ /* 0x000fc80007ffe010 */
[----:B------:R-:W-:-:S04]  /*1580*/  IADD3 R10, PT, PT, R14, R17, R10 ;  /* 0x000000110e0a7210 */ /* 0x000fc80007ffe00a */
[----:B------:R-:W-:-:S04]  /*1590*/  IADD3 R10, PT, PT, R12, R13, R10 ;  /* 0x0000000d0c0a7210 */ /* 0x000fc80007ffe00a */
[----:B------:R-:W-:Y:S01]  /*15a0*/  IADD3 R0, PT, PT, R18, R11, R10 ;  /* 0x0000000b12007210 */ /* 0x000fe20007ffe00a */
[----:B------:R-:W-:Y:S06]  /*15b0*/  @!P0 BRA `(.L_x_373) ;  /* 0x0000000800048947 */ /* 0x000fec0003800000 */
[----:B------:R-:W-:Y:S02]  /*15c0*/  UIADD3 UR8, UP0, UPT, UR5, UR8, URZ ;  /* 0x0000000805087290 */ /* 0x000fe4000ff1e0ff */
[----:B------:R-:W-:Y:S01]  /*15d0*/  IMAD.U32 R5, RZ, RZ, UR5 ;  /* 0x00000005ff057e24 */ /* 0x000fe2000f8e00ff */
[----:B------:R-:W-:Y:S01]  /*15e0*/  UIADD3 UR4, UPT, UPT, UR4, 0x1, URZ ;  /* 0x0000000104047890 */ /* 0x000fe2000fffe0ff */
[----:B------:R-:W-:Y:S01]  /*15f0*/  VIADD R6, R6, -UR5 ;  /* 0x8000000506067c36 */ /* 0x000fe20008000000 */
[----:B------:R-:W-:Y:S01]  /*1600*/  UIADD3.X UR9, UPT, UPT, UR11, UR9, URZ, UP0, !UPT ;  /* 0x000000090b097290 */ /* 0x000fe200087fe4ff */
[----:B------:R-:W-:Y:S01]  /*1610*/  IMAD.WIDE R8, R5, 0x4, R8 ;  /* 0x0000000405087825 */ /* 0x000fe200078e0208 */
[----:B------:R-:W-:Y:S01]  /*1620*/  ISETP.LT.U32.AND P0, PT, R20, UR8, PT ;  /* 0x0000000814007c0c */ /* 0x000fe2000bf01070 */
[----:B------:R-:W-:-:S03]  /*1630*/  UMOV UR10, UR6 ;  /* 0x00000006000a7c82 */ /* 0x000fc60008000000 */
[----:B------:R-:W-:-:S05]  /*1640*/  IMAD.U32 R4, RZ, RZ, UR9 ;  /* 0x00000009ff047e24 */ /* 0x000fca000f8e00ff */
[----:B------:R-:W-:-:S13]  /*1650*/  ISETP.GT.U32.AND.EX P0, PT, R4, R7, PT, P0 ;  /* 0x000000070400720c */ /* 0x000fda0003f04100 */
[----:B------:R-:W-:Y:S05]  /*1660*/  @!P0 BRA `(.L_x_375) ;  /* 0xfffffffc00408947 */ /* 0x000fea000383ffff */
[----:B------:R-:W-:-:S05]  /*1670*/  UMOV UR6, UR5 ;  /* 0x0000000500067c82 */ /* 0x000fca0008000000 */
.L_x_374:
[----:B------:R-:W0:Y:S01]  /*1680*/  S2R R5, SR_TID.X ;  /* 0x0000000000057919 */ /* 0x000e220000002100 */
[C---:B------:R-:W-:Y:S01]  /*1690*/  VIADD R4, R2.reuse, -UR8 ;  /* 0x8000000802047c36 */ /* 0x040fe20008000000 */
[----:B------:R-:W-:Y:S01]  /*16a0*/  ISETP.LE.U32.AND P1, PT, R2, UR8, PT ;  /* 0x0000000802007c0c */ /* 0x000fe2000bf23070 */
[----:B------:R-:W-:Y:S01]  /*16b0*/  IMAD.U32 R10, RZ, RZ, UR9 ;  /* 0x00000009ff0a7e24 */ /* 0x000fe2000f8e00ff */
[----:B------:R-:W-:Y:S02]  /*16c0*/  BSSY.RECONVERGENT B1, `(.L_x_373) ;  /* 0x0000070000017945 */ /* 0x000fe40003800200 */
[----:B0-----:R-:W-:-:S04]  /*16d0*/  ISETP.GE.AND P0, PT, R5, R4, PT ;  /* 0x000000040500720c */ /* 0x001fc80003f06270 */
[----:B------:R-:W-:-:S13]  /*16e0*/  ISETP.GE.U32.OR.EX P0, PT, R10, R3, P0, P1 ;  /* 0x000000030a00720c */ /* 0x000fda0000706510 */
[----:B------:R-:W-:Y:S05]  /*16f0*/  @P0 BRA `(.L_x_376) ;  /* 0x0000000400b00947 */ /* 0x000fea0003800000 */
[----:B------:R-:W0:Y:S01]  /*1700*/  LDC R4, c[0x0][0x3c0] ;  /* 0x0000f000ff047b82 */ /* 0x000e220000000800 */
[----:B------:R-:W-:Y:S01]  /*1710*/  USHF.L.U32 UR5, UR16, 0xc, URZ ;  /* 0x0000000c10057899 */ /* 0x000fe200080006ff */
[----:B------:R-:W-:Y:S01]  /*1720*/  LOP3.LUT R3, RZ, R5, RZ, 0x33, !PT ;  /* 0x00000005ff037212 */ /* 0x000fe200078e33ff */
[----:B------:R-:W-:Y:S02]  /*1730*/  BSSY.RECONVERGENT B2, `(.L_x_377) ;  /* 0x000002d000027945 */ /* 0x000fe40003800200 */
[----:B------:R-:W-:-:S06]  /*1740*/  UIADD3 UR5, UPT, UPT, UR5, UR6, URZ ;  /* 0x0000000605057290 */ /* 0x000fcc000fffe0ff */
[----:B------:R-:W-:Y:S01]  /*1750*/  IADD3 R2, PT, PT, R2, -UR5, R3 ;  /* 0x8000000502027c10 */ /* 0x000fe2000fffe003 */
[----:B0-----:R-:W-:-:S04]  /*1760*/  IMAD R3, R4, UR4, RZ ;  /* 0x0000000404037c24 */ /* 0x001fc8000f8e02ff */
[----:B------:R-:W-:-:S05]  /*1770*/  IMAD R2, R3, -0x1000, R2 ;  /* 0xfffff00003027824 */ /* 0x000fca00078e0202 */
[C---:B------:R-:W-:Y:S02]  /*1780*/  ISETP.GE.U32.AND P1, PT, R2.reuse, 0xf00, PT ;  /* 0x00000f000200780c */ /* 0x040fe40003f26070 */
[----:B------:R-:W-:Y:S01]  /*1790*/  LEA.HI R19, R2, 0x1, RZ, 0x18 ;  /* 0x0000000102137811 */ /* 0x000fe200078fc0ff */
[----:B------:R-:W-:-:S03]  /*17a0*/  IMAD.MOV.U32 R2, RZ, RZ, R5 ;  /* 0x000000ffff027224 */ /* 0x000fc600078e0005 */
[----:B------:R-:W-:-:S04]  /*17b0*/  LOP3.LUT R20, R19, 0xf, RZ, 0xc0, !PT ;  /* 0x0000000f13147812 */ /* 0x000fc800078ec0ff */
[----:B------:R-:W-:-:S03]  /*17c0*/  ISETP.NE.AND P0, PT, R20, RZ, PT ;  /* 0x000000ff1400720c */ /* 0x000fc60003f05270 */
[----:B------:R-:W-:Y:S10]  /*17d0*/  @!P1 BRA `(.L_x_378) ;  /* 0x0000000000889947 */ /* 0x000ff40003800000 */
[----:B------:R-:W-:-:S04]  /*17e0*/  LEA.HI R2, R6, 0x1, RZ, 0x18 ;  /* 0x0000000106027811 */ /* 0x000fc800078fc0ff */
[----:B------:R-:W-:Y:S01]  /*17f0*/  LOP3.LUT R3, R2, 0x1fffff0, RZ, 0xc0, !PT ;  /* 0x01fffff002037812 */ /* 0x000fe200078ec0ff */
[----:B------:R-:W-:-:S04]  /*1800*/  IMAD.MOV.U32 R2, RZ, RZ, R5 ;  /* 0x000000ffff027224 */ /* 0x000fc800078e0005 */
[----:B------:R-:W-:-:S07]  /*1810*/  IMAD.MOV R3, RZ, RZ, -R3 ;  /* 0x000000ffff037224 */ /* 0x000fce00078e0a03 */
.L_x_379:
        /* <DEDUP_REMOVED lines=15> */
[----:B------:R0:W5:Y:S01]  /*1910*/  LDG.E R5, desc[UR14][R8.64+0x1c00] ;  /* 0x001c000e08057981 */ /* 0x000162000c1e1900 */
[----:B------:R-:W-:-:S02]  /*1920*/  VIADD R3, R3, 0x10 ;  /* 0x0000001003037836 */ /* 0x000fc40000000000 */
[----:B------:R-:W-:-:S03]  /*1930*/  VIADD R2, R2, 0x1000 ;  /* 0x0000100002027836 */ /* 0x000fc60000000000 */
[----:B------:R-:W-:Y:S02]  /*1940*/  ISETP.NE.AND P1, PT, R3, RZ, PT ;  /* 0x000000ff0300720c */ /* 0x000fe40003f25270 */
[----:B0-----:R-:W-:-:S05]  /*1950*/  IADD3 R8, P2, PT, R8, 0x4000, RZ ;  /* 0x0000400008087810 */ /* 0x001fca0007f5e0ff */
[----:B------:R-:W-:Y:S01]  /*1960*/  IMAD.X R9, RZ, RZ, R9, P2 ;  /* 0x000000ffff097224 */ /* 0x000fe200010e0609 */
        /* <DEDUP_REMOVED lines=8> */
[----:B------:R-:W-:Y:S06]  /*19f0*/  @P1 BRA `(.L_x_379) ;  /* 0xfffffffc00881947 */ /* 0x000fec000383ffff */
.L_x_378:
[----:B------:R-:W-:Y:S05]  /*1a00*/  BSYNC.RECONVERGENT B2 ;  /* 0x0000000000027941 */ /* 0x000fea0003800200 */
.L_x_377:
[----:B------:R-:W-:Y:S05]  /*1a10*/  @!P0 BRA `(.L_x_376) ;  /* 0x0000000000e88947 */ /* 0x000fea0003800000 */
[----:B------:R-:W-:Y:S01]  /*1a20*/  ISETP.GE.U32.AND P1, PT, R20, 0x8, PT ;  /* 0x000000081400780c */ /* 0x000fe20003f26070 */
[----:B------:R-:W-:Y:S01]  /*1a30*/  BSSY.RECONVERGENT B2, `(.L_x_380) ;  /* 0x0000015000027945 */ /* 0x000fe20003800200 */
[----:B------:R-:W-:-:S04]  /*1a40*/  LOP3.LUT R14, R19, 0x7, RZ, 0xc0, !PT ;  /* 0x00000007130e7812 */ /* 0x000fc800078ec0ff */
[----:B------:R-:W-:-:S07]  /*1a50*/  ISETP.NE.AND P0, PT, R14, RZ, PT ;  /* 0x000000ff0e00720c */ /* 0x000fce0003f05270 */
[----:B------:R-:W-:Y:S06]  /*1a60*/  @!P1 BRA `(.L_x_381) ;  /* 0x0000000000449947 */ /* 0x000fec0003800000 */
[----:B------:R-:W-:-:S05]  /*1a70*/  IADD3 R3, P1, PT, R2, UR8, RZ ;  /* 0x0000000802037c10 */ /* 0x000fca000ff3e0ff */
[----:B------:R-:W-:Y:S01]  /*1a80*/  IMAD.X R8, RZ, RZ, UR9, P1 ;  /* 0x00000009ff087e24 */ /* 0x000fe200088e06ff */
[----:B------:R-:W-:-:S04]  /*1a90*/  LEA R4, P1, R3, UR12, 0x2 ;  /* 0x0000000c03047c11 */ /* 0x000fc8000f8210ff */
        /* <DEDUP_REMOVED lines=8> */
[----:B------:R-:W5:Y:S01]  /*1b20*/  LDG.E R13, desc[UR14][R4.64+0x1c00] ;  /* 0x001c000e040d7981 */ /* 0x000f62000c1e1900 */
[----:B------:R-:W-:Y:S01]  /*1b30*/  VIADD R2, R2, 0x800 ;  /* 0x0000080002027836 */ /* 0x000fe20000000000 */
[----:B--2---:R-:W-:-:S04]  /*1b40*/  IADD3 R3, PT, PT, R7, R3, R0 ;  /* 0x0000000307037210 */ /* 0x004fc80007ffe000 */
[----:B---3--:R-:W-:-:S04]  /*1b50*/  IADD3 R3, PT, PT, R9, R8, R3 ;  /* 0x0000000809037210 */ /* 0x008fc80007ffe003 */
[----:B----4-:R-:W-:-:S04]  /*1b60*/  IADD3 R3, PT, PT, R11, R10, R3 ;  /* 0x0000000a0b037210 */ /* 0x010fc80007ffe003 */
[----:B-----5:R-:W-:-:S07]  /*1b70*/  IADD3 R0, PT, PT, R13, R12, R3 ;  /* 0x0000000c0d007210 */ /* 0x020fce0007ffe003 */
.L_x_381:
[----:B------:R-:W-:Y:S05]  /*1b80*/  BSYNC.RECONVERGENT B2 ;  /* 0x0000000000027941 */ /* 0x000fea0003800200 */
.L_x_380:
[----:B------:R-:W-:Y:S05]  /*1b90*/  @!P0 BRA `(.L_x_376) ;  /* 0x0000000000888947 */ /* 0x000fea0003800000 */
[----:B------:R-:W-:Y:S01]  /*1ba0*/  ISETP.GE.U32.AND P1, PT, R14, 0x4, PT ;  /* 0x000000040e00780c */ /* 0x000fe20003f26070 */
[----:B------:R-:W-:Y:S01]  /*1bb0*/  BSSY.RECONVERGENT B2, `(.L_x_382) ;  /* 0x000000e000027945 */ /* 0x000fe20003800200 */
[----:B------:R-:W-:-:S11]  /*1bc0*/  LOP3.LUT P0, RZ, R19, 0x3, RZ, 0xc0, !PT ;  /* 0x0000000313ff7812 */ /* 0x000fd6000780c0ff */
[----:B------:R-:W-:Y:S05]  /*1bd0*/  @!P1 BRA `(.L_x_383) ;  /* 0x00000000002c9947 */ /* 0x000fea0003800000 */
[----:B------:R-:W-:-:S05]  /*1be0*/  IADD3 R3, P1, PT, R2, UR8, RZ ;  /* 0x0000000802037c10 */ /* 0x000fca000ff3e0ff */
[----:B------:R-:W-:Y:S01]  /*1bf0*/  IMAD.X R8, RZ, RZ, UR9, P1 ;  /* 0x00000009ff087e24 */ /* 0x000fe200088e06ff */
[----:B------:R-:W-:-:S04]  /*1c00*/  LEA R4, P1, R3, UR12, 0x2 ;  /* 0x0000000c03047c11 */ /* 0x000fc8000f8210ff */
[----:B------:R-:W-:-:S05]  /*1c10*/  LEA.HI.X R5, R3, UR13, R8, 0x2, P1 ;  /* 0x0000000d03057c11 */ /* 0x000fca00088f1408 */
[----:B------:R-:W2:Y:S04]  /*1c20*/  LDG.E R3, desc[UR14][R4.64] ;  /* 0x0000000e04037981 */ /* 0x000ea8000c1e1900 */
[----:B------:R-:W2:Y:S04]  /*1c30*/  LDG.E R7, desc[UR14][R4.64+0x400] ;  /* 0x0004000e04077981 */ /* 0x000ea8000c1e1900 */
[----:B------:R-:W3:Y:S04]  /*1c40*/  LDG.E R9, desc[UR14][R4.64+0x800] ;  /* 0x0008000e04097981 */ /* 0x000ee8000c1e1900 */
[----:B------:R-:W3:Y:S01]  /*1c50*/  LDG.E R8, desc[UR14][R4.64+0xc00] ;  /* 0x000c000e04087981 */ /* 0x000ee2000c1e1900 */
[----:B------:R-:W-:Y:S01]  /*1c60*/  VIADD R2, R2, 0x400 ;  /* 0x0000040002027836 */ /* 0x000fe20000000000 */
[----:B--2---:R-:W-:-:S04]  /*1c70*/  IADD3 R0, PT, PT, R7, R3, R0 ;  /* 0x0000000307007210 */ /* 0x004fc80007ffe000 */
[----:B---3--:R-:W-:-:S07]  /*1c80*/  IADD3 R0, PT, PT, R8, R9, R0 ;  /* 0x0000000908007210 */ /* 0x008fce0007ffe000 */
.L_x_383:
[----:B------:R-:W-:Y:S05]  /*1c90*/  BSYNC.RECONVERGENT B2 ;  /* 0x0000000000027941 */ /* 0x000fea0003800200 */
.L_x_382:
[----:B------:R-:W-:Y:S05]  /*1ca0*/  @!P0 BRA `(.L_x_376) ;  /* 0x0000000000448947 */ /* 0x000fea0003800000 */
[----:B------:R-:W-:Y:S02]  /*1cb0*/  LOP3.LUT R6, R6, 0xffff, RZ, 0xc0, !PT ;  /* 0x0000ffff06067812 */ /* 0x000fe400078ec0ff */
[----:B------:R-:W-:Y:S02]  /*1cc0*/  IADD3 R3, P0, PT, R2, UR10, RZ ;  /* 0x0000000a02037c10 */ /* 0x000fe4000ff1e0ff */
[----:B------:R-:W-:Y:S02]  /*1cd0*/  LEA.HI R2, R6, 0x1, RZ, 0x18 ;  /* 0x0000000106027811 */ /* 0x000fe400078fc0ff */
[----:B------:R-:W-:Y:S01]  /*1ce0*/  LEA R5, P1, R3, UR12, 0x2 ;  /* 0x0000000c03057c11 */ /* 0x000fe2000f8210ff */
[----:B------:R-:W-:Y:S01]  /*1cf0*/  IMAD.X R6, RZ, RZ, UR7, P0 ;  /* 0x00000007ff067e24 */ /* 0x000fe200080e06ff */
[----:B------:R-:W-:-:S04]  /*1d00*/  LOP3.LUT R2, R2, 0x3, RZ, 0xc0, !PT ;  /* 0x0000000302027812 */ /* 0x000fc800078ec0ff */
[----:B------:R-:W-:Y:S01]  /*1d10*/  LEA.HI.X R6, R3, UR13, R6, 0x2, P1 ;  /* 0x0000000d03067c11 */ /* 0x000fe200088f1406 */
[----:B------:R-:W-:-:S07]  /*1d20*/  IMAD.MOV R4, RZ, RZ, -R2 ;  /* 0x000000ffff047224 */ /* 0x000fce00078e0a02 */
.L_x_384:
[----:B------:R-:W-:Y:S02]  /*1d30*/  IMAD.MOV.U32 R3, RZ, RZ, R6 ;  /* 0x000000ffff037224 */ /* 0x000fe400078e0006 */
[----:B------:R-:W-:-:S05]  /*1d40*/  IMAD.MOV.U32 R2, RZ, RZ, R5 ;  /* 0x000000ffff027224 */ /* 0x000fca00078e0005 */
[----:B------:R-:W2:Y:S01]  /*1d50*/  LDG.E R3, desc[UR14][R2.64] ;  /* 0x0000000e02037981 */ /* 0x000ea2000c1e1900 */
[----:B------:R-:W-:Y:S01]  /*1d60*/  VIADD R4, R4, 0x1 ;  /* 0x0000000104047836 */ /* 0x000fe20000000000 */
[----:B------:R-:W-:-:S04]  /*1d70*/  IADD3 R5, P1, PT, R5, 0x400, RZ ;  /* 0x0000040005057810 */ /* 0x000fc80007f3e0ff */
[----:B------:R-:W-:Y:S01]  /*1d80*/  ISETP.NE.AND P0, PT, R4, RZ, PT ;  /* 0x000000ff0400720c */ /* 0x000fe20003f05270 */
[----:B------:R-:W-:Y:S02]  /*1d90*/  IMAD.X R6, RZ, RZ, R6, P1 ;  /* 0x000000ffff067224 */ /* 0x000fe400008e0606 */
[----:B--2---:R-:W-:-:S10]  /*1da0*/  IMAD.IADD R0, R3, 0x1, R0 ;  /* 0x0000000103007824 */ /* 0x004fd400078e0200 */
[----:B------:R-:W-:Y:S05]  /*1db0*/  @P0 BRA `(.L_x_384) ;  /* 0xfffffffc00dc0947 */ /* 0x000fea000383ffff */
.L_x_376:
[----:B------:R-:W-:Y:S05]  /*1dc0*/  BSYNC.RECONVERGENT B1 ;  /* 0x0000000000017941 */ /* 0x000fea0003800200 */
.L_x_373:
[----:B------:R-:W0:Y:S01]  /*1dd0*/  S2R R7, SR_LANEID ;  /* 0x0000000000077919 */ /* 0x000e220000000000 */
[----:B------:R-:W-:Y:S01]  /*1de0*/  BSSY.RECONVERGENT B1, `(.L_x_385) ;  /* 0x000001e000017945 */ /* 0x000fe20003800200 */
[----:B------:R-:W1:Y:S01]  /*1df0*/  SHFL.DOWN PT, R2, R0, 0x1, 0x1f ;  /* 0x08201f0000027f89 */ /* 0x000e6200000e0000 */
[----:B------:R-:W2:Y:S01]  /*1e00*/  S2R R6, SR_TID.X ;  /* 0x0000000000067919 */ /* 0x000ea20000002100 */
        /* <DEDUP_REMOVED lines=17> */
[----:B--2---:R-:W-:Y:S05]  /*1f20*/  @P0 BRA `(.L_x_386) ;  /* 0x0000000000240947 */ /* 0x004fea0003800000 */
        /* <DEDUP_REMOVED lines=9> */
.L_x_386:
[----:B------:R-:W-:Y:S05]  /*1fc0*/  BSYNC.RECONVERGENT B1 ;  /* 0x0000000000017941 */ /* 0x000fea0003800200 */
.L_x_385:
[----:B------:R-:W-:Y:S01]  /*1fd0*/  BAR.SYNC.DEFER_BLOCKING 0x0 ;  /* 0x0000000000007b1d */ /* 0x000fe20000010000 */
[----:B------:R-:W-:-:S13]  /*1fe0*/  ISETP.NE.AND P0, PT, R6, RZ, PT ;  /* 0x000000ff0600720c */ /* 0x000fda0003f05270 */
[----:B------:R-:W-:Y:S05]  /*1ff0*/  @P0 BRA `(.L_x_372) ;  /* 0x0000000000280947 */ /* 0x000fea0003800000 */
[----:B------:R-:W3:Y:S01]  /*2000*/  S2UR UR5, SR_CgaCtaId ;  /* 0x00000000000579c3 */ /* 0x000ee20000008800 */
[----:B------:R-:W-:Y:S02]  /*2010*/  UMOV UR4, 0x400 ;  /* 0x0000040000047882 */ /* 0x000fe40000000000 */
[----:B---3--:R-:W-:-:S09]  /*2020*/  ULEA UR4, UR5, UR4, 0x18 ;  /* 0x0000000405047291 */ /* 0x008fd2000f8ec0ff */
[----:B--2---:R-:W-:Y:S04]  /*2030*/  LDS R0, [UR4+0xc] ;  /* 0x00000c04ff007984 */ /* 0x004fe80008000800 */
[----:B------:R-:W2:Y:S04]  /*2040*/  LDS.128 R8, [UR4+0x10] ;  /* 0x00001004ff087984 */ /* 0x000ea80008000c00 */
[----:B------:R-:W3:Y:S01]  /*2050*/  LDS.64 R2, [UR4+0x20] ;  /* 0x00002004ff027984 */ /* 0x000ee20008000a00 */
[----:B--2---:R-:W-:-:S04]  /*2060*/  IADD3 R0, PT, PT, R8, R0, R5 ;  /* 0x0000000008007210 */ /* 0x004fc80007ffe005 */
[----:B------:R-:W-:-:S04]  /*2070*/  IADD3 R0, PT, PT, R10, R0, R9 ;  /* 0x000000000a007210 */ /* 0x000fc80007ffe009 */
[----:B---3--:R-:W-:-:S05]  /*2080*/  IADD3 R0, PT, PT, R2, R0, R11 ;  /* 0x0000000002007210 */ /* 0x008fca0007ffe00b */
[----:B0-----:R-:W-:-:S07]  /*2090*/  IMAD.IADD R5, R0, 0x1, R3 ;  /* 0x0000000100057824 */ /* 0x001fce00078e0203 */
.L_x_372:
[----:B------:R-:W-:Y:S05]  /*20a0*/  BSYNC.RECONVERGENT B0 ;  /* 0x0000000000007941 */ /* 0x000fea0003800200 */
.L_x_355:
[----:B--2---:R-:W2:Y:S02]  /*20b0*/  S2R R0, SR_TID.X ;  /* 0x0000000000007919 */ /* 0x004ea40000002100 */
[----:B--2---:R-:W-:-:S13]  /*20c0*/  ISETP.NE.AND P0, PT, R0, RZ, PT ;  /* 0x000000ff0000720c */ /* 0x004fda0003f05270 */
[----:B------:R-:W-:Y:S05]  /*20d0*/  @P0 EXIT ;  /* 0x000000000000094d */ /* 0x000fea0003800000 */
[----:B------:R-:W2:Y:S02]  /*20e0*/  LDCU.64 UR4, c[0x0][0x388] ;  /* 0x00007100ff0477ac */ /* 0x000ea40008000a00 */
[----:B--2---:R-:W-:-:S06]  /*20f0*/  UIMAD.WIDE.U32 UR4, UR16, 0x4, UR4 ;  /* 0x00000004100478a5 */ /* 0x004fcc000f8e0004 */
[----:B------:R-:W-:Y:S02]  /*2100*/  IMAD.U32 R2, RZ, RZ, UR4 ;  /* 0x00000004ff027e24 */ /* 0x000fe4000f8e00ff */
[----:B------:R-:W-:-:S05]  /*2110*/  IMAD.U32 R3, RZ, RZ, UR5 ;  /* 0x00000005ff037e24 */ /* 0x000fca000f8e00ff */
[----:B------:R-:W-:Y:S01]  /*2120*/  STG.E desc[UR14][R2.64], R5 ;  /* 0x0000000502007986 */ /* 0x000fe2000c10190e */
[----:B------:R-:W-:Y:S05]  /*2130*/  EXIT ;  /* 0x000000000000794d */ /* 0x000fea0003800000 */
.L_x_387:
        /* <DEDUP_REMOVED lines=12> */
.L_x_607:


//--------------------- .text._ZN3cub18CUB_300001_SM_10006detail6reduce28DeviceReduceSingleTileKernelINS2_10policy_hubIiy8sum_funcE10Policy1000EN6thrust24THRUST_300001_SM_1000_NS6detail15normal_iteratorINS9_10device_ptrIiEEEEPiyS5_iiN4cuda3std3__410__identityEEEvT0_T1_T2_T3_T4_T6_ --------------------------
	.section	.text._ZN3cub18CUB_300001_SM_10006detail6reduce28DeviceReduceSingleTileKernelINS2_10policy_hubIiy8sum_funcE10Policy1000EN6thrust24THRUST_300001_SM_1000_NS6detail15normal_iteratorINS9_10device_ptrIiEEEEPiyS5_iiN4cuda3std3__410__identityEEEvT0_T1_T2_T3_T4_T6_,"ax",@progbits
	.align	128
        .global         _ZN3cub18CUB_300001_SM_10006detail6reduce28DeviceReduceSingleTileKernelINS2_10policy_hubIiy8sum_funcE10Policy1000EN6thrust24THRUST_300001_SM_1000_NS6detail15normal_iteratorINS9_10device_ptrIiEEEEPiyS5_iiN4cuda3std3__410__identityEEEvT0_T1_T2_T3_T4_T6_
        .type           _ZN3cub18CUB_300001_SM_10006detail6reduce28DeviceReduceSingleTileKernelINS2_10policy_hubIiy8sum_funcE10Policy1000EN6thrust24THRUST_300001_SM_1000_NS6detail15normal_iteratorINS9_10device_ptrIiEEEEPiyS5_iiN4cuda3std3__410__identityEEEvT0_T1_T2_T3_T4_T6_,@function
        .size           _ZN3cub18CUB_300001_SM_10006detail6reduce28DeviceReduceSingleTileKernelINS2_10policy_hubIiy8sum_funcE10Policy1000EN6thrust24THRUST_300001_SM_1000_NS6detail15normal_iteratorINS9_10device_ptrIiEEEEPiyS5_iiN4cuda3std3__410__identityEEEvT0_T1_T2_T3_T4_T6_,(.L_x_608 - _ZN3cub18CUB_300001_SM_10006detail6reduce28DeviceReduceSingleTileKernelINS2_10policy_hubIiy8sum_funcE10Policy1000EN6thrust24THRUST_300001_SM_1000_NS6detail15normal_iteratorINS9_10device_ptrIiEEEEPiyS5_iiN4cuda3std3__410__identityEEEvT0_T1_T2_T3_T4_T6_)
        .other          _ZN3cub18CUB_300001_SM_10006detail6reduce28DeviceReduceSingleTileKernelINS2_10policy_hubIiy8sum_funcE10Policy1000EN6thrust24THRUST_300001_SM_1000_NS6detail15normal_iteratorINS9_10device_ptrIiEEEEPiyS5_iiN4cuda3std3__410__identityEEEvT0_T1_T2_T3_T4_T6_,@"STO_CUDA_ENTRY STV_DEFAULT"
_ZN3cub18CUB_300001_SM_10006detail6reduce28DeviceReduceSingleTileKernelINS2_10policy_hubIiy8sum_funcE10Policy1000EN6thrust24THRUST_300001_SM_1000_NS6detail15normal_iteratorINS9_10device_ptrIiEEEEPiyS5_iiN4cuda3std3__410__identityEEEvT0_T1_T2_T3_T4_T6_:
.text._ZN3cub18CUB_300001_SM_10006detail6reduce28DeviceReduceSingleTileKernelINS2_10policy_hubIiy8sum_funcE10Policy1000EN6thrust24THRUST_300001_SM_1000_NS6detail15normal_iteratorINS9_10device_ptrIiEEEEPiyS5_iiN4cuda3std3__410__identityEEEvT0_T1_T2_T3_T4_T6_:
[----:B------:R-:W-:Y:S01]  /*0000*/  LDC R1, c[0x0][0x37c] ;  /* 0x0000df00ff017b82 */ /* 0x000fe20000000800 */
[----:B------:R-:W0:Y:S01]  /*0010*/  LDCU.64 UR4, c[0x0][0x390] ;  /* 0x00007200ff0477ac */ /* 0x000e220008000a00 */
[----:B------:R-:W1:Y:S01]  /*0020*/  LDCU.64 UR6, c[0x0][0x358] ;  /* 0x00006b00ff0677ac */ /* 0x000e620008000a00 */
[----:B0-----:R-:W-:Y:S02]  /*0030*/  IMAD.U32 R4, RZ, RZ, UR4 ;  /* 0x00000004ff047e24 */ /* 0x001fe4000f8e00ff */
[----:B------:R-:W-:-:S03]  /*0040*/  IMAD.U32 R0, RZ, RZ, UR5 ;  /* 0x00000005ff007e24 */ /* 0x000fc6000f8e00ff */
[----:B------:R-:W-:-:S04]  /*0050*/  ISETP.NE.U32.AND P0, PT, R4, RZ, PT ;  /* 0x000000ff0400720c */ /* 0x000fc80003f05070 */
[----:B------:R-:W-:-:S13]  /*0060*/  ISETP.NE.AND.EX P0, PT, R0, RZ, PT, P0 ;  /* 0x000000ff0000720c */ /* 0x000fda0003f05300 */
        /* <DEDUP_REMOVED lines=8> */
.L_x_388:
[----:B------:R-:W-:Y:S01]  /*00f0*/  ISETP.GT.U32.AND P0, PT, R4, 0xfff, PT ;  /* 0x00000fff0400780c */ /* 0x000fe20003f04070 */
[----:B------:R-:W-:Y:S03]  /*0100*/  BSSY.RECONVERGENT B0, `(.L_x_389) ;  /* 0x00001d7000007945 */ /* 0x000fe60003800200 */
[----:B------:R-:W-:-:S13]  /*0110*/  ISETP.GT.U32.AND.EX P0, PT, R0, RZ, PT, P0 ;  /* 0x000000ff0000720c */ /* 0x000fda0003f04100 */
[----:B------:R-:W-:Y:S05]  /*0120*/  @P0 BRA `(.L_x_390) ;  /* 0x0000000c00a40947 */ /* 0x000fea0003800000 */
[----:B------:R-:W0:Y:S01]  /*0130*/  S2R R5, SR_TID.X ;  /* 0x0000000000057919 */ /* 0x000e220000002100 */
[----:B------:R-:W-:Y:S01]  /*0140*/  BSSY.RECONVERGENT B1, `(.L_x_391) ;  /* 0x0000009000017945 */ /* 0x000fe20003800200 */
[----:B------:R-:W-:Y:S01]  /*0150*/  IMAD.MOV.U32 R6, RZ, RZ, RZ ;  /* 0x000000ffff067224 */ /* 0x000fe200078e00ff */
[----:B0-----:R-:W-:Y:S01]  /*0160*/  ISETP.GE.U32.AND P0, PT, R5, R4, PT ;  /* 0x000000040500720c */ /* 0x001fe20003f06070 */
[----:B------:R-:W-:-:S12]  /*0170*/  IMAD.MOV.U32 R7, RZ, RZ, R5 ;  /* 0x000000ffff077224 */ /* 0x000fd800078e0005 */
[----:B------:R-:W-:Y:S05]  /*0180*/  @P0 BRA `(.L_x_392) ;  /* 0x0000000000100947 */ /* 0x000fea0003800000 */
[----:B------:R-:W0:Y:S02]  /*0190*/  LDC.64 R2, c[0x0][0x380] ;  /* 0x0000e000ff027b82 */ /* 0x000e240000000a00 */
[----:B0-----:R-:W-:-:S05]  /*01a0*/  IMAD.WIDE.U32 R2, R5, 0x4, R2 ;  /* 0x0000000405027825 */ /* 0x001fca00078e0002 */
[----:B------:R0:W5:Y:S01]  /*01b0*/  LDG.E R6, desc[UR6][R2.64] ;  /* 0x0000000602067981 */ /* 0x000162000c1e1900 */
[----:B------:R-:W-:-:S07]  /*01c0*/  VIADD R7, R5, 0x100 ;  /* 0x0000010005077836 */ /* 0x000fce0000000000 */
.L_x_392:
[----:B------:R-:W-:Y:S05]  /*01d0*/  BSYNC.RECONVERGENT B1 ;  /* 0x0000000000017941 */ /* 0x000fea0003800200 */
.L_x_391:
[----:B------:R-:W-:Y:S01]  /*01e0*/  ISETP.GE.U32.AND P0, PT, R7, R4, PT ;  /* 0x000000040700720c */ /* 0x000fe20003f06070 */
[----:B------:R-:W-:-:S12]  /*01f0*/  BSSY.RECONVERGENT B1, `(.L_x_393) ;  /* 0x0000060000017945 */ /* 0x000fd80003800200 */
[----:B------:R-:W-:Y:S05]  /*0200*/  @P0 BRA `(.L_x_394) ;  /* 0x0000000400780947 */ /* 0x000fea0003800000 */
[----:B0-----:R-:W-:Y:S01]  /*0210*/  LOP3.LUT R3, RZ, R7, RZ, 0x33, !PT ;  /* 0x00000007ff037212 */ /* 0x001fe200078e33ff */
[----:B------:R-:W-:Y:S04]  /*0220*/  BSSY.RECONVERGENT B2, `(.L_x_395) ;  /* 0x000002c000027945 */ /* 0x000fe80003800200 */
[----:B------:R-:W-:-:S05]  /*0230*/  IMAD.IADD R3, R3, 0x1, R4 ;  /* 0x0000000103037824 */ /* 0x000fca00078e0204 */
[C---:B------:R-:W-:Y:S02]  /*0240*/  ISETP.GE.U32.AND P1, PT, R3.reuse, 0xf00, PT ;  /* 0x00000f000300780c */ /* 0x040fe40003f26070 */
[----:B------:R-:W-:-:S04]  /*0250*/  LEA.HI R8, R3, 0x1, RZ, 0x18 ;  /* 0x0000000103087811 */ /* 0x000fc800078fc0ff */
[----:B------:R-:W-:-:S04]  /*0260*/  LOP3.LUT R22, R8, 0xf, RZ, 0xc0, !PT ;  /* 0x0000000f08167812 */ /* 0x000fc800078ec0ff */
[----:B------:R-:W-:-:S03]  /*0270*/  ISETP.NE.AND P0, PT, R22, RZ, PT ;  /* 0x000000ff1600720c */ /* 0x000fc60003f05270 */
[----:B------:R-:W-:Y:S10]  /*0280*/  @!P1 BRA `(.L_x_396) ;  /* 0x0000000000949947 */ /* 0x000ff40003800000 */
[----:B------:R-:W0:Y:S01]  /*0290*/  LDC.64 R2, c[0x0][0x380] ;  /* 0x0000e000ff027b82 */ /* 0x000e220000000a00 */
[----:B------:R-:W-:-:S05]  /*02a0*/  LOP3.LUT R9, R8, 0x1fffff0, RZ, 0xc0, !PT ;  /* 0x01fffff008097812 */ /* 0x000fca00078ec0ff */
[----:B------:R-:W-:Y:S02]  /*02b0*/  IMAD.MOV R9, RZ, RZ, -R9 ;  /* 0x000000ffff097224 */ /* 0x000fe400078e0a09 */
[----:B0-----:R-:W-:-:S03]  /*02c0*/  IMAD.WIDE.U32 R2, R7, 0x4, R2 ;  /* 0x0000000407027825 */ /* 0x001fc600078e0002 */
[----:B------:R-:W-:-:S05]  /*02d0*/  IADD3 R15, P1, PT, R2, 0x2000, RZ ;  /* 0x00002000020f7810 */ /* 0x000fca0007f3e0ff */
[----:B------:R-:W-:-:S08]  /*02e0*/  IMAD.X R3, RZ, RZ, R3, P1 ;  /* 0x000000ffff037224 */ /* 0x000fd000008e0603 */
.L_x_397:
        /* <DEDUP_REMOVED lines=31> */
.L_x_396:
[----:B------:R-:W-:Y:S05]  /*04e0*/  BSYNC.RECONVERGENT B2 ;  /* 0x0000000000027941 */ /* 0x000fea0003800200 */
.L_x_395:
[----:B------:R-:W-:Y:S05]  /*04f0*/  @!P0 BRA `(.L_x_394) ;  /* 0x0000000000bc8947 */ /* 0x000fea0003800000 */
[----:B------:R-:W-:Y:S01]  /*0500*/  ISETP.GE.U32.AND P0, PT, R22, 0x8, PT ;  /* 0x000000081600780c */ /* 0x000fe20003f06070 */
[----:B------:R-:W-:Y:S01]  /*0510*/  BSSY.RECONVERGENT B2, `(.L_x_398) ;  /* 0x0000013000027945 */ /* 0x000fe20003800200 */
[----:B------:R-:W-:-:S04]  /*0520*/  LOP3.LUT R17, R8, 0x7, RZ, 0xc0, !PT ;  /* 0x0000000708117812 */ /* 0x000fc800078ec0ff */
[----:B------:R-:W-:-:S07]  /*0530*/  ISETP.NE.AND P1, PT, R17, RZ, PT ;  /* 0x000000ff1100720c */ /* 0x000fce0003f25270 */
[----:B------:R-:W-:Y:S06]  /*0540*/  @!P0 BRA `(.L_x_399) ;  /* 0x00000000003c8947 */ /* 0x000fec0003800000 */
[----:B------:R-:W0:Y:S02]  /*0550*/  LDC.64 R2, c[0x0][0x380] ;  /* 0x0000e000ff027b82 */ /* 0x000e240000000a00 */
[----:B0-----:R-:W-:-:S05]  /*0560*/  IMAD.WIDE R2, R7, 0x4, R2 ;  /* 0x0000000407027825 */ /* 0x001fca00078e0202 */
        /* <DEDUP_REMOVED lines=13> */
.L_x_399:
[----:B------:R-:W-:Y:S05]  /*0640*/  BSYNC.RECONVERGENT B2 ;  /* 0x0000000000027941 */ /* 0x000fea0003800200 */
.L_x_398:
        /* <DEDUP_REMOVED lines=11> */
[----:B------:R-:W3:Y:S01]  /*0700*/  LDG.E R12, desc[UR6][R2.64+0xc00] ;  /* 0x000c0006020c7981 */ /* 0x000ee2000c1e1900 */
[----:B------:R-:W-:Y:S01]  /*0710*/  VIADD R7, R7, 0x400 ;  /* 0x0000040007077836 */ /* 0x000fe20000000000 */
[----:B--2--5:R-:W-:-:S04]  /*0720*/  IADD3 R6, PT, PT, R8, R9, R6 ;  /* 0x0000000908067210 */ /* 0x024fc80007ffe006 */
[----:B---3--:R-:W-:-:S07]  /*0730*/  IADD3 R6, PT, PT, R12, R11, R6 ;  /* 0x0000000b0c067210 */ /* 0x008fce0007ffe006 */
.L_x_401:
[----:B------:R-:W-:Y:S05]  /*0740*/  BSYNC.RECONVERGENT B2 ;  /* 0x0000000000027941 */ /* 0x000fea0003800200 */
.L_x_400:
[----:B------:R-:W-:Y:S05]  /*0750*/  @!P1 BRA `(.L_x_394) ;  /* 0x0000000000249947 */ /* 0x000fea0003800000 */
[----:B------:R-:W0:Y:S01]  /*0760*/  LDC.64 R8, c[0x0][0x380] ;  /* 0x0000e000ff087b82 */ /* 0x000e220000000a00 */
[----:B------:R-:W-:-:S07]  /*0770*/  IMAD.MOV R10, RZ, RZ, -R10 ;  /* 0x000000ffff0a7224 */ /* 0x000fce00078e0a0a */
.L_x_402:
[----:B0-----:R-:W-:-:S06]  /*0780*/  IMAD.WIDE R2, R7, 0x4, R8 ;  /* 0x0000000407027825 */ /* 0x001fcc00078e0208 */
[----:B------:R-:W2:Y:S01]  /*0790*/  LDG.E R3, desc[UR6][R2.64] ;  /* 0x0000000602037981 */ /* 0x000ea2000c1e1900 */
[----:B------:R-:W-:Y:S02]  /*07a0*/  VIADD R10, R10, 0x1 ;  /* 0x000000010a0a7836 */ /* 0x000fe40000000000 */
[----:B------:R-:W-:-:S03]  /*07b0*/  VIADD R7, R7, 0x100 ;  /* 0x0000010007077836 */ /* 0x000fc60000000000 */
[----:B------:R-:W-:Y:S01]  /*07c0*/  ISETP.NE.AND P0, PT, R10, RZ, PT ;  /* 0x000000ff0a00720c */ /* 0x000fe20003f05270 */
[----:B--2--5:R-:W-:-:S12]  /*07d0*/  IMAD.IADD R6, R3, 0x1, R6 ;  /* 0x0000000103067824 */ /* 0x024fd800078e0206 */
[----:B------:R-:W-:Y:S05]  /*07e0*/  @P0 BRA `(.L_x_402) ;  /* 0xfffffffc00e40947 */ /* 0x000fea000383ffff */
.L_x_394:
[----:B------:R-:W-:Y:S05]  /*07f0*/  BSYNC.RECONVERGENT B1 ;  /* 0x0000000000017941 */ /* 0x000fea0003800200 */
.L_x_393:
[----:B------:R-:W-:-:S04]  /*0800*/  ISETP.GE.U32.AND P0, PT, R4, 0x100, PT ;  /* 0x000001000400780c */ /* 0x000fc80003f06070 */
[----:B------:R-:W-:-:S13]  /*0810*/  ISETP.GE.U32.AND.EX P0, PT, R0, RZ, PT, P0 ;  /* 0x000000ff0000720c */ /* 0x000fda0003f06100 */
[----:B------:R-:W-:Y:S05]  /*0820*/  @!P0 BRA `(.L_x_403) ;  /* 0x0000000000b48947 */ /* 0x000fea0003800000 */
[----:B------:R-:W1:Y:S01]  /*0830*/  S2R R8, SR_LANEID ;  /* 0x0000000000087919 */ /* 0x000e620000000000 */
[----:B------:R-:W-:Y:S01]  /*0840*/  BSSY.RECONVERGENT B1, `(.L_x_404) ;  /* 0x000001d000017945 */ /* 0x000fe20003800200 */
[----:B-----5:R-:W0:Y:S01]  /*0850*/  SHFL.DOWN PT, R0, R6, 0x1, 0x1f ;  /* 0x08201f0006007f89 */ /* 0x020e2200000e0000 */
        /* <DEDUP_REMOVED lines=27> */
.L_x_405:
[----:B------:R-:W-:Y:S05]  /*0a10*/  BSYNC.RECONVERGENT B1 ;  /* 0x0000000000017941 */ /* 0x000fea0003800200 */
.L_x_404:
        /* <DEDUP_REMOVED lines=14> */
.L_x_403:
[----:B0-----:R-:W-:Y:S01]  /*0b00*/  LOP3.LUT R2, R5, 0x3e0, RZ, 0xc0, !PT ;  /* 0x000003e005027812 */ /* 0x001fe200078ec0ff */
[----:B------:R-:W0:Y:S03]  /*0b10*/  S2R R12, SR_LANEID ;  /* 0x00000000000c7919 */ /* 0x000e260000000000 */
[----:B------:R-:W-:Y:S01]  /*0b20*/  LOP3.LUT R7, RZ, R2, RZ, 0x33, !PT ;  /* 0x00000002ff077212 */ /* 0x000fe200078e33ff */
[----:B------:R-:W-:-:S04]  /*0b30*/  VIADD R3, R2, 0x20 ;  /* 0x0000002002037836 */ /* 0x000fc80000000000 */
[----:B------:R-:W-:Y:S01]  /*0b40*/  IMAD.IADD R7, R7, 0x1, R4 ;  /* 0x0000000107077824 */ /* 0x000fe200078e0204 */
[----:B------:R-:W-:-:S04]  /*0b50*/  ISETP.GT.U32.AND P0, PT, R3, R4, PT ;  /* 0x000000040300720c */ /* 0x000fc80003f04070 */
        /* <DEDUP_REMOVED lines=10> */
[----:B------:R-:W-:Y:S01]  /*0c00*/  @!P1 SHF.R.U32.HI R9, RZ, 0x3, R5 ;  /* 0x00000003ff099819 */ /* 0x000fe20000011605 */
[----:B------:R-:W1:Y:S03]  /*0c10*/  SHFL.DOWN PT, R3, R2, 0x2, R7 ;  /* 0x0840000002037989 */ /* 0x000e6600000e0007 */
[----:B------:R-:W-:Y:S02]  /*0c20*/  @!P1 LOP3.LUT R9, R9, 0x7c, RZ, 0xc0, !PT ;  /* 0x0000007c09099812 */ /* 0x000fe400078ec0ff */
[----:B-1----:R-:W-:Y:S02]  /*0c30*/  SEL R3, R3, RZ, !P0 ;  /* 0x000000ff03037207 */ /* 0x002fe40004000000 */
[----:B------:R-:W-:Y:S02]  /*0c40*/  ISETP.GT.AND P0, PT, R10, R7, PT ;  /* 0x000000070a00720c */ /* 0x000fe40003f04270 */
[----:B------:R-:W-:Y:S01]  /*0c50*/  @!P1 MOV R10, 0x400 ;  /* 0x00000400000a9802 */ /* 0x000fe20000000f00 */
[----:B------:R-:W-:-:S02]  /*0c60*/  IMAD.IADD R8, R2, 0x1, R3 ;  /* 0x0000000102087824 */ /* 0x000fc400078e0203 */
[----:B------:R-:W-:Y:S01]  /*0c70*/  VIADD R2, R12, 0x8 ;  /* 0x000000080c027836 */ /* 0x000fe20000000000 */
[----:B0-----:R-:W-:Y:S02]  /*0c80*/  @!P1 LEA R10, R11, R10, 0x18 ;  /* 0x0000000a0b0a9211 */ /* 0x001fe400078ec0ff */
        /* <DEDUP_REMOVED lines=12> */
[----:B------:R-:W-:-:S03]  /*0d50*/  ISETP.GE.U32.AND P0, PT, R4, 0x21, PT ;  /* 0x000000210400780c */ /* 0x000fc60003f06070 */
[----:B------:R-:W-:Y:S01]  /*0d60*/  IMAD.IADD R3, R2, 0x1, R3 ;  /* 0x0000000102037824 */ /* 0x000fe200078e0203 */
[----:B------:R-:W-:-:S04]  /*0d70*/  ISETP.GE.U32.AND.EX P0, PT, R0, RZ, PT, P0 ;  /* 0x000000ff0000720c */ /* 0x000fc80003f06100 */
[----:B------:R-:W-:Y:S01]  /*0d80*/  ISETP.NE.OR P0, PT, R5, RZ, !P0 ;  /* 0x000000ff0500720c */ /* 0x000fe20004705670 */
[----:B------:R3:W-:Y:S01]  /*0d90*/  @!P1 STS [R10+0x8], R3 ;  /* 0x000008030a009388 */ /* 0x0007e20000000800 */
[----:B------:R-:W-:Y:S11]  /*0da0*/  BAR.SYNC.DEFER_BLOCKING 0x0 ;  /* 0x0000000000007b1d */ /* 0x000ff60000010000 */
[----:B---3--:R-:W-:Y:S05]  /*0db0*/  @P0 BRA `(.L_x_406) ;  /* 0x00000010002c0947 */ /* 0x008fea0003800000 */
[----:B------:R-:W0:Y:S01]  /*0dc0*/  S2UR UR5, SR_CgaCtaId ;  /* 0x00000000000579c3 */ /* 0x000e220000008800 */
[----:B------:R-:W-:Y:S01]  /*0dd0*/  UMOV UR4, 0x400 ;  /* 0x0000040000047882 */ /* 0x000fe20000000000 */
[----:B------:R-:W-:-:S04]  /*0de0*/  ISETP.GE.U32.AND P0, PT, R4, 0x41, PT ;  /* 0x000000410400780c */ /* 0x000fc80003f06070 */
[----:B------:R-:W-:Y:S01]  /*0df0*/  ISETP.GE.U32.AND.EX P0, PT, R0, RZ, PT, P0 ;  /* 0x000000ff0000720c */ /* 0x000fe20003f06100 */
[----:B0-----:R-:W-:-:S09]  /*0e00*/  ULEA UR4, UR5, UR4, 0x18 ;  /* 0x0000000405047291 */ /* 0x001fd2000f8ec0ff */
[----:B------:R-:W0:Y:S02]  /*0e10*/  LDS R2, [UR4+0xc] ;  /* 0x00000c04ff027984 */ /* 0x000e240008000800 */
[----:B0-----:R-:W-:Y:S01]  /*0e20*/  IMAD.IADD R3, R3, 0x1, R2 ;  /* 0x0000000103037824 */ /* 0x001fe200078e0202 */
[----:B------:R-:W-:Y:S06]  /*0e30*/  @!P0 BRA `(.L_x_406) ;  /* 0x00000010000c8947 */ /* 0x000fec0003800000 */
[----:B------:R-:W0:Y:S01]  /*0e40*/  LDS.128 R8, [UR4+0x10] ;  /* 0x00001004ff087984 */ /* 0x000e220008000c00 */
[----:B------:R-:W-:-:S04]  /*0e50*/  ISETP.GE.U32.AND P0, PT, R4, 0x61, PT ;  /* 0x000000610400780c */ /* 0x000fc80003f06070 */
[----:B------:R-:W-:Y:S01]  /*0e60*/  ISETP.GE.U32.AND.EX P0, PT, R0, RZ, PT, P0 ;  /* 0x000000ff0000720c */ /* 0x000fe20003f06100 */
[----:B0-----:R-:W-:-:S12]  /*0e70*/  IMAD.IADD R3, R3, 0x1, R8 ;  /* 0x0000000103037824 */ /* 0x001fd800078e0208 */
[----:B------:R-:W-:Y:S05]  /*0e80*/  @!P0 BRA `(.L_x_406) ;  /* 0x0000000c00f88947 */ /* 0x000fea0003800000 */
[----:B------:R-:W-:Y:S01]  /*0e90*/  ISETP.GE.U32.AND P0, PT, R4, 0x81, PT ;  /* 0x000000810400780c */ /* 0x000fe20003f06070 */
[----:B------:R-:W-:-:S03]  /*0ea0*/  IMAD.IADD R3, R3, 0x1, R9 ;  /* 0x0000000103037824 */ /* 0x000fc600078e0209 */
[----:B------:R-:W-:-:S13]  /*0eb0*/  ISETP.GE.U32.AND.EX P0, PT, R0, RZ, PT, P0 ;  /* 0x000000ff0000720c */ /* 0x000fda0003f06100 */
        /* <DEDUP_REMOVED lines=9> */
[----:B------:R-:W0:Y:S01]  /*0f50*/  LDS.64 R6, [UR4+0x20] ;  /* 0x00002004ff067984 */ /* 0x000e220008000a00 */
[----:B------:R-:W-:-:S04]  /*0f60*/  ISETP.GE.U32.AND P0, PT, R4, 0xe1, PT ;  /* 0x000000e10400780c */ /* 0x000fc80003f06070 */
[----:B------:R-:W-:Y:S01]  /*0f70*/  ISETP.GE.U32.AND.EX P0, PT, R0, RZ, PT, P0 ;  /* 0x000000ff0000720c */ /* 0x000fe20003f06100 */
[----:B0-----:R-:W-:-:S12]  /*0f80*/  IMAD.IADD R3, R3, 0x1, R6 ;  /* 0x0000000103037824 */ /* 0x001fd800078e0206 */
[----:B------:R-:W-:Y:S05]  /*0f90*/  @!P0 BRA `(.L_x_406) ;  /* 0x0000000c00b48947 */ /* 0x000fea0003800000 */
[----:B------:R-:W-:Y:S01]  /*0fa0*/  IMAD.IADD R3, R3, 0x1, R7 ;  /* 0x0000000103037824 */ /* 0x000fe200078e0207 */
[----:B------:R-:W-:Y:S06]  /*0fb0*/  BRA `(.L_x_406) ;  /* 0x0000000c00ac7947 */ /* 0x000fec0003800000 */
.L_x_390:
[----:B------:R-:W0:Y:S01]  /*0fc0*/  S2R R8, SR_TID.X ;  /* 0x0000000000087919 */ /* 0x000e220000002100 */
[----:B------:R-:W0:Y:S02]  /*0fd0*/  LDC.64 R2, c[0x0][0x380] ;  /* 0x0000e000ff027b82 */ /* 0x000e240000000a00 */
[----:B0-----:R-:W-:-:S05]  /*0fe0*/  IMAD.WIDE.U32 R2, R8, 0x4, R2 ;  /* 0x0000000408027825 */ /* 0x001fca00078e0002 */
        /* <DEDUP_REMOVED lines=16> */
[----:B--2---:R-:W-:-:S04]  /*10f0*/  IADD3 R5, PT, PT, R7, R6, R5 ;  /* 0x0000000607057210 */ /* 0x004fc80007ffe005 */
[----:B---3--:R-:W-:Y:S01]  /*1100*/  IADD3 R5, PT, PT, R12, R9, R5 ;  /* 0x000000090c057210 */ /* 0x008fe20007ffe005 */
[----:B------:R-:W-:Y:S01]  /*1110*/  IMAD.MOV.U32 R9, RZ, RZ, 0x1000 ;  /* 0x00001000ff097424 */ /* 0x000fe200078e00ff */
[----:B------:R-:W-:-:S04]  /*1120*/  IADD3 R12, P1, PT, R4, -0x1000, RZ ;  /* 0xfffff000040c7810 */ /* 0x000fc80007f3e0ff */
[----:B------:R-:W-:Y:S02]  /*1130*/  ISETP.GE.U32.AND P0, PT, R12, 0x1000, PT ;  /* 0x000010000c00780c */ /* 0x000fe40003f06070 */
[----:B----4-:R-:W-:Y:S01]  /*1140*/  IADD3 R5, PT, PT, R14, R11, R5 ;  /* 0x0000000b0e057210 */ /* 0x010fe20007ffe005 */
[----:B------:R-:W-:Y:S01]  /*1150*/  IMAD.MOV.U32 R11, RZ, RZ, RZ ;  /* 0x000000ffff0b7224 */ /* 0x000fe200078e00ff */
[----:B------:R-:W-:-:S04]  /*1160*/  IADD3.X R14, PT, PT, R0, -0x1, RZ, P1, !PT ;  /* 0xffffffff000e7810 */ /* 0x000fc80000ffe4ff */
[----:B------:R-:W-:Y:S02]  /*1170*/  ISETP.GE.U32.AND.EX P0, PT, R14, RZ, PT, P0 ;  /* 0x000000ff0e00720c */ /* 0x000fe40003f06100 */
[----:B-----5:R-:W-:-:S04]  /*1180*/  IADD3 R5, PT, PT, R16, R13, R5 ;  /* 0x0000000d10057210 */ /* 0x020fc80007ffe005 */
[----:B------:R-:W-:-:S04]  /*1190*/  IADD3 R5, PT, PT, R18, R15, R5 ;  /* 0x0000000f12057210 */ /* 0x000fc80007ffe005 */
[----:B------:R-:W-:-:S04]  /*11a0*/  IADD3 R5, PT, PT, R20, R17, R5 ;  /* 0x0000001114057210 */ /* 0x000fc80007ffe005 */
[----:B------:R-:W-:-:S05]  /*11b0*/  IADD3 R5, PT, PT, R22, R19, R5 ;  /* 0x0000001316057210 */ /* 0x000fca0007ffe005 */
[----:B------:R-:W-:Y:S01]  /*11c0*/  IMAD.IADD R10, R10, 0x1, R5 ;  /* 0x000000010a0a7824 */ /* 0x000fe200078e0205 */
[----:B------:R-:W-:Y:S06]  /*11d0*/  @!P0 BRA `(.L_x_407) ;  /* 0x0000000000a08947 */ /* 0x000fec0003800000 */
[----:B------:R-:W0:Y:S01]  /*11e0*/  LDC.64 R4, c[0x0][0x390] ;  /* 0x0000e400ff047b82 */ /* 0x000e220000000a00 */
[----:B------:R-:W-:Y:S02]  /*11f0*/  IMAD.MOV.U32 R9, RZ, RZ, 0x1000 ;  /* 0x00001000ff097424 */ /* 0x000fe400078e00ff */
[----:B------:R-:W-:-:S07]  /*1200*/  IMAD.MOV.U32 R11, RZ, RZ, RZ ;  /* 0x000000ffff0b7224 */ /* 0x000fce00078e00ff */
.L_x_409:
[----:B------:R-:W-:-:S04]  /*1210*/  LEA R6, P0, R9, R2, 0x2 ;  /* 0x0000000209067211 */ /* 0x000fc800078010ff */
[----:B------:R-:W-:-:S05]  /*1220*/  LEA.HI.X R7, R9, R3, R11, 0x2, P0 ;  /* 0x0000000309077211 */ /* 0x000fca00000f140b */
        /* <DEDUP_REMOVED lines=16> */
[----:B--2---:R-:W-:-:S02]  /*1330*/  IADD3 R25, PT, PT, R26, R25, R10 ;  /* 0x000000191a197210 */ /* 0x004fc40007ffe00a */
[----:B0-----:R-:W-:-:S04]  /*1340*/  IADD3 R10, P1, PT, -R9, R4, RZ ;  /* 0x00000004090a7210 */ /* 0x001fc80007f3e1ff */
[----:B------:R-:W-:Y:S02]  /*1350*/  ISETP.GE.U32.AND P0, PT, R10, 0x1000, PT ;  /* 0x000010000a00780c */ /* 0x000fe40003f06070 */
[----:B---3--:R-:W-:-:S04]  /*1360*/  IADD3 R25, PT, PT, R28, R27, R25 ;  /* 0x0000001b1c197210 */ /* 0x008fc80007ffe019 */
[----:B----4-:R-:W-:-:S04]  /*1370*/  IADD3 R23, PT, PT, R23, R24, R25 ;  /* 0x0000001817177210 */ /* 0x010fc80007ffe019 */
[----:B-----5:R-:W-:Y:S01]  /*1380*/  IADD3 R21, PT, PT, R21, R0, R23 ;  /* 0x0000000015157210 */ /* 0x020fe20007ffe017 */
[----:B------:R-:W-:-:S04]  /*1390*/  IMAD.MOV.U32 R0, RZ, RZ, R5 ;  /* 0x000000ffff007224 */ /* 0x000fc800078e0005 */
[----:B------:R-:W-:Y:S01]  /*13a0*/  IMAD.X R10, R0, 0x1, ~R11, P1 ;  /* 0x00000001000a7824 */ /* 0x000fe200008e0e0b */
[----:B------:R-:W-:-:S04]  /*13b0*/  IADD3 R13, PT, PT, R16, R13, R21 ;  /* 0x0000000d100d7210 */ /* 0x000fc80007ffe015 */
[----:B------:R-:W-:Y:S02]  /*13c0*/  ISETP.GE.U32.AND.EX P0, PT, R10, RZ, PT, P0 ;  /* 0x000000ff0a00720c */ /* 0x000fe40003f06100 */
[----:B------:R-:W-:-:S04]  /*13d0*/  IADD3 R13, PT, PT, R18, R15, R13 ;  /* 0x0000000f120d7210 */ /* 0x000fc80007ffe00d */
[----:B------:R-:W-:-:S04]  /*13e0*/  IADD3 R13, PT, PT, R20, R17, R13 ;  /* 0x00000011140d7210 */ /* 0x000fc80007ffe00d */
[----:B------:R-:W-:-:S03]  /*13f0*/  IADD3 R10, PT, PT, R22, R19, R13 ;  /* 0x00000013160a7210 */ /* 0x000fc60007ffe00d */
[----:B------:R-:W-:Y:S05]  /*1400*/  @!P0 BRA `(.L_x_408) ;  /* 0x0000000400e88947 */ /* 0x000fea0003800000 */
[----:B------:R-:W-:-:S05]  /*1410*/  IADD3 R9, P0, PT, R9, 0x1000, RZ ;  /* 0x0000100009097810 */ /* 0x000fca0007f1e0ff */
[----:B------:R-:W-:Y:S01]  /*1420*/  IMAD.X R11, RZ, RZ, R11, P0 ;  /* 0x000000ffff0b7224 */ /* 0x000fe200000e060b */
[----:B------:R-:W-:-:S04]  /*1430*/  ISETP.GT.U32.AND P0, PT, R9, R12, PT ;  /* 0x0000000c0900720c */ /* 0x000fc80003f04070 */
[----:B------:R-:W-:-:S13]  /*1440*/  ISETP.GT.U32.AND.EX P0, PT, R11, R14, PT, P0 ;  /* 0x0000000e0b00720c */ /* 0x000fda0003f04100 */
[----:B------:R-:W-:Y:S05]  /*1450*/  @!P0 BRA `(.L_x_409) ;  /* 0xfffffffc006c8947 */ /* 0x000fea000383ffff */
.L_x_407:
[----:B------:R-:W-:Y:S01]  /*1460*/  IMAD.IADD R3, R4, 0x1, -R9 ;  /* 0x0000000104037824 */ /* 0x000fe200078e0a09 */
[----:B------:R-:W-:Y:S01]  /*1470*/  ISETP.GE.U32.AND P1, PT, R9, R4, PT ;  /* 0x000000040900720c */ /* 0x000fe20003f26070 */
[----:B------:R-:W-:Y:S03]  /*1480*/  BSSY.RECONVERGENT B1, `(.L_x_408) ;  /* 0x0000072000017945 */ /* 0x000fe60003800200 */
[----:B------:R-:W-:-:S04]  /*1490*/  ISETP.GE.AND P0, PT, R8, R3, PT ;  /* 0x000000030800720c */ /* 0x000fc80003f06270 */
[----:B------:R-:W-:-:S13]  /*14a0*/  ISETP.GE.U32.OR.EX P0, PT, R11, R0, P0, P1 ;  /* 0x000000000b00720c */ /* 0x000fda0000706510 */
[----:B------:R-:W-:Y:S05]  /*14b0*/  @P0 BRA `(.L_x_410) ;  /* 0x0000000400b80947 */ /* 0x000fea0003800000 */
[----:B------:R-:W-:Y:S01]  /*14c0*/  LOP3.LUT R0, RZ, R8, RZ, 0x33, !PT ;  /* 0x00000008ff007212 */ /* 0x000fe200078e33ff */
[----:B------:R-:W-:Y:S03]  /*14d0*/  BSSY.RECONVERGENT B2, `(.L_x_411) ;  /* 0x0000031000027945 */ /* 0x000fe60003800200 */
[----:B------:R-:W-:-:S04]  /*14e0*/  IADD3 R0, PT, PT, -R9, R4, R0 ;  /* 0x0000000409007210 */ /* 0x000fc80007ffe100 */
[C---:B------:R-:W-:Y:S02]  /*14f0*/  ISETP.GE.U32.AND P1, PT, R0.reuse, 0xf00, PT ;  /* 0x00000f000000780c */ /* 0x040fe40003f26070 */
[----:B------:R-:W-:Y:S01]  /*1500*/  LEA.HI R4, R0, 0x1, RZ, 0x18 ;  /* 0x0000000100047811 */ /* 0x000fe200078fc0ff */
[----:B------:R-:W-:-:S03]  /*1510*/  IMAD.MOV.U32 R0, RZ, RZ, R8 ;  /* 0x000000ffff007224 */ /* 0x000fc600078e0008 */
[----:B------:R-:W-:-:S04]  /*1520*/  LOP3.LUT R24, R4, 0xf, RZ, 0xc0, !PT ;  /* 0x0000000f04187812 */ /* 0x000fc800078ec0ff */
[----:B------:R-:W-:-:S03]  /*1530*/  ISETP.NE.AND P0, PT, R24, RZ, PT ;  /* 0x000000ff1800720c */ /* 0x000fc60003f05270 */
[----:B------:R-:W-:Y:S10]  /*1540*/  @!P1 BRA `(.L_x_412) ;  /* 0x0000000000a49947 */ /* 0x000ff40003800000 */
[----:B------:R-:W0:Y:S01]  /*1550*/  LDCU.64 UR4, c[0x0][0x380] ;  /* 0x00007000ff0477ac */ /* 0x000e220008000a00 */
[----:B------:R-:W-:Y:S02]  /*1560*/  IADD3 R3, P2, PT, R8, R9, RZ ;  /* 0x0000000908037210 */ /* 0x000fe40007f5e0ff */
[----:B------:R-:W-:-:S03]  /*1570*/  LOP3.LUT R6, R4, 0x1fffff0, RZ, 0xc0, !PT ;  /* 0x01fffff004067812 */ /* 0x000fc600078ec0ff */
[----:B------:R-:W-:Y:S02]  /*1580*/  IMAD.X R0, RZ, RZ, R11, P2 ;  /* 0x000000ffff007224 */ /* 0x000fe400010e060b */
[----:B------:R-:W-:Y:S01]  /*1590*/  IMAD.MOV R6, RZ, RZ, -R6 ;  /* 0x000000ffff067224 */ /* 0x000fe200078e0a06 */
[----:B0-----:R-:W-:-:S04]  /*15a0*/  LEA R15, P1, R3, UR4, 0x2 ;  /* 0x00000004030f7c11 */ /* 0x001fc8000f8210ff */
[----:B------:R-:W-:Y:S02]  /*15b0*/  IADD3 R15, P2, PT, R15, 0x2000, RZ ;  /* 0x000020000f0f7810 */ /* 0x000fe40007f5e0ff */
[----:B------:R-:W-:Y:S01]  /*15c0*/  LEA.HI.X R3, R3, UR5, R0, 0x2, P1 ;  /* 0x0000000503037c11 */ /* 0x000fe200088f1400 */
[----:B------:R-:W-:-:S04]  /*15d0*/  IMAD.MOV.U32 R0, RZ, RZ, R8 ;  /* 0x000000ffff007224 */ /* 0x000fc800078e0008 */
[----:B------:R-:W-:-:S07]  /*15e0*/  IMAD.X R3, RZ, RZ, R3, P2 ;  /* 0x000000ffff037224 */ /* 0x000fce00010e0603 */
.L_x_413:
[----:B------:R-:W-:-:S05]  /*15f0*/  IMAD.MOV.U32 R2, RZ, RZ, R15 ;  /* 0x000000ffff027224 */ /* 0x000fca00078e000f */
        /* <DEDUP_REMOVED lines=19> */
[----:B--2---:R-:W-:-:S04]  /*1730*/  IADD3 R17, PT, PT, R19, R17, R10 ;  /* 0x0000001113117210 */ /* 0x004fc80007ffe00a */
[----:B---3--:R-:W-:-:S04]  /*1740*/  IADD3 R17, PT, PT, R21, R20, R17 ;  /* 0x0000001415117210 */ /* 0x008fc80007ffe011 */
[----:B----4-:R-:W-:-:S04]  /*1750*/  IADD3 R17, PT, PT, R23, R22, R17 ;  /* 0x0000001617117210 */ /* 0x010fc80007ffe011 */
[----:B-----5:R-:W-:-:S04]  /*1760*/  IADD3 R17, PT, PT, R25, R26, R17 ;  /* 0x0000001a19117210 */ /* 0x020fc80007ffe011 */
[----:B------:R-:W-:-:S04]  /*1770*/  IADD3 R15, PT, PT, R15, R18, R17 ;  /* 0x000000120f0f7210 */ /* 0x000fc80007ffe011 */
[----:B------:R-:W-:Y:S02]  /*1780*/  IADD3 R13, PT, PT, R13, R16, R15 ;  /* 0x000000100d0d7210 */ /* 0x000fe40007ffe00f */
[----:B------:R-:W-:-:S05]  /*1790*/  IADD3 R15, P2, PT, R2, 0x4000, RZ ;  /* 0x00004000020f7810 */ /* 0x000fca0007f5e0ff */
[----:B0-----:R-:W-:Y:S01]  /*17a0*/  IMAD.X R3, RZ, RZ, R3, P2 ;  /* 0x000000ffff037224 */ /* 0x001fe200010e0603 */
[----:B------:R-:W-:-:S04]  /*17b0*/  IADD3 R5, PT, PT, R14, R5, R13 ;  /* 0x000000050e057210 */ /* 0x000fc80007ffe00d */
[----:B------:R-:W-:Y:S01]  /*17c0*/  IADD3 R10, PT, PT, R7, R12, R5 ;  /* 0x0000000c070a7210 */ /* 0x000fe20007ffe005 */
[----:B------:R-:W-:Y:S06]  /*17d0*/  @P1 BRA `(.L_x_413) ;  /* 0xfffffffc00841947 */ /* 0x000fec000383ffff */
.L_x_412:
[----:B------:R-:W-:Y:S05]  /*17e0*/  BSYNC.RECONVERGENT B2 ;  /* 0x0000000000027941 */ /* 0x000fea0003800200 */
.L_x_411:
[----:B------:R-:W-:Y:S05]  /*17f0*/  @!P0 BRA `(.L_x_410) ;  /* 0x0000000000e88947 */ /* 0x000fea0003800000 */
[----:B------:R-:W-:Y:S01]  /*1800*/  ISETP.GE.U32.AND P1, PT, R24, 0x8, PT ;  /* 0x000000081800780c */ /* 0x000fe20003f26070 */
[----:B------:R-:W-:Y:S01]  /*1810*/  BSSY.RECONVERGENT B2, `(.L_x_414) ;  /* 0x0000016000027945 */ /* 0x000fe20003800200 */
[----:B------:R-:W-:-:S04]  /*1820*/  LOP3.LUT R17, R4, 0x7, RZ, 0xc0, !PT ;  /* 0x0000000704117812 */ /* 0x000fc800078ec0ff */
[----:B------:R-:W-:-:S07]  /*1830*/  ISETP.NE.AND P0, PT, R17, RZ, PT ;  /* 0x000000ff1100720c */ /* 0x000fce0003f05270 */
[----:B------:R-:W-:Y:S06]  /*1840*/  @!P1 BRA `(.L_x_415) ;  /* 0x0000000000489947 */ /* 0x000fec0003800000 */
[----:B------:R-:W0:Y:S01]  /*1850*/  LDCU.64 UR4, c[0x0][0x380] ;  /* 0x00007000ff0477ac */ /* 0x000e220008000a00 */
[----:B------:R-:W-:-:S05]  /*1860*/  IADD3 R3, P1, PT, R0, R9, RZ ;  /* 0x0000000900037210 */ /* 0x000fca0007f3e0ff */
[----:B------:R-:W-:Y:S01]  /*1870*/  IMAD.X R6, RZ, RZ, R11, P1 ;  /* 0x000000ffff067224 */ /* 0x000fe200008e060b */
        /* <DEDUP_REMOVED lines=15> */
.L_x_415:
[----:B------:R-:W-:Y:S05]  /*1970*/  BSYNC.RECONVERGENT B2 ;  /* 0x0000000000027941 */ /* 0x000fea0003800200 */
.L_x_414:
        /* <DEDUP_REMOVED lines=18> */
.L_x_417:
[----:B------:R-:W-:Y:S05]  /*1aa0*/  BSYNC.RECONVERGENT B2 ;  /* 0x0000000000027941 */ /* 0x000fea0003800200 */
.L_x_416:
[----:B------:R-:W-:Y:S05]  /*1ab0*/  @!P0 BRA `(.L_x_410) ;  /* 0x0000000000388947 */ /* 0x000fea0003800000 */
[----:B------:R-:W0:Y:S01]  /*1ac0*/  LDCU.64 UR4, c[0x0][0x380] ;  /* 0x00007000ff0477ac */ /* 0x000e220008000a00 */
[----:B------:R-:W-:Y:S01]  /*1ad0*/  IADD3 R5, P0, PT, R0, R9, RZ ;  /* 0x0000000900057210 */ /* 0x000fe20007f1e0ff */
[----:B------:R-:W-:-:S04]  /*1ae0*/  IMAD.MOV R0, RZ, RZ, -R6 ;  /* 0x000000ffff007224 */ /* 0x000fc800078e0a06 */
[----:B------:R-:W-:Y:S01]  /*1af0*/  IMAD.X R4, RZ, RZ, R11, P0 ;  /* 0x000000ffff047224 */ /* 0x000fe200000e060b */
[----:B0-----:R-:W-:-:S04]  /*1b00*/  LEA R2, P1, R5, UR4, 0x2 ;  /* 0x0000000405027c11 */ /* 0x001fc8000f8210ff */
[----:B------:R-:W-:-:S09]  /*1b10*/  LEA.HI.X R5, R5, UR5, R4, 0x2, P1 ;  /* 0x0000000505057c11 */ /* 0x000fd200088f1404 */
.L_x_418:
[----:B------:R-:W-:-:S06]  /*1b20*/  IMAD.MOV.U32 R3, RZ, RZ, R5 ;  /* 0x000000ffff037224 */ /* 0x000fcc00078e0005 */
[----:B------:R0:W2:Y:S01]  /*1b30*/  LDG.E R3, desc[UR6][R2.64] ;  /* 0x0000000602037981 */ /* 0x0000a2000c1e1900 */
[----:B------:R-:W-:-:S05]  /*1b40*/  VIADD R0, R0, 0x1 ;  /* 0x0000000100007836 */ /* 0x000fca0000000000 */
[----:B------:R-:W-:Y:S02]  /*1b50*/  ISETP.NE.AND P0, PT, R0, RZ, PT ;  /* 0x000000ff0000720c */ /* 0x000fe40003f05270 */
[----:B0-----:R-:W-:-:S05]  /*1b60*/  IADD3 R2, P1, PT, R2, 0x400, RZ ;  /* 0x0000040002027810 */ /* 0x001fca0007f3e0ff */
[----:B------:R-:W-:Y:S02]  /*1b70*/  IMAD.X R5, RZ, RZ, R5, P1 ;  /* 0x000000ffff057224 */ /* 0x000fe400008e0605 */
[----:B--2---:R-:W-:-:S04]  /*1b80*/  IMAD.IADD R10, R3, 0x1, R10 ;  /* 0x00000001030a7824 */ /* 0x004fc800078e020a */
[----:B------:R-:W-:Y:S05]  /*1b90*/  @P0 BRA `(.L_x_418) ;  /* 0xfffffffc00e00947 */ /* 0x000fea000383ffff */
.L_x_410:
[----:B------:R-:W-:Y:S05]  /*1ba0*/  BSYNC.RECONVERGENT B1 ;  /* 0x0000000000017941 */ /* 0x000fea0003800200 */
.L_x_408:
        /* <DEDUP_REMOVED lines=30> */
.L_x_420:
[----:B------:R-:W-:Y:S05]  /*1d90*/  BSYNC.RECONVERGENT B1 ;  /* 0x0000000000017941 */ /* 0x000fea0003800200 */
.L_x_419:
        /* <DEDUP_REMOVED lines=13> */
.L_x_406:
[----:B------:R-:W-:Y:S05]  /*1e70*/  BSYNC.RECONVERGENT B0 ;  /* 0x0000000000007941 */ /* 0x000fea0003800200 */
.L_x_389:
[----:B--2---:R-:W2:Y:S02]  /*1e80*/  S2R R0, SR_TID.X ;  /* 0x0000000000007919 */ /* 0x004ea40000002100 */
[----:B--2---:R-:W-:-:S13]  /*1e90*/  ISETP.NE.AND P0, PT, R0, RZ, PT ;  /* 0x000000ff0000720c */ /* 0x004fda0003f05270 */
[----:B------:R-:W-:Y:S05]  /*1ea0*/  @P0 EXIT ;  /* 0x000000000000094d */ /* 0x000fea0003800000 */
[----:B-1----:R-:W1:Y:S01]  /*1eb0*/  LDC.64 R4, c[0x0][0x388] ;  /* 0x0000e200ff047b82 */ /* 0x002e620000000a00 */
[----:B------:R-:W0:Y:S02]  /*1ec0*/  LDCU UR4, c[0x0][0x39c] ;  /* 0x00007380ff0477ac */ /* 0x000e240008000800 */
[----:B0-----:R-:W-:-:S05]  /*1ed0*/  VIADD R3, R3, UR4 ;  /* 0x0000000403037c36 */ /* 0x001fca0008000000 */
[----:B-1----:R-:W-:Y:S01]  /*1ee0*/  STG.E desc[UR6][R4.64], R3 ;  /* 0x0000000304007986 */ /* 0x002fe2000c101906 */
[----:B------:R-:W-:Y:S05]  /*1ef0*/  EXIT ;  /* 0x000000000000794d */ /* 0x000fea0003800000 */
.L_x_421:
        /* <DEDUP_REMOVED lines=16> */
.L_x_608:


//--------------------- .text._ZN3cub18CUB_300001_SM_10006detail6reduce28DeviceReduceSingleTileKernelINS2_10policy_hubIij8sum_funcE10Policy1000EPiS8_iS5_iiN4cuda3std3__410__identityEEEvT0_T1_T2_T3_T4_T6_ --------------------------
	.section	.text._ZN3cub18CUB_300001_SM_10006detail6reduce28DeviceReduceSingleTileKernelINS2_10policy_hubIij8sum_funcE10Policy1000EPiS8_iS5_iiN4cuda3std3__410__identityEEEvT0_T1_T2_T3_T4_T6_,"ax",@progbits
	.align	128
        .global         _ZN3cub18CUB_300001_SM_10006detail6reduce28DeviceReduceSingleTileKernelINS2_10policy_hubIij8sum_funcE10Policy1000EPiS8_iS5_iiN4cuda3std3__410__identityEEEvT0_T1_T2_T3_T4_T6_
        .type           _ZN3cub18CUB_300001_SM_10006detail6reduce28DeviceReduceSingleTileKernelINS2_10policy_hubIij8sum_funcE10Policy1000EPiS8_iS5_iiN4cuda3std3__410__identityEEEvT0_T1_T2_T3_T4_T6_,@function
        .size           _ZN3cub18CUB_300001_SM_10006detail6reduce28DeviceReduceSingleTileKernelINS2_10policy_hubIij8sum_funcE10Policy1000EPiS8_iS5_iiN4cuda3std3__410__identityEEEvT0_T1_T2_T3_T4_T6_,(.L_x_609 - _ZN3cub18CUB_300001_SM_10006detail6reduce28DeviceReduceSingleTileKernelINS2_10policy_hubIij8sum_funcE10Policy1000EPiS8_iS5_iiN4cuda3std3__410__identityEEEvT0_T1_T2_T3_T4_T6_)
        .other          _ZN3cub18CUB_300001_SM_10006detail6reduce28DeviceReduceSingleTileKernelINS2_10policy_hubIij8sum_funcE10Policy1000EPiS8_iS5_iiN4cuda3std3__410__identityEEEvT0_T1_T2_T3_T4_T6_,@"STO_CUDA_ENTRY STV_DEFAULT"
_ZN3cub18CUB_300001_SM_10006detail6reduce28DeviceReduceSingleTileKernelINS2_10policy_hubIij8sum_funcE10Policy1000EPiS8_iS5_iiN4cuda3std3__410__identityEEEvT0_T1_T2_T3_T4_T6_:
.text._ZN3cub18CUB_300001_SM_10006detail6reduce28DeviceReduceSingleTileKernelINS2_10policy_hubIij8sum_funcE10Policy1000EPiS8_iS5_iiN4cuda3std3__410__identityEEEvT0_T1_T2_T3_T4_T6_:
        /* <DEDUP_REMOVED lines=13> */
.L_x_422:
        /* <DEDUP_REMOVED lines=16> */
.L_x_427:
[----:B------:R-:W-:Y:S05]  /*01d0*/  BSYNC.RECONVERGENT B1 ;  /* 0x0000000000017941 */ /* 0x000fea0003800200 */
.L_x_426:
        /* <DEDUP_REMOVED lines=16> */
.L_x_432:
        /* <DEDUP_REMOVED lines=9> */
.L_x_431:
[----:B------:R-:W-:Y:S05]  /*0370*/  BSYNC.RECONVERGENT B2 ;  /* 0x0000000000027941 */ /* 0x000fea0003800200 */
.L_x_430:
        /* <DEDUP_REMOVED lines=8> */
.L_x_435:
        /* <DEDUP_REMOVED lines=35> */
.L_x_434:
[----:B------:R-:W-:Y:S05]  /*0630*/  BSYNC.RECONVERGENT B2 ;  /* 0x0000000000027941 */ /* 0x000fea0003800200 */
.L_x_433:
        /* <DEDUP_REMOVED lines=22> */
.L_x_437:
[----:B------:R-:W-:Y:S05]  /*07a0*/  BSYNC.RECONVERGENT B2 ;  /* 0x0000000000027941 */ /* 0x000fea0003800200 */
.L_x_436:
        /* <DEDUP_REMOVED lines=10> */
.L_x_429:
[----:B------:R-:W-:Y:S05]  /*0850*/  BSYNC.RECONVERGENT B1 ;  /* 0x0000000000017941 */ /* 0x000fea0003800200 */
.L_x_428:
        /* <DEDUP_REMOVED lines=32> */
.L_x_440:
[----:B------:R-:W-:Y:S05]  /*0a60*/  BSYNC.RECONVERGENT B1 ;  /* 0x0000000000017941 */ /* 0x000fea0003800200 */
.L_x_439:
        /* <DEDUP_REMOVED lines=14> */
.L_x_438:
        /* <DEDUP_REMOVED lines=69> */
.L_x_425:
        /* <DEDUP_REMOVED lines=22> */
.L_x_444:
        /* <DEDUP_REMOVED lines=20> */
.L_x_442:
        /* <DEDUP_REMOVED lines=20> */
.L_x_448:
        /* <DEDUP_REMOVED lines=8> */
.L_x_447:
[----:B------:R-:W-:Y:S05]  /*1400*/  BSYNC.RECONVERGENT B2 ;  /* 0x0000000000027941 */ /* 0x000fea0003800200 */
.L_x_446:
        /* <DEDUP_REMOVED lines=16> */
.L_x_451:
        /* <DEDUP_REMOVED lines=39> */
.L_x_450:
[----:B------:R-:W-:Y:S05]  /*1780*/  BSYNC.RECONVERGENT B2 ;  /* 0x0000000000027941 */ /* 0x000fea0003800200 */
.L_x_449:
        /* <DEDUP_REMOVED lines=27> */
.L_x_453:
[----:B------:R-:W-:Y:S05]  /*1940*/  BSYNC.RECONVERGENT B2 ;  /* 0x0000000000027941 */ /* 0x000fea0003800200 */
.L_x_452:
        /* <DEDUP_REMOVED lines=10> */
.L_x_445:
[----:B------:R-:W-:Y:S05]  /*19f0*/  BSYNC.RECONVERGENT B1 ;  /* 0x0000000000017941 */ /* 0x000fea0003800200 */
.L_x_443:
        /* <DEDUP_REMOVED lines=30> */
.L_x_455:
[----:B------:R-:W-:Y:S05]  /*1be0*/  BSYNC.RECONVERGENT B1 ;  /* 0x0000000000017941 */ /* 0x000fea0003800200 */
.L_x_454:
        /* <DEDUP_REMOVED lines=14> */
.L_x_424:
        /* <DEDUP_REMOVED lines=12> */
.L_x_458:
[----:B------:R-:W-:Y:S05]  /*1d90*/  BSYNC.RECONVERGENT B1 ;  /* 0x0000000000017941 */ /* 0x000fea0003800200 */
.L_x_457:
        /* <DEDUP_REMOVED lines=16> */
.L_x_463:
        /* <DEDUP_REMOVED lines=9> */
.L_x_462:
[----:B------:R-:W-:Y:S05]  /*1f30*/  BSYNC.RECONVERGENT B2 ;  /* 0x0000000000027941 */ /* 0x000fea0003800200 */
.L_x_461:
        /* <DEDUP_REMOVED lines=8> */
.L_x_466:
        /* <DEDUP_REMOVED lines=35> */
.L_x_465:
[----:B------:R-:W-:Y:S05]  /*21f0*/  BSYNC.RECONVERGENT B2 ;  /* 0x0000000000027941 */ /* 0x000fea0003800200 */
.L_x_464:
        /* <DEDUP_REMOVED lines=22> */
.L_x_468:
[----:B------:R-:W-:Y:S05]  /*2360*/  BSYNC.RECONVERGENT B2 ;  /* 0x0000000000027941 */ /* 0x000fea0003800200 */
.L_x_467:
        /* <DEDUP_REMOVED lines=10> */
.L_x_460:
[----:B------:R-:W-:Y:S05]  /*2410*/  BSYNC.RECONVERGENT B1 ;  /* 0x0000000000017941 */ /* 0x000fea0003800200 */
.L_x_459:
        /* <DEDUP_REMOVED lines=32> */
.L_x_471:
[----:B------:R-:W-:Y:S05]  /*2620*/  BSYNC.RECONVERGENT B1 ;  /* 0x0000000000017941 */ /* 0x000fea0003800200 */
.L_x_470:
        /* <DEDUP_REMOVED lines=14> */
.L_x_469:
        /* <DEDUP_REMOVED lines=69> */
.L_x_456:
        /* <DEDUP_REMOVED lines=33> */
.L_x_474:
        /* <DEDUP_REMOVED lines=32> */
.L_x_472:
        /* <DEDUP_REMOVED lines=20> */
.L_x_478:
        /* <DEDUP_REMOVED lines=8> */
.L_x_477:
[----:B------:R-:W-:Y:S05]  /*3130*/  BSYNC.RECONVERGENT B2 ;  /* 0x0000000000027941 */ /* 0x000fea0003800200 */
.L_x_476:
        /* <DEDUP_REMOVED lines=16> */
.L_x_481:
        /* <DEDUP_REMOVED lines=39> */
.L_x_480:
[----:B------:R-:W-:Y:S05]  /*34b0*/  BSYNC.RECONVERGENT B2 ;  /* 0x0000000000027941 */ /* 0x000fea0003800200 */
.L_x_479:
        /* <DEDUP_REMOVED lines=27> */
.L_x_483:
[----:B------:R-:W-:Y:S05]  /*3670*/  BSYNC.RECONVERGENT B2 ;  /* 0x0000000000027941 */ /* 0x000fea0003800200 */
.L_x_482:
        /* <DEDUP_REMOVED lines=10> */
.L_x_475:
[----:B------:R-:W-:Y:S05]  /*3720*/  BSYNC.RECONVERGENT B1 ;  /* 0x0000000000017941 */ /* 0x000fea0003800200 */
.L_x_473:
        /* <DEDUP_REMOVED lines=30> */
.L_x_485:
[----:B------:R-:W-:Y:S05]  /*3910*/  BSYNC.RECONVERGENT B1 ;  /* 0x0000000000017941 */ /* 0x000fea0003800200 */
.L_x_484:
        /* <DEDUP_REMOVED lines=13> */
.L_x_441:
[----:B------:R-:W-:Y:S05]  /*39f0*/  BSYNC.RECONVERGENT B0 ;  /* 0x0000000000007941 */ /* 0x000fea0003800200 */
.L_x_423:
        /* <DEDUP_REMOVED lines=8> */
.L_x_486:
        /* <DEDUP_REMOVED lines=16> */
.L_x_609:


//--------------------- .text._ZN3cub18CUB_300001_SM_10006detail6reduce18DeviceReduceKernelINS2_10policy_hubIij8sum_funcE10Policy1000EN6thrust24THRUST_300001_SM_1000_NS6detail15normal_iteratorINS9_10device_ptrIiEEEEjS5_iN4cuda3std3__410__identityEEEvT0_PT3_T1_NS0_13GridEvenShareISM_EET2_T4_ --------------------------
	.section	.text._ZN3cub18CUB_300001_SM_10006detail6reduce18DeviceReduceKernelINS2_10policy_hubIij8sum_funcE10Policy1000EN6thrust24THRUST_300001_SM_1000_NS6detail15normal_iteratorINS9_10device_ptrIiEEEEjS5_iN4cuda3std3__410__identityEEEvT0_PT3_T1_NS0_13GridEvenShareISM_EET2_T4_,"ax",@progbits
	.align	128
        .global         _ZN3cub18CUB_300001_SM_10006detail6reduce18DeviceReduceKernelINS2_10policy_hubIij8sum_funcE10Policy1000EN6thrust24THRUST_300001_SM_1000_NS6detail15normal_iteratorINS9_10device_ptrIiEEEEjS5_iN4cuda3std3__410__identityEEEvT0_PT3_T1_NS0_13GridEvenShareISM_EET2_T4_
        .type           _ZN3cub18CUB_300001_SM_10006detail6reduce18DeviceReduceKernelINS2_10policy_hubIij8sum_funcE10Policy1000EN6thrust24THRUST_300001_SM_1000_NS6detail15normal_iteratorINS9_10device_ptrIiEEEEjS5_iN4cuda3std3__410__identityEEEvT0_PT3_T1_NS0_13GridEvenShareISM_EET2_T4_,@function
        .size           _ZN3cub18CUB_300001_SM_10006detail6reduce18DeviceReduceKernelINS2_10policy_hubIij8sum_funcE10Policy1000EN6thrust24THRUST_300001_SM_1000_NS6detail15normal_iteratorINS9_10device_ptrIiEEEEjS5_iN4cuda3std3__410__identityEEEvT0_PT3_T1_NS0_13GridEvenShareISM_EET2_T4_,(.L_x_610 - _ZN3cub18CUB_300001_SM_10006detail6reduce18DeviceReduceKernelINS2_10policy_hubIij8sum_funcE10Policy1000EN6thrust24THRUST_300001_SM_1000_NS6detail15normal_iteratorINS9_10device_ptrIiEEEEjS5_iN4cuda3std3__410__identityEEEvT0_PT3_T1_NS0_13GridEvenShareISM_EET2_T4_)
        .other          _ZN3cub18CUB_300001_SM_10006detail6reduce18DeviceReduceKernelINS2_10policy_hubIij8sum_funcE10Policy1000EN6thrust24THRUST_300001_SM_1000_NS6detail15normal_iteratorINS9_10device_ptrIiEEEEjS5_iN4cuda3std3__410__identityEEEvT0_PT3_T1_NS0_13GridEvenShareISM_EET2_T4_,@"STO_CUDA_ENTRY STV_DEFAULT"
_ZN3cub18CUB_300001_SM_10006detail6reduce18DeviceReduceKernelINS2_10policy_hubIij8sum_funcE10Policy1000EN6thrust24THRUST_300001_SM_1000_NS6detail15normal_iteratorINS9_10device_ptrIiEEEEjS5_iN4cuda3std3__410__identityEEEvT0_PT3_T1_NS0_13GridEvenShareISM_EET2_T4_:
.text._ZN3cub18CUB_300001_SM_10006detail6reduce18DeviceReduceKernelINS2_10policy_hubIij8sum_funcE10Policy1000EN6thrust24THRUST_300001_SM_1000_NS6detail15normal_iteratorINS9_10device_ptrIiEEEEjS5_iN4cuda3std3__410__identityEEEvT0_PT3_T1_NS0_13GridEvenShareISM_EET2_T4_:
[----:B------:R-:W-:Y:S08]  /*0000*/  LDC R1, c[0x0][0x37c] ;  /* 0x0000df00ff017b82 */ /* 0x000ff00000000800 */
[----:B------:R-:W0:Y:S01]  /*0010*/  S2UR UR12, SR_CTAID.X ;  /* 0x00000000000c79c3 */ /* 0x000e220000002500 */
[----:B------:R-:W1:Y:S01]  /*0020*/  LDCU.64 UR8, c[0x0][0x3a8] ;  /* 0x00007500ff0877ac */ /* 0x000e620008000a00 */
[----:B------:R-:W-:Y:S01]  /*0030*/  BSSY.RECONVERGENT B0, `(.L_x_487) ;  /* 0x0000249000007945 */ /* 0x000fe20003800200 */
[----:B------:R-:W2:Y:S01]  /*0040*/  LDCU.64 UR10, c[0x0][0x358] ;  /* 0x00006b00ff0a77ac */ /* 0x000ea20008000a00 */
[----:B-1----:R-:W-:-:S02]  /*0050*/  USHF.L.U32 UR5, UR9, 0xc, URZ ;  /* 0x0000000c09057899 */ /* 0x002fc400080006ff */
[----:B0-----:R-:W-:-:S04]  /*0060*/  UIMAD UR7, UR12, -0x1000, UR8 ;  /* 0xfffff0000c0778a4 */ /* 0x001fc8000f8e0208 */
[----:B------:R-:W-:-:S09]  /*0070*/  UISETP.GT.U32.AND UP0, UPT, UR7, 0xfff, UPT ;  /* 0x00000fff0700788c */ /* 0x000fd2000bf04070 */
[----:B--2---:R-:W-:Y:S05]  /*0080*/  BRA.U UP0, `(.L_x_488) ;  /* 0x0000001100807547 */ /* 0x004fea000b800000 */
[----:B------:R-:W0:Y:S01]  /*0090*/  S2R R0, SR_TID.X ;  /* 0x0000000000007919 */ /* 0x000e220000002100 */
[----:B------:R-:W-:Y:S01]  /*00a0*/  BSSY.RECONVERGENT B1, `(.L_x_489) ;  /* 0x000000b000017945 */ /* 0x000fe20003800200 */
[----:B------:R-:W-:Y:S01]  /*00b0*/  IMAD.MOV.U32 R7, RZ, RZ, RZ ;  /* 0x000000ffff077224 */ /* 0x000fe200078e00ff */
[----:B0-----:R-:W-:Y:S01]  /*00c0*/  ISETP.GE.U32.AND P0, PT, R0, UR7, PT ;  /* 0x0000000700007c0c */ /* 0x001fe2000bf06070 */
[----:B------:R-:W-:-:S12]  /*00d0*/  IMAD.MOV.U32 R2, RZ, RZ, R0 ;  /* 0x000000ffff027224 */ /* 0x000fd800078e0000 */
[----:B------:R-:W-:Y:S05]  /*00e0*/  @P0 BRA `(.L_x_490) ;  /* 0x0000000000180947 */ /* 0x000fea0003800000 */
[----:B------:R-:W0:Y:S01]  /*00f0*/  LDC.64 R4, c[0x0][0x380] ;  /* 0x0000e000ff047b82 */ /* 0x000e220000000a00 */
[----:B------:R-:W-:-:S04]  /*0100*/  IMAD.U32 R3, RZ, RZ, UR12 ;  /* 0x0000000cff037e24 */ /* 0x000fc8000f8e00ff */
[----:B------:R-:W-:-:S04]  /*0110*/  IMAD R3, R3, 0x1000, R0 ;  /* 0x0000100003037824 */ /* 0x000fc800078e0200 */
[----:B0-----:R-:W-:-:S05]  /*0120*/  IMAD.WIDE.U32 R4, R3, 0x4, R4 ;  /* 0x0000000403047825 */ /* 0x001fca00078e0004 */
[----:B------:R0:W5:Y:S01]  /*0130*/  LDG.E R7, desc[UR10][R4.64] ;  /* 0x0000000a04077981 */ /* 0x000162000c1e1900 */
[----:B------:R-:W-:-:S07]  /*0140*/  IADD3 R2, PT, PT, R0, 0x100, RZ ;  /* 0x0000010000027810 */ /* 0x000fce0007ffe0ff */
.L_x_490:
[----:B------:R-:W-:Y:S05]  /*0150*/  BSYNC.RECONVERGENT B1 ;  /* 0x0000000000017941 */ /* 0x000fea0003800200 */
.L_x_489:
[----:B------:R-:W-:Y:S01]  /*0160*/  ISETP.GE.U32.AND P0, PT, R2, UR7, PT ;  /* 0x0000000702007c0c */ /* 0x000fe2000bf06070 */
[----:B------:R-:W-:-:S12]  /*0170*/  BSSY.RECONVERGENT B1, `(.L_x_491) ;  /* 0x000009c000017945 */ /* 0x000fd80003800200 */
[----:B------:R-:W-:Y:S05]  /*0180*/  @P0 BRA `(.L_x_492) ;  /* 0x0000000800680947 */ /* 0x000fea0003800000 */
[----:B------:R-:W-:Y:S01]  /*0190*/  LOP3.LUT R3, RZ, R2, RZ, 0x33, !PT ;  /* 0x00000002ff037212 */ /* 0x000fe200078e33ff */
[----:B0-----:R-:W-:Y:S01]  /*01a0*/  IMAD.U32 R4, RZ, RZ, UR12 ;  /* 0x0000000cff047e24 */ /* 0x001fe2000f8e00ff */
[----:B------:R-:W-:Y:S03]  /*01b0*/  BSSY.RECONVERGENT B2, `(.L_x_493) ;  /* 0x000004c000027945 */ /* 0x000fe60003800200 */
[----:B------:R-:W-:-:S04]  /*01c0*/  VIADD R3, R3, UR8 ;  /* 0x0000000803037c36 */ /* 0x000fc80008000000 */
[----:B------:R-:W-:-:S05]  /*01d0*/  IMAD R3, R4, -0x1000, R3 ;  /* 0xfffff00004037824 */ /* 0x000fca00078e0203 */
[C---:B------:R-:W-:Y:S02]  /*01e0*/  ISETP.GE.U32.AND P0, PT, R3.reuse, 0xf00, PT ;  /* 0x00000f000300780c */ /* 0x040fe40003f06070 */
[----:B------:R-:W-:-:S04]  /*01f0*/  LEA.HI R3, R3, 0x1, RZ, 0x18 ;  /* 0x0000000103037811 */ /* 0x000fc800078fc0ff */
[----:B------:R-:W-:-:S07]  /*0200*/  LOP3.LUT R4, R3, 0xf, RZ, 0xc0, !PT ;  /* 0x0000000f03047812 */ /* 0x000fce00078ec0ff */
[----:B------:R-:W-:Y:S05]  /*0210*/  @!P0 BRA `(.L_x_494) ;  /* 0x0000000400148947 */ /* 0x000fea0003800000 */
[----:B------:R-:W-:Y:S01]  /*0220*/  IMAD.U32 R9, RZ, RZ, UR12 ;  /* 0x0000000cff097e24 */ /* 0x000fe2000f8e00ff */
[----:B------:R-:W-:Y:S01]  /*0230*/  LOP3.LUT R6, R3, 0x1fffff0, RZ, 0xc0, !PT ;  /* 0x01fffff003067812 */ /* 0x000fe200078ec0ff */
[----:B------:R-:W-:Y:S01]  /*0240*/  BSSY.RECONVERGENT B3, `(.L_x_495) ;  /* 0x0000041000037945 */ /* 0x000fe20003800200 */
[----:B------:R-:W-:Y:S01]  /*0250*/  LOP3.LUT R5, R2, 0x800, RZ, 0xfc, !PT ;  /* 0x0000080002057812 */ /* 0x000fe200078efcff */
[----:B------:R-:W-:Y:S01]  /*0260*/  IMAD R2, R9, 0x1000, R2 ;  /* 0x0000100009027824 */ /* 0x000fe200078e0202 */
[----:B------:R-:W-:-:S07]  /*0270*/  IADD3 R6, PT, PT, -R6, RZ, RZ ;  /* 0x000000ff06067210 */ /* 0x000fce0007ffe1ff */
.L_x_496:
[----:B------:R-:W0:Y:S01]  /*0280*/  LDC.64 R12, c[0x0][0x380] ;  /* 0x0000e000ff0c7b82 */ /* 0x000e220000000a00 */
[C---:B------:R-:W-:Y:S02]  /*0290*/  VIADD R27, R2.reuse, 0x100 ;  /* 0x00000100021b7836 */ /* 0x040fe40000000000 */
[C---:B------:R-:W-:Y:S02]  /*02a0*/  VIADD R15, R2.reuse, 0x400 ;  /* 0x00000400020f7836 */ /* 0x040fe40000000000 */
[C---:B------:R-:W-:Y:S02]  /*02b0*/  VIADD R11, R2.reuse, 0x200 ;  /* 0x00000200020b7836 */ /* 0x040fe40000000000 */
[C---:B------:R-:W-:Y:S01]  /*02c0*/  VIADD R21, R2.reuse, 0x300 ;  /* 0x0000030002157836 */ /* 0x040fe20000000000 */
[C---:B------:R-:W-:Y:S01]  /*02d0*/  IADD3 R9, PT, PT, R2.reuse, 0x500, RZ ;  /* 0x0000050002097810 */ /* 0x040fe20007ffe0ff */
[C---:B------:R-:W-:Y:S02]  /*02e0*/  VIADD R18, R2.reuse, 0x700 ;  /* 0x0000070002127836 */ /* 0x040fe40000000000 */
[----:B------:R-:W-:-:S02]  /*02f0*/  VIADD R17, R2, 0x600 ;  /* 0x0000060002117836 */ /* 0x000fc40000000000 */
[----:B0-----:R-:W-:-:S04]  /*0300*/  IMAD.WIDE.U32 R26, R27, 0x4, R12 ;  /* 0x000000041b1a7825 */ /* 0x001fc800078e000c */
[--C-:B------:R-:W-:Y:S02]  /*0310*/  IMAD.WIDE.U32 R14, R15, 0x4, R12.reuse ;  /* 0x000000040f0e7825 */ /* 0x100fe400078e000c */
[----:B------:R-:W2:Y:S02]  /*0320*/  LDG.E R26, desc[UR10][R26.64] ;  /* 0x0000000a1a1a7981 */ /* 0x000ea4000c1e1900 */
[--C-:B------:R-:W-:Y:S02]  /*0330*/  IMAD.WIDE.U32 R28, R2, 0x4, R12.reuse ;  /* 0x00000004021c7825 */ /* 0x100fe400078e000c */
[----:B------:R0:W3:Y:S02]  /*0340*/  LDG.E R22, desc[UR10][R14.64] ;  /* 0x0000000a0e167981 */ /* 0x0000e4000c1e1900 */
[--C-:B------:R-:W-:Y:S02]  /*0350*/  IMAD.WIDE.U32 R10, R11, 0x4, R12.reuse ;  /* 0x000000040b0a7825 */ /* 0x100fe400078e000c */
[----:B------:R1:W2:Y:S02]  /*0360*/  LDG.E R25, desc[UR10][R28.64] ;  /* 0x0000000a1c197981 */ /* 0x0002a4000c1e1900 */
[----:B------:R-:W-:-:S02]  /*0370*/  IMAD.WIDE.U32 R20, R21, 0x4, R12 ;  /* 0x0000000415147825 */ /* 0x000fc400078e000c */
[----:B------:R4:W3:Y:S01]  /*0380*/  LDG.E R24, desc[UR10][R10.64] ;  /* 0x0000000a0a187981 */ /* 0x0008e2000c1e1900 */
[----:B0-----:R-:W-:Y:S01]  /*0390*/  IADD3 R15, PT, PT, R2, 0xa00, RZ ;  /* 0x00000a00020f7810 */ /* 0x001fe20007ffe0ff */
[--C-:B------:R-:W-:Y:S02]  /*03a0*/  IMAD.WIDE.U32 R8, R9, 0x4, R12.reuse ;  /* 0x0000000409087825 */ /* 0x100fe400078e000c */
[----:B------:R-:W3:Y:S02]  /*03b0*/  LDG.E R23, desc[UR10][R20.64] ;  /* 0x0000000a14177981 */ /* 0x000ee4000c1e1900 */
[--C-:B-1----:R-:W-:Y:S02]  /*03c0*/  IMAD.WIDE.U32 R28, R18, 0x4, R12.reuse ;  /* 0x00000004121c7825 */ /* 0x102fe400078e000c */
[----:B------:R-:W3:Y:S02]  /*03d0*/  LDG.E R19, desc[UR10][R8.64] ;  /* 0x0000000a08137981 */ /* 0x000ee4000c1e1900 */
[----:B------:R-:W-:-:S02]  /*03e0*/  IMAD.WIDE.U32 R16, R17, 0x4, R12 ;  /* 0x0000000411107825 */ /* 0x000fc400078e000c */
[----:B------:R0:W3:Y:S02]  /*03f0*/  LDG.E R11, desc[UR10][R28.64] ;  /* 0x0000000a1c0b7981 */ /* 0x0000e4000c1e1900 */
[----:B------:R-:W-:Y:S02]  /*0400*/  VIADD R27, R2, 0x800 ;  /* 0x00000800021b7836 */ /* 0x000fe40000000000 */
[----:B------:R1:W3:Y:S01]  /*0410*/  LDG.E R18, desc[UR10][R16.64] ;  /* 0x0000000a10127981 */ /* 0x0002e2000c1e1900 */
[----:B------:R-:W-:-:S04]  /*0420*/  IMAD.WIDE.U32 R14, R15, 0x4, R12 ;  /* 0x000000040f0e7825 */ /* 0x000fc800078e000c */
[C---:B----4-:R-:W-:Y:S01]  /*0430*/  VIADD R10, R2.reuse, 0x900 ;  /* 0x00000900020a7836 */ /* 0x050fe20000000000 */
[----:B------:R4:W3:Y:S01]  /*0440*/  LDG.E R8, desc[UR10][R14.64] ;  /* 0x0000000a0e087981 */ /* 0x0008e2000c1e1900 */
[----:B0-----:R-:W-:Y:S02]  /*0450*/  VIADD R29, R2, 0xb00 ;  /* 0x00000b00021d7836 */ /* 0x001fe40000000000 */
[----:B-1----:R-:W-:-:S04]  /*0460*/  IMAD.WIDE.U32 R16, R27, 0x4, R12 ;  /* 0x000000041b107825 */ /* 0x002fc800078e000c */
[----:B------:R-:W-:Y:S02]  /*0470*/  VIADD R27, R2, 0xc00 ;  /* 0x00000c00021b7836 */ /* 0x000fe40000000000 */
[--C-:B------:R-:W-:Y:S02]  /*0480*/  IMAD.WIDE.U32 R20, R10, 0x4, R12.reuse ;  /* 0x000000040a147825 */ /* 0x100fe400078e000c */
[----:B------:R0:W3:Y:S02]  /*0490*/  LDG.E R10, desc[UR10][R16.64] ;  /* 0x0000000a100a7981 */ /* 0x0000e4000c1e1900 */
[----:B----4-:R-:W-:Y:S02]  /*04a0*/  IMAD.WIDE.U32 R14, R29, 0x4, R12 ;  /* 0x000000041d0e7825 */ /* 0x010fe400078e000c */
[----:B------:R1:W4:Y:S02]  /*04b0*/  LDG.E R9, desc[UR10][R20.64] ;  /* 0x0000000a14097981 */ /* 0x000324000c1e1900 */
[----:B------:R-:W-:-:S02]  /*04c0*/  VIADD R29, R2, 0xd00 ;  /* 0x00000d00021d7836 */ /* 0x000fc40000000000 */
[--C-:B0-----:R-:W-:Y:S02]  /*04d0*/  IMAD.WIDE.U32 R16, R27, 0x4, R12.reuse ;  /* 0x000000041b107825 */ /* 0x101fe400078e000c */
[----:B------:R0:W4:Y:S02]  /*04e0*/  LDG.E R27, desc[UR10][R14.64] ;  /* 0x0000000a0e1b7981 */ /* 0x000124000c1e1900 */
[C---:B-1----:R-:W-:Y:S02]  /*04f0*/  VIADD R21, R2.reuse, 0xe00 ;  /* 0x00000e0002157836 */ /* 0x042fe40000000000 */
[--C-:B------:R-:W-:Y:S01]  /*0500*/  IMAD.WIDE.U32 R28, R29, 0x4, R12.reuse ;  /* 0x000000041d1c7825 */ /* 0x100fe200078e000c */
[----:B------:R-:W4:Y:S01]  /*0510*/  LDG.E R16, desc[UR10][R16.64] ;  /* 0x0000000a10107981 */ /* 0x000f22000c1e1900 */
[----:B0-----:R-:W-:Y:S02]  /*0520*/  IADD3 R15, PT, PT, R2, 0xf00, RZ ;  /* 0x00000f00020f7810 */ /* 0x001fe40007ffe0ff */
[----:B------:R-:W-:-:S02]  /*0530*/  IMAD.WIDE.U32 R20, R21, 0x4, R12 ;  /* 0x0000000415147825 */ /* 0x000fc400078e000c */
[----:B------:R-:W4:Y:S02]  /*0540*/  LDG.E R29, desc[UR10][R28.64] ;  /* 0x0000000a1c1d7981 */ /* 0x000f24000c1e1900 */
[----:B------:R-:W-:Y:S02]  /*0550*/  IMAD.WIDE.U32 R12, R15, 0x4, R12 ;  /* 0x000000040f0c7825 */ /* 0x000fe400078e000c */
[----:B------:R-:W4:Y:S04]  /*0560*/  LDG.E R20, desc[UR10][R20.64] ;  /* 0x0000000a14147981 */ /* 0x000f28000c1e1900 */
[----:B------:R-:W4:Y:S01]  /*0570*/  LDG.E R13, desc[UR10][R12.64] ;  /* 0x0000000a0c0d7981 */ /* 0x000f22000c1e1900 */
[----:B------:R-:W-:-:S05]  /*0580*/  VIADD R6, R6, 0x10 ;  /* 0x0000001006067836 */ /* 0x000fca0000000000 */
[----:B------:R-:W-:Y:S01]  /*0590*/  ISETP.NE.AND P0, PT, R6, RZ, PT ;  /* 0x000000ff0600720c */ /* 0x000fe20003f05270 */
[----:B------:R-:W-:Y:S02]  /*05a0*/  VIADD R5, R5, 0x1000 ;  /* 0x0000100005057836 */ /* 0x000fe40000000000 */
[----:B------:R-:W-:Y:S01]  /*05b0*/  VIADD R2, R2, 0x1000 ;  /* 0x0000100002027836 */ /* 0x000fe20000000000 */
[----:B--2--5:R-:W-:-:S04]  /*05c0*/  IADD3 R25, PT, PT, R26, R25, R7 ;  /* 0x000000191a197210 */ /* 0x024fc80007ffe007 */
[----:B---3--:R-:W-:-:S04]  /*05d0*/  IADD3 R23, PT, PT, R23, R24, R25 ;  /* 0x0000001817177210 */ /* 0x008fc80007ffe019 */
[----:B------:R-:W-:-:S04]  /*05e0*/  IADD3 R19, PT, PT, R19, R22, R23 ;  /* 0x0000001613137210 */ /* 0x000fc80007ffe017 */
[----:B------:R-:W-:-:S04]  /*05f0*/  IADD3 R11, PT, PT, R11, R18, R19 ;  /* 0x000000120b0b7210 */ /* 0x000fc80007ffe013 */
[----:B----4-:R-:W-:-:S04]  /*0600*/  IADD3 R9, PT, PT, R9, R10, R11 ;  /* 0x0000000a09097210 */ /* 0x010fc80007ffe00b */
[----:B------:R-:W-:-:S04]  /*0610*/  IADD3 R8, PT, PT, R27, R8, R9 ;  /* 0x000000081b087210 */ /* 0x000fc80007ffe009 */
[----:B------:R-:W-:-:S04]  /*0620*/  IADD3 R8, PT, PT, R29, R16, R8 ;  /* 0x000000101d087210 */ /* 0x000fc80007ffe008 */
[----:B------:R-:W-:Y:S01]  /*0630*/  IADD3 R7, PT, PT, R13, R20, R8 ;  /* 0x000000140d077210 */ /* 0x000fe20007ffe008 */
[----:B------:R-:W-:Y:S06]  /*0640*/  @P0 BRA `(.L_x_496) ;  /* 0xfffffffc000c0947 */ /* 0x000fec000383ffff */
[----:B------:R-:W-:Y:S05]  /*0650*/  BSYNC.RECONVERGENT B3 ;  /* 0x0000000000037941 */ /* 0x000fea0003800200 */
.L_x_495:
[----:B------:R-:W-:-:S07]  /*0660*/  VIADD R2, R5, 0xfffff800 ;  /* 0xfffff80005027836 */ /* 0x000fce0000000000 */
.L_x_494:
[----:B------:R-:W-:Y:S05]  /*0670*/  BSYNC.RECONVERGENT B2 ;  /* 0x0000000000027941 */ /* 0x000fea0003800200 */
.L_x_493:
[----:B------:R-:W-:-:S13]  /*0680*/  ISETP.NE.AND P0, PT, R4, RZ, PT ;  /* 0x000000ff0400720c */ /* 0x000fda0003f05270 */
[----:B------:R-:W-:Y:S05]  /*0690*/  @!P0 BRA `(.L_x_492) ;  /* 0x0000000400248947 */ /* 0x000fea0003800000 */
[----:B------:R-:W-:Y:S01]  /*06a0*/  ISETP.GE.U32.AND P0, PT, R4, 0x8, PT ;  /* 0x000000080400780c */ /* 0x000fe20003f06070 */
[----:B------:R-:W-:Y:S01]  /*06b0*/  BSSY.RECONVERGENT B2, `(.L_x_497) ;  /* 0x0000023000027945 */ /* 0x000fe20003800200 */
[----:B------:R-:W-:-:S04]  /*06c0*/  LOP3.LUT R22, R3, 0x7, RZ, 0xc0, !PT ;  /* 0x0000000703167812 */ /* 0x000fc800078ec0ff */
[----:B------:R-:W-:-:S07]  /*06d0*/  ISETP.NE.AND P1, PT, R22, RZ, PT ;  /* 0x000000ff1600720c */ /* 0x000fce0003f25270 */
[----:B------:R-:W-:Y:S06]  /*06e0*/  @!P0 BRA `(.L_x_498) ;  /* 0x00000000007c8947 */ /* 0x000fec0003800000 */
[----:B------:R-:W0:Y:S01]  /*06f0*/  LDC.64 R4, c[0x0][0x380] ;  /* 0x0000e000ff047b82 */ /* 0x000e220000000a00 */
[----:B------:R-:W-:-:S05]  /*0700*/  MOV R25, UR12 ;  /* 0x0000000c00197c02 */ /* 0x000fca0008000f00 */
[----:B------:R-:W-:-:S04]  /*0710*/  IMAD R25, R25, 0x1000, R2 ;  /* 0x0000100019197824 */ /* 0x000fc800078e0202 */
[C---:B------:R-:W-:Y:S02]  /*0720*/  VIADD R19, R25.reuse, 0x100 ;  /* 0x0000010019137836 */ /* 0x040fe40000000000 */
[C---:B------:R-:W-:Y:S02]  /*0730*/  VIADD R15, R25.reuse, 0x300 ;  /* 0x00000300190f7836 */ /* 0x040fe40000000000 */
[C---:B------:R-:W-:Y:S01]  /*0740*/  VIADD R21, R25.reuse, 0x200 ;  /* 0x0000020019157836 */ /* 0x040fe20000000000 */
[C---:B------:R-:W-:Y:S01]  /*0750*/  IADD3 R9, PT, PT, R25.reuse, 0x400, RZ ;  /* 0x0000040019097810 */ /* 0x040fe20007ffe0ff */
[C---:B------:R-:W-:Y:S02]  /*0760*/  VIADD R11, R25.reuse, 0x500 ;  /* 0x00000500190b7836 */ /* 0x040fe40000000000 */
[C---:B------:R-:W-:Y:S02]  /*0770*/  VIADD R23, R25.reuse, 0x600 ;  /* 0x0000060019177836 */ /* 0x040fe40000000000 */
[----:B0-----:R-:W-:-:S04]  /*0780*/  IMAD.WIDE.U32 R12, R25, 0x4, R4 ;  /* 0x00000004190c7825 */ /* 0x001fc800078e0004 */
[--C-:B------:R-:W-:Y:S01]  /*0790*/  IMAD.WIDE.U32 R18, R19, 0x4, R4.reuse ;  /* 0x0000000413127825 */ /* 0x100fe200078e0004 */
[----:B------:R0:W2:Y:S03]  /*07a0*/  LDG.E R6, desc[UR10][R12.64] ;  /* 0x0000000a0c067981 */ /* 0x0000a6000c1e1900 */
[--C-:B------:R-:W-:Y:S01]  /*07b0*/  IMAD.WIDE.U32 R14, R15, 0x4, R4.reuse ;  /* 0x000000040f0e7825 */ /* 0x100fe200078e0004 */
[----:B------:R-:W2:Y:S03]  /*07c0*/  LDG.E R16, desc[UR10][R18.64] ;  /* 0x0000000a12107981 */ /* 0x000ea6000c1e1900 */
[----:B------:R-:W-:Y:S02]  /*07d0*/  IMAD.WIDE.U32 R20, R21, 0x4, R4 ;  /* 0x0000000415147825 */ /* 0x000fe400078e0004 */
[----:B------:R-:W3:Y:S02]  /*07e0*/  LDG.E R14, desc[UR10][R14.64] ;  /* 0x0000000a0e0e7981 */ /* 0x000ee4000c1e1900 */
[----:B------:R-:W-:-:S02]  /*07f0*/  VIADD R25, R25, 0x700 ;  /* 0x0000070019197836 */ /* 0x000fc40000000000 */
[--C-:B------:R-:W-:Y:S01]  /*0800*/  IMAD.WIDE.U32 R8, R9, 0x4, R4.reuse ;  /* 0x0000000409087825 */ /* 0x100fe200078e0004 */
[----:B------:R-:W3:Y:S03]  /*0810*/  LDG.E R17, desc[UR10][R20.64] ;  /* 0x0000000a14117981 */ /* 0x000ee6000c1e1900 */
[--C-:B------:R-:W-:Y:S02]  /*0820*/  IMAD.WIDE.U32 R10, R11, 0x4, R4.reuse ;  /* 0x000000040b0a7825 */ /* 0x100fe400078e0004 */
[----:B------:R-:W4:Y:S02]  /*0830*/  LDG.E R9, desc[UR10][R8.64] ;  /* 0x0000000a08097981 */ /* 0x000f24000c1e1900 */
[--C-:B0-----:R-:W-:Y:S02]  /*0840*/  IMAD.WIDE.U32 R12, R23, 0x4, R4.reuse ;  /* 0x00000004170c7825 */ /* 0x101fe400078e0004 */
[----:B------:R-:W4:Y:S02]  /*0850*/  LDG.E R10, desc[UR10][R10.64] ;  /* 0x0000000a0a0a7981 */ /* 0x000f24000c1e1900 */
[----:B------:R-:W-:-:S02]  /*0860*/  IMAD.WIDE.U32 R4, R25, 0x4, R4 ;  /* 0x0000000419047825 */ /* 0x000fc400078e0004 */
[----:B------:R-:W4:Y:S04]  /*0870*/  LDG.E R13, desc[UR10][R12.64] ;  /* 0x0000000a0c0d7981 */ /* 0x000f28000c1e1900 */
[----:B------:R-:W4:Y:S01]  /*0880*/  LDG.E R4, desc[UR10][R4.64] ;  /* 0x0000000a04047981 */ /* 0x000f22000c1e1900 */
[----:B------:R-:W-:Y:S01]  /*0890*/  VIADD R2, R2, 0x800 ;  /* 0x0000080002027836 */ /* 0x000fe20000000000 */
[----:B--2--5:R-:W-:-:S04]  /*08a0*/  IADD3 R6, PT, PT, R16, R6, R7 ;  /* 0x0000000610067210 */ /* 0x024fc80007ffe007 */
[----:B---3--:R-:W-:-:S04]  /*08b0*/  IADD3 R6, PT, PT, R14, R17, R6 ;  /* 0x000000110e067210 */ /* 0x008fc80007ffe006 */
[----:B----4-:R-:W-:-:S04]  /*08c0*/  IADD3 R6, PT, PT, R10, R9, R6 ;  /* 0x000000090a067210 */ /* 0x010fc80007ffe006 */
[----:B------:R-:W-:-:S07]  /*08d0*/  IADD3 R7, PT, PT, R4, R13, R6 ;  /* 0x0000000d04077210 */ /* 0x000fce0007ffe006 */
.L_x_498:
[----:B------:R-:W-:Y:S05]  /*08e0*/  BSYNC.RECONVERGENT B2 ;  /* 0x0000000000027941 */ /* 0x000fea0003800200 */
.L_x_497:
        /* <DEDUP_REMOVED lines=11> */
[C---:B------:R-:W-:Y:S02]  /*09a0*/  VIADD R17, R11.reuse, 0x300 ;  /* 0x000003000b117836 */ /* 0x040fe40000000000 */
[----:B0-----:R-:W-:-:S04]  /*09b0*/  IMAD.WIDE.U32 R8, R11, 0x4, R4 ;  /* 0x000000040b087825 */ /* 0x001fc800078e0004 */
[--C-:B------:R-:W-:Y:S02]  /*09c0*/  IMAD.WIDE.U32 R10, R13, 0x4, R4.reuse ;  /* 0x000000040d0a7825 */ /* 0x100fe400078e0004 */
[----:B------:R-:W2:Y:S02]  /*09d0*/  LDG.E R8, desc[UR10][R8.64] ;  /* 0x0000000a08087981 */ /* 0x000ea4000c1e1900 */
[--C-:B------:R-:W-:Y:S02]  /*09e0*/  IMAD.WIDE.U32 R12, R15, 0x4, R4.reuse ;  /* 0x000000040f0c7825 */ /* 0x100fe400078e0004 */
[----:B------:R-:W2:Y:S02]  /*09f0*/  LDG.E R10, desc[UR10][R10.64] ;  /* 0x0000000a0a0a7981 */ /* 0x000ea4000c1e1900 */
[----:B------:R-:W-:Y:S02]  /*0a00*/  IMAD.WIDE.U32 R4, R17, 0x4, R4 ;  /* 0x0000000411047825 */ /* 0x000fe400078e0004 */
[----:B------:R-:W3:Y:S04]  /*0a10*/  LDG.E R12, desc[UR10][R12.64] ;  /* 0x0000000a0c0c7981 */ /* 0x000ee8000c1e1900 */
[----:B------:R-:W3:Y:S01]  /*0a20*/  LDG.E R4, desc[UR10][R4.64] ;  /* 0x0000000a04047981 */ /* 0x000ee2000c1e1900 */
[----:B------:R-:W-:-:S02]  /*0a30*/  IADD3 R2, PT, PT, R2, 0x400, RZ ;  /* 0x0000040002027810 */ /* 0x000fc40007ffe0ff */
[----:B--2--5:R-:W-:-:S04]  /*0a40*/  IADD3 R7, PT, PT, R10, R8, R7 ;  /* 0x000000080a077210 */ /* 0x024fc80007ffe007 */
[----:B---3--:R-:W-:-:S07]  /*0a50*/  IADD3 R7, PT, PT, R4, R12, R7 ;  /* 0x0000000c04077210 */ /* 0x008fce0007ffe007 */
.L_x_500:
[----:B------:R-:W-:Y:S05]  /*0a60*/  BSYNC.RECONVERGENT B2 ;  /* 0x0000000000027941 */ /* 0x000fea0003800200 */
.L_x_499:
[----:B------:R-:W-:Y:S05]  /*0a70*/  @!P1 BRA `(.L_x_492) ;  /* 0x00000000002c9947 */ /* 0x000fea0003800000 */
[----:B------:R-:W0:Y:S01]  /*0a80*/  LDC.64 R4, c[0x0][0x380] ;  /* 0x0000e000ff047b82 */ /* 0x000e220000000a00 */
[----:B------:R-:W-:Y:S02]  /*0a90*/  IMAD.U32 R9, RZ, RZ, UR12 ;  /* 0x0000000cff097e24 */ /* 0x000fe4000f8e00ff */
[----:B------:R-:W-:Y:S02]  /*0aa0*/  IMAD.MOV R6, RZ, RZ, -R3 ;  /* 0x000000ffff067224 */ /* 0x000fe400078e0a03 */
[----:B------:R-:W-:-:S07]  /*0ab0*/  IMAD R9, R9, 0x1000, R2 ;  /* 0x0000100009097824 */ /* 0x000fce00078e0202 */
.L_x_501:
[----:B0-----:R-:W-:-:S06]  /*0ac0*/  IMAD.WIDE.U32 R2, R9, 0x4, R4 ;  /* 0x0000000409027825 */ /* 0x001fcc00078e0004 */
[----:B------:R-:W2:Y:S01]  /*0ad0*/  LDG.E R2, desc[UR10][R2.64] ;  /* 0x0000000a02027981 */ /* 0x000ea2000c1e1900 */
[----:B------:R-:W-:Y:S01]  /*0ae0*/  VIADD R6, R6, 0x1 ;  /* 0x0000000106067836 */ /* 0x000fe20000000000 */
[----:B------:R-:W-:-:S04]  /*0af0*/  IADD3 R9, PT, PT, R9, 0x100, RZ ;  /* 0x0000010009097810 */ /* 0x000fc80007ffe0ff */
[----:B------:R-:W-:Y:S01]  /*0b00*/  ISETP.NE.AND P0, PT, R6, RZ, PT ;  /* 0x000000ff0600720c */ /* 0x000fe20003f05270 */
[----:B--2--5:R-:W-:-:S12]  /*0b10*/  IMAD.IADD R7, R2, 0x1, R7 ;  /* 0x0000000102077824 */ /* 0x024fd800078e0207 */
[----:B------:R-:W-:Y:S05]  /*0b20*/  @P0 BRA `(.L_x_501) ;  /* 0xfffffffc00e40947 */ /* 0x000fea000383ffff */
.L_x_492:
[----:B------:R-:W-:Y:S05]  /*0b30*/  BSYNC.RECONVERGENT B1 ;  /* 0x0000000000017941 */ /* 0x000fea0003800200 */
.L_x_491:
[----:B------:R-:W-:-:S09]  /*0b40*/  UISETP.GE.U32.AND UP0, UPT, UR7, 0x100, UPT ;  /* 0x000001000700788c */ /* 0x000fd2000bf06070 */
[----:B------:R-:W-:Y:S05]  /*0b50*/  BRA.U !UP0, `(.L_x_502) ;  /* 0x0000000108b47547 */ /* 0x000fea000b800000 */
        /* <DEDUP_REMOVED lines=10> */
[----:B0-----:R-:W-:-:S05]  /*0c00*/  IMAD.IADD R4, R2, 0x1, R3 ;  /* 0x0000000102047824 */ /* 0x001fca00078e0203 */
[----:B------:R-:W0:Y:S02]  /*0c10*/  SHFL.DOWN PT, R3, R4, 0x4, 0x1f ;  /* 0x08801f0004037f89 */ /* 0x000e2400000e0000 */
[----:B0-----:R-:W-:Y:S02]  /*0c20*/  SEL R3, R3, RZ, !P0 ;  /* 0x000000ff03037207 */ /* 0x001fe40004000000 */
[----:B------:R-:W-:-:S03]  /*0c30*/  ISETP.GT.AND P0, PT, R8, 0x17, PT ;  /* 0x000000170800780c */ /* 0x000fc60003f04270 */
[----:B------:R-:W-:-:S05]  /*0c40*/  IMAD.IADD R5, R4, 0x1, R3 ;  /* 0x0000000104057824 */ /* 0x000fca00078e0203 */
[----:B------:R-:W0:Y:S02]  /*0c50*/  SHFL.DOWN PT, R3, R5, 0x8, 0x1f ;  /* 0x09001f0005037f89 */ /* 0x000e2400000e0000 */
[----:B0-----:R-:W-:Y:S02]  /*0c60*/  SEL R6, R3, RZ, !P0 ;  /* 0x000000ff03067207 */ /* 0x001fe40004000000 */
[----:B------:R-:W-:Y:S02]  /*0c70*/  ISETP.GT.AND P0, PT, R8, 0xf, PT ;  /* 0x0000000f0800780c */ /* 0x000fe40003f04270 */
[----:B------:R-:W-:-:S05]  /*0c80*/  IADD3 R3, PT, PT, R5, R6, RZ ;  /* 0x0000000605037210 */ /* 0x000fca0007ffe0ff */
[----:B------:R0:W1:Y:S06]  /*0c90*/  SHFL.DOWN PT, R6, R3, 0x10, 0x1f ;  /* 0x0a001f0003067f89 */ /* 0x00006c00000e0000 */
        /* <DEDUP_REMOVED lines=10> */
.L_x_504:
[----:B------:R-:W-:Y:S05]  /*0d40*/  BSYNC.RECONVERGENT B1 ;  /* 0x0000000000017941 */ /* 0x000fea0003800200 */
.L_x_503:
        /* <DEDUP_REMOVED lines=12> */
[----:B0-2---:R-:W-:Y:S01]  /*0e10*/  IMAD.IADD R3, R0, 0x1, R9 ;  /* 0x0000000100037824 */ /* 0x005fe200078e0209 */
[----:B------:R-:W-:Y:S06]  /*0e20*/  BRA `(.L_x_505) ;  /* 0x0000001400a47947 */ /* 0x000fec0003800000 */
.L_x_502:
[----:B------:R-:W-:Y:S01]  /*0e30*/  LOP3.LUT R2, R0, 0x3e0, RZ, 0xc0, !PT ;  /* 0x000003e000027812 */ /* 0x000fe200078ec0ff */
[----:B------:R-:W1:Y:S01]  /*0e40*/  S2R R11, SR_LANEID ;  /* 0x00000000000b7919 */ /* 0x000e620000000000 */
[----:B------:R-:W-:-:S03]  /*0e50*/  UISETP.GE.U32.AND UP0, UPT, UR7, 0x21, UPT ;  /* 0x000000210700788c */ /* 0x000fc6000bf06070 */
[----:B------:R-:W-:Y:S01]  /*0e60*/  VIADD R3, R2, 0x20 ;  /* 0x0000002002037836 */ /* 0x000fe20000000000 */
[----:B------:R-:W-:-:S04]  /*0e70*/  LOP3.LUT R2, RZ, R2, RZ, 0x33, !PT ;  /* 0x00000002ff027212 */ /* 0x000fc800078e33ff */
[----:B------:R-:W-:Y:S02]  /*0e80*/  ISETP.GT.U32.AND P0, PT, R3, UR7, PT ;  /* 0x0000000703007c0c */ /* 0x000fe4000bf04070 */
[----:B------:R-:W-:-:S04]  /*0e90*/  IADD3 R2, PT, PT, R2, UR7, RZ ;  /* 0x0000000702027c10 */ /* 0x000fc8000fffe0ff */
[----:B------:R-:W-:-:S05]  /*0ea0*/  SEL R2, R2, 0x1f, P0 ;  /* 0x0000001f02027807 */ /* 0x000fca0000000000 */
[----:B-----5:R-:W2:Y:S01]  /*0eb0*/  SHFL.DOWN PT, R3, R7, 0x1, R2 ;  /* 0x0820000007037989 */ /* 0x020ea200000e0002 */
[CC--:B-1----:R-:W-:Y:S01]  /*0ec0*/  ISETP.GE.AND P0, PT, R11.reuse, R2.reuse, PT ;  /* 0x000000020b00720c */ /* 0x0c2fe20003f06270 */
[C---:B0-----:R-:W-:Y:S02]  /*0ed0*/  VIADD R5, R11.reuse, 0x2 ;  /* 0x000000020b057836 */ /* 0x041fe40000000000 */
[----:B------:R-:W-:Y:S01]  /*0ee0*/  VIADD R9, R11, 0x4 ;  /* 0x000000040b097836 */ /* 0x000fe20000000000 */
[----:B--2---:R-:W-:Y:S02]  /*0ef0*/  SEL R4, R3, RZ, !P0 ;  /* 0x000000ff03047207 */ /* 0x004fe40004000000 */
[----:B------:R-:W-:-:S03]  /*0f00*/  ISETP.GT.AND P0, PT, R5, R2, PT ;  /* 0x000000020500720c */ /* 0x000fc60003f04270 */
[----:B------:R-:W-:-:S05]  /*0f10*/  IMAD.IADD R3, R4, 0x1, R7 ;  /* 0x0000000104037824 */ /* 0x000fca00078e0207 */
[----:B------:R-:W0:Y:S02]  /*0f20*/  SHFL.DOWN PT, R4, R3, 0x2, R2 ;  /* 0x0840000003047989 */ /* 0x000e2400000e0002 */
[----:B0-----:R-:W-:Y:S02]  /*0f30*/  SEL R4, R4, RZ, !P0 ;  /* 0x000000ff04047207 */ /* 0x001fe40004000000 */
[----:B------:R-:W-:Y:S01]  /*0f40*/  ISETP.GT.AND P0, PT, R9, R2, PT ;  /* 0x000000020900720c */ /* 0x000fe20003f04270 */
[----:B------:R-:W-:Y:S02]  /*0f50*/  VIADD R9, R11, 0x10 ;  /* 0x000000100b097836 */ /* 0x000fe40000000000 */
[----:B------:R-:W-:Y:S02]  /*0f60*/  IMAD.IADD R5, R3, 0x1, R4 ;  /* 0x0000000103057824 */ /* 0x000fe400078e0204 */
[----:B------:R-:W-:-:S03]  /*0f70*/  VIADD R3, R11, 0x8 ;  /* 0x000000080b037836 */ /* 0x000fc60000000000 */
[----:B------:R-:W0:Y:S02]  /*0f80*/  SHFL.DOWN PT, R4, R5, 0x4, R2 ;  /* 0x0880000005047989 */ /* 0x000e2400000e0002 */
[----:B------:R-:W-:Y:S02]  /*0f90*/  ISETP.GT.AND P1, PT, R3, R2, PT ;  /* 0x000000020300720c */ /* 0x000fe40003f24270 */
[----:B0-----:R-:W-:Y:S02]  /*0fa0*/  SEL R4, R4, RZ, !P0 ;  /* 0x000000ff04047207 */ /* 0x001fe40004000000 */
[----:B------:R-:W-:Y:S02]  /*0fb0*/  ISETP.NE.AND P0, PT, R11, RZ, PT ;  /* 0x000000ff0b00720c */ /* 0x000fe40003f05270 */
[----:B------:R-:W-:-:S05]  /*0fc0*/  IADD3 R7, PT, PT, R5, R4, RZ ;  /* 0x0000000405077210 */ /* 0x000fca0007ffe0ff */
[----:B------:R-:W0:Y:S06]  /*0fd0*/  SHFL.DOWN PT, R4, R7, 0x8, R2 ;  /* 0x0900000007047989 */ /* 0x000e2c00000e0002 */
[----:B------:R-:W1:Y:S01]  /*0fe0*/  @!P0 S2R R13, SR_CgaCtaId ;  /* 0x00000000000d8919 */ /* 0x000e620000008800 */
[----:B------:R-:W-:Y:S02]  /*0ff0*/  @!P0 MOV R6, 0x400 ;  /* 0x0000040000068802 */ /* 0x000fe40000000f00 */
[----:B0-----:R-:W-:Y:S02]  /*1000*/  SEL R4, R4, RZ, !P1 ;  /* 0x000000ff04047207 */ /* 0x001fe40004800000 */
[----:B------:R-:W-:-:S03]  /*1010*/  ISETP.GT.AND P1, PT, R9, R2, PT ;  /* 0x000000020900720c */ /* 0x000fc60003f24270 */
[----:B------:R-:W-:Y:S01]  /*1020*/  IMAD.IADD R5, R7, 0x1, R4 ;  /* 0x0000000107057824 */ /* 0x000fe200078e0204 */
[----:B------:R-:W-:-:S04]  /*1030*/  @!P0 SHF.R.U32.HI R4, RZ, 0x3, R0 ;  /* 0x00000003ff048819 */ /* 0x000fc80000011600 */
[----:B------:R-:W0:Y:S01]  /*1040*/  SHFL.DOWN PT, R3, R5, 0x10, R2 ;  /* 0x0a00000005037989 */ /* 0x000e2200000e0002 */
[----:B-1----:R-:W-:Y:S02]  /*1050*/  @!P0 LEA R13, R13, R6, 0x18 ;  /* 0x000000060d0d8211 */ /* 0x002fe400078ec0ff */
[----:B------:R-:W-:-:S05]  /*1060*/  @!P0 LOP3.LUT R6, R4, 0x7c, RZ, 0xc0, !PT ;  /* 0x0000007c04068812 */ /* 0x000fca00078ec0ff */
[----:B------:R-:W-:Y:S01]  /*1070*/  @!P0 IMAD.IADD R6, R6, 0x1, R13 ;  /* 0x0000000106068824 */ /* 0x000fe200078e020d */
[----:B0-----:R-:W-:-:S04]  /*1080*/  SEL R4, R3, RZ, !P1 ;  /* 0x000000ff03047207 */ /* 0x001fc80004800000 */
[----:B------:R-:W-:-:S05]  /*1090*/  IADD3 R3, PT, PT, R5, R4, RZ ;  /* 0x0000000405037210 */ /* 0x000fca0007ffe0ff */
[----:B------:R3:W-:Y:S01]  /*10a0*/  @!P0 STS [R6+0x8], R3 ;  /* 0x0000080306008388 */ /* 0x0007e20000000800 */
[----:B------:R-:W-:Y:S01]  /*10b0*/  BAR.SYNC.DEFER_BLOCKING 0x0 ;  /* 0x0000000000007b1d */ /* 0x000fe20000010000 */
[----:B------:R-:W-:-:S04]  /*10c0*/  PLOP3.LUT P0, PT, PT, PT, UP0, 0x80, 0x8 ;  /* 0x000000000008781c */ /* 0x000fc80003f0f008 */
[----:B------:R-:W-:-:S13]  /*10d0*/  ISETP.NE.OR P0, PT, R0, RZ, !P0 ;  /* 0x000000ff0000720c */ /* 0x000fda0004705670 */
[----:B---3--:R-:W-:Y:S05]  /*10e0*/  @P0 BRA `(.L_x_505) ;  /* 0x0000001000f40947 */ /* 0x008fea0003800000 */
[----:B------:R-:W0:Y:S01]  /*10f0*/  S2UR UR5, SR_CgaCtaId ;  /* 0x00000000000579c3 */ /* 0x000e220000008800 */
[----:B------:R-:W-:Y:S01]  /*1100*/  UMOV UR4, 0x400 ;  /* 0x0000040000047882 */ /* 0x000fe20000000000 */
[----:B------:R-:W-:Y:S02]  /*1110*/  UISETP.GE.U32.AND UP0, UPT, UR7, 0x41, UPT ;  /* 0x000000410700788c */ /* 0x000fe4000bf06070 */
[----:B0-----:R-:W-:-:S09]  /*1120*/  ULEA UR4, UR5, UR4, 0x18 ;  /* 0x0000000405047291 */ /* 0x001fd2000f8ec0ff */
[----:B------:R-:W0:Y:S02]  /*1130*/  LDS R0, [UR4+0xc] ;  /* 0x00000c04ff007984 */ /* 0x000e240008000800 */
[----:B0-----:R-:W-:Y:S01]  /*1140*/  IMAD.IADD R3, R3, 0x1, R0 ;  /* 0x0000000103037824 */ /* 0x001fe200078e0200 */
[----:B------:R-:W-:Y:S06]  /*1150*/  BRA.U !UP0, `(.L_x_505) ;  /* 0x0000001108d87547 */ /* 0x000fec000b800000 */
[----:B------:R-:W0:Y:S01]  /*1160*/  LDS.128 R4, [UR4+0x10] ;  /* 0x00001004ff047984 */ /* 0x000e220008000c00 */
[----:B------:R-:W-:Y:S01]  /*1170*/  UISETP.GE.U32.AND UP0, UPT, UR7, 0x61, UPT ;  /* 0x000000610700788c */ /* 0x000fe2000bf06070 */
[----:B0-----:R-:W-:-:S08]  /*1180*/  IMAD.IADD R3, R3, 0x1, R4 ;  /* 0x0000000103037824 */ /* 0x001fd000078e0204 */
[----:B------:R-:W-:Y:S05]  /*1190*/  BRA.U !UP0, `(.L_x_505) ;  /* 0x0000001108c87547 */ /* 0x000fea000b800000 */
[----:B------:R-:W-:Y:S01]  /*11a0*/  UISETP.GE.U32.AND UP0, UPT, UR7, 0x81, UPT ;  /* 0x000000810700788c */ /* 0x000fe2000bf06070 */
[----:B------:R-:W-:-:S08]  /*11b0*/  IMAD.IADD R3, R3, 0x1, R5 ;  /* 0x0000000103037824 */ /* 0x000fd000078e0205 */
[----:B------:R-:W-:Y:S05]  /*11c0*/  BRA.U !UP0, `(.L_x_505) ;  /* 0x0000001108bc7547 */ /* 0x000fea000b800000 */
[----:B------:R-:W-:Y:S01]  /*11d0*/  UISETP.GE.U32.AND UP0, UPT, UR7, 0xa1, UPT ;  /* 0x000000a10700788c */ /* 0x000fe2000bf06070 */
[----:B------:R-:W-:-:S08]  /*11e0*/  IMAD.IADD R3, R3, 0x1, R6 ;  /* 0x0000000103037824 */ /* 0x000fd000078e0206 */
[----:B------:R-:W-:Y:S05]  /*11f0*/  BRA.U !UP0, `(.L_x_505) ;  /* 0x0000001108b07547 */ /* 0x000fea000b800000 */
[----:B------:R-:W-:Y:S01]  /*1200*/  UISETP.GE.U32.AND UP0, UPT, UR7, 0xc1, UPT ;  /* 0x000000c10700788c */ /* 0x000fe2000bf06070 */
[----:B------:R-:W-:-:S08]  /*1210*/  IADD3 R3, PT, PT, R3, R7, RZ ;  /* 0x0000000703037210 */ /* 0x000fd00007ffe0ff */
[----:B------:R-:W-:Y:S05]  /*1220*/  BRA.U !UP0, `(.L_x_505) ;  /* 0x0000001108a47547 */ /* 0x000fea000b800000 */
[----:B------:R-:W0:Y:S01]  /*1230*/  LDS.64 R4, [UR4+0x20] ;  /* 0x00002004ff047984 */ /* 0x000e220008000a00 */
[----:B------:R-:W-:Y:S01]  /*1240*/  UISETP.GE.U32.AND UP0, UPT, UR7, 0xe1, UPT ;  /* 0x000000e10700788c */ /* 0x000fe2000bf06070 */
[----:B0-----:R-:W-:-:S08]  /*1250*/  IMAD.IADD R3, R3, 0x1, R4 ;  /* 0x0000000103037824 */ /* 0x001fd000078e0204 */
[----:B------:R-:W-:Y:S05]  /*1260*/  BRA.U !UP0, `(.L_x_505) ;  /* 0x0000001108947547 */ /* 0x000fea000b800000 */
[----:B------:R-:W-:Y:S01]  /*1270*/  IMAD.IADD R3, R3, 0x1, R5 ;  /* 0x0000000103037824 */ /* 0x000fe200078e0205 */
[----:B------:R-:W-:Y:S06]  /*1280*/  BRA `(.L_x_505) ;  /* 0x00000010008c7947 */ /* 0x000fec0003800000 */
.L_x_488:
[----:B------:R-:W0:Y:S01]  /*1290*/  S2R R0, SR_TID.X ;  /* 0x0000000000007919 */ /* 0x000e220000002100 */
[----:B------:R-:W1:Y:S01]  /*12a0*/  LDCU.64 UR14, c[0x0][0x380] ;  /* 0x00007000ff0e77ac */ /* 0x000e620008000a00 */
[----:B------:R-:W-:Y:S01]  /*12b0*/  IMAD.U32 R3, RZ, RZ, UR12 ;  /* 0x0000000cff037e24 */ /* 0x000fe2000f8e00ff */
[----:B-1----:R-:W-:Y:S01]  /*12c0*/  MOV R12, UR14 ;  /* 0x0000000e000c7c02 */ /* 0x002fe20008000f00 */
[----:B------:R-:W-:Y:S02]  /*12d0*/  IMAD.U32 R13, RZ, RZ, UR15 ;  /* 0x0000000fff0d7e24 */ /* 0x000fe4000f8e00ff */
[----:B0-----:R-:W-:-:S04]  /*12e0*/  IMAD R3, R3, 0x1000, R0 ;  /* 0x0000100003037824 */ /* 0x001fc800078e0200 */
[----:B------:R-:W-:-:S05]  /*12f0*/  IMAD.WIDE.U32 R2, R3, 0x4, R12 ;  /* 0x0000000403027825 */ /* 0x000fca00078e000c */
        /* <DEDUP_REMOVED lines=16> */
[----:B------:R-:W-:Y:S01]  /*1400*/  UISETP.GE.U32.AND UP0, UPT, UR7, UR5, UPT ;  /* 0x000000050700728c */ /* 0x000fe2000bf06070 */
        /* <DEDUP_REMOVED lines=8> */
[----:B------:R-:W-:Y:S06]  /*1490*/  BRA.U !UP0, `(.L_x_506) ;  /* 0x0000000d08547547 */ /* 0x000fec000b800000 */
[----:B------:R-:W-:Y:S02]  /*14a0*/  ULEA UR6, UR12, UR5, 0xc ;  /* 0x000000050c067291 */ /* 0x000fe4000f8e60ff */
[----:B------:R-:W-:Y:S01]  /*14b0*/  IMAD.U32 R3, RZ, RZ, UR5 ;  /* 0x00000005ff037e24 */ /* 0x000fe2000f8e00ff */
[----:B------:R-:W-:Y:S01]  /*14c0*/  UIADD3 UR9, UPT, UPT, UR8, -0x1000, URZ ;  /* 0xfffff00008097890 */ /* 0x000fe2000fffe0ff */
[----:B------:R-:W-:Y:S01]  /*14d0*/  LOP3.LUT R2, RZ, R0, RZ, 0x33, !PT ;  /* 0x00000000ff027212 */ /* 0x000fe200078e33ff */
[----:B------:R-:W-:Y:S02]  /*14e0*/  UMOV UR4, URZ ;  /* 0x000000ff00047c82 */ /* 0x000fe40008000000 */
[----:B------:R-:W-:Y:S01]  /*14f0*/  UISETP.GT.U32.AND UP0, UPT, UR6, UR9, UPT ;  /* 0x000000090600728c */ /* 0x000fe2000bf04070 */
[----:B------:R-:W-:Y:S01]  /*1500*/  IADD3 R2, PT, PT, -R3, UR8, R2 ;  /* 0x0000000803027c10 */ /* 0x000fe2000fffe102 */
[----:B------:R-:W-:Y:S01]  /*1510*/  IMAD.U32 R3, RZ, RZ, UR12 ;  /* 0x0000000cff037e24 */ /* 0x000fe2000f8e00ff */
[----:B------:R-:W-:Y:S01]  /*1520*/  MOV R5, UR6 ;  /* 0x0000000600057c02 */ /* 0x000fe20008000f00 */
[----:B------:R-:W-:-:S02]  /*1530*/  IMAD.U32 R4, RZ, RZ, UR6 ;  /* 0x00000006ff047e24 */ /* 0x000fc4000f8e00ff */
[----:B------:R-:W-:Y:S01]  /*1540*/  IMAD R3, R3, -0x1000, R2 ;  /* 0xfffff00003037824 */ /* 0x000fe200078e0202 */
[----:B------:R-:W-:Y:S02]  /*1550*/  IADD3 R2, PT, PT, R5, 0x800, R0 ;  /* 0x0000080005027810 */ /* 0x000fe40007ffe000 */
[----:B------:R-:W-:Y:S05]  /*1560*/  BRA.U UP0, `(.L_x_507) ;  /* 0x0000000100a07547 */ /* 0x000fea000b800000 */
[----:B------:R-:W0:Y:S01]  /*1570*/  LDC.64 R12, c[0x0][0x380] ;  /* 0x0000e000ff0c7b82 */ /* 0x000e220000000a00 */
[----:B------:R-:W1:Y:S01]  /*1580*/  LDCU UR8, c[0x0][0x3a8] ;  /* 0x00007500ff0877ac */ /* 0x000e620008000800 */
[----:B------:R-:W-:Y:S01]  /*1590*/  NOP ;  /* 0x0000000000007918 */ /* 0x000fe20000000000 */
.L_x_508:
[----:B------:R-:W2:Y:S02]  /*15a0*/  S2R R7, SR_TID.X ;  /* 0x0000000000077919 */ /* 0x000ea40000002100 */
[----:B--2---:R-:W-:-:S04]  /*15b0*/  IMAD.IADD R7, R7, 0x1, R4 ;  /* 0x0000000107077824 */ /* 0x004fc800078e0204 */
[----:B0-----:R-:W-:-:S05]  /*15c0*/  IMAD.WIDE.U32 R6, R7, 0x4, R12 ;  /* 0x0000000407067825 */ /* 0x001fca00078e000c */
        /* <DEDUP_REMOVED lines=17> */
[----:B---3--:R-:W-:-:S04]  /*16e0*/  IADD3 R16, PT, PT, R19, R18, R16 ;  /* 0x0000001213107210 */ /* 0x008fc80007ffe010 */
[----:B----4-:R-:W-:-:S04]  /*16f0*/  IADD3 R16, PT, PT, R23, R20, R16 ;  /* 0x0000001417107210 */ /* 0x010fc80007ffe010 */
[----:B-----5:R-:W-:-:S04]  /*1700*/  IADD3 R16, PT, PT, R25, R22, R16 ;  /* 0x0000001619107210 */ /* 0x020fc80007ffe010 */
[----:B------:R-:W-:Y:S02]  /*1710*/  IADD3 R11, PT, PT, R11, R14, R16 ;  /* 0x0000000e0b0b7210 */ /* 0x000fe40007ffe010 */
[----:B-1----:R-:W-:-:S04]  /*1720*/  IADD3 R14, PT, PT, -R4, UR8, RZ ;  /* 0x00000008040e7c10 */ /* 0x002fc8000fffe1ff */
[----:B------:R-:W-:Y:S02]  /*1730*/  ISETP.GE.U32.AND P0, PT, R14, UR5, PT ;  /* 0x000000050e007c0c */ /* 0x000fe4000bf06070 */
[----:B------:R-:W-:-:S04]  /*1740*/  IADD3 R9, PT, PT, R10, R9, R11 ;  /* 0x000000090a097210 */ /* 0x000fc80007ffe00b */
[----:B------:R-:W-:-:S04]  /*1750*/  IADD3 R5, PT, PT, R5, R8, R9 ;  /* 0x0000000805057210 */ /* 0x000fc80007ffe009 */
[----:B------:R-:W-:-:S03]  /*1760*/  IADD3 R21, PT, PT, R15, R0, R5 ;  /* 0x000000000f157210 */ /* 0x000fc60007ffe005 */
[----:B------:R-:W-:Y:S05]  /*1770*/  @!P0 BRA `(.L_x_506) ;  /* 0x00000008009c8947 */ /* 0x000fea0003800000 */
[----:B------:R-:W-:Y:S01]  /*1780*/  VIADD R4, R4, UR5 ;  /* 0x0000000504047c36 */ /* 0x000fe20008000000 */
[----:B------:R-:W-:Y:S01]  /*1790*/  UIADD3 UR4, UPT, UPT, UR4, 0x1, URZ ;  /* 0x0000000104047890 */ /* 0x000fe2000fffe0ff */
[----:B------:R-:W-:Y:S01]  /*17a0*/  IADD3 R3, PT, PT, R3, -UR5, RZ ;  /* 0x8000000503037c10 */ /* 0x000fe2000fffe0ff */
[----:B------:R-:W-:Y:S02]  /*17b0*/  UIADD3 UR6, UPT, UPT, UR5, UR6, URZ ;  /* 0x0000000605067290 */ /* 0x000fe4000fffe0ff */
[----:B------:R-:W-:Y:S01]  /*17c0*/  VIADD R2, R2, UR5 ;  /* 0x0000000502027c36 */ /* 0x000fe20008000000 */
[----:B------:R-:W-:-:S13]  /*17d0*/  ISETP.GT.U32.AND P0, PT, R4, UR9, PT ;  /* 0x0000000904007c0c */ /* 0x000fda000bf04070 */
[----:B------:R-:W-:Y:S05]  /*17e0*/  @!P0 BRA `(.L_x_508) ;  /* 0xfffffffc006c8947 */ /* 0x000fea000383ffff */
.L_x_507:
[----:B------:R-:W0:Y:S01]  /*17f0*/  S2R R7, SR_TID.X ;  /* 0x0000000000077919 */ /* 0x000e220000002100 */
[----:B------:R-:W-:Y:S01]  /*1800*/  IADD3 R0, PT, PT, -R4, UR8, RZ ;  /* 0x0000000804007c10 */ /* 0x000fe2000fffe1ff */
[----:B------:R-:W-:Y:S03]  /*1810*/  BSSY.RECONVERGENT B1, `(.L_x_506) ;  /* 0x000009d000017945 */ /* 0x000fe60003800200 */
[----:B0-----:R-:W-:-:S04]  /*1820*/  ISETP.GE.AND P0, PT, R7, R0, PT ;  /* 0x000000000700720c */ /* 0x001fc80003f06270 */
[----:B------:R-:W-:-:S13]  /*1830*/  ISETP.GE.U32.OR P0, PT, R4, UR8, P0 ;  /* 0x0000000804007c0c */ /* 0x000fda0008706470 */
[----:B------:R-:W-:Y:S05]  /*1840*/  @P0 BRA `(.L_x_509) ;  /* 0x0000000800640947 */ /* 0x000fea0003800000 */
[----:B------:R-:W0:Y:S01]  /*1850*/  LDCU UR5, c[0x0][0x3ac] ;  /* 0x00007580ff0577ac */ /* 0x000e220008000800 */
[----:B------:R-:W1:Y:S01]  /*1860*/  LDC R5, c[0x0][0x3ac] ;  /* 0x0000eb00ff057b82 */ /* 0x000e620000000800 */
[----:B------:R-:W-:Y:S01]  /*1870*/  LOP3.LUT R0, RZ, R7, RZ, 0x33, !PT ;  /* 0x00000007ff007212 */ /* 0x000fe200078e33ff */
[----:B------:R-:W-:Y:S01]  /*1880*/  BSSY.RECONVERGENT B2, `(.L_x_510) ;  /* 0x000004e000027945 */ /* 0x000fe20003800200 */
[----:B0-----:R-:W-:-:S04]  /*1890*/  USHF.L.U32 UR5, UR5, 0xc, URZ ;  /* 0x0000000c05057899 */ /* 0x001fc800080006ff */
[----:B------:R-:W-:Y:S01]  /*18a0*/  ULEA UR5, UR12, UR5, 0xc ;  /* 0x000000050c057291 */ /* 0x000fe2000f8e60ff */
[----:B-1----:R-:W-:-:S05]  /*18b0*/  IMAD R5, R5, UR4, RZ ;  /* 0x0000000405057c24 */ /* 0x002fca000f8e02ff */
[----:B------:R-:W-:-:S05]  /*18c0*/  IMAD.U32 R9, RZ, RZ, UR5 ;  /* 0x00000005ff097e24 */ /* 0x000fca000f8e00ff */
[----:B------:R-:W-:-:S05]  /*18d0*/  IADD3 R0, PT, PT, -R9, UR8, R0 ;  /* 0x0000000809007c10 */ /* 0x000fca000fffe100 */
[----:B------:R-:W-:-:S05]  /*18e0*/  IMAD R5, R5, -0x1000, R0 ;  /* 0xfffff00005057824 */ /* 0x000fca00078e0200 */
[C---:B------:R-:W-:Y:S02]  /*18f0*/  ISETP.GE.U32.AND P0, PT, R5.reuse, 0xf00, PT ;  /* 0x00000f000500780c */ /* 0x040fe40003f06070 */
[----:B------:R-:W-:-:S04]  /*1900*/  LEA.HI R5, R5, 0x1, RZ, 0x18 ;  /* 0x0000000105057811 */ /* 0x000fc800078fc0ff */
[----:B------:R-:W-:-:S07]  /*1910*/  LOP3.LUT R6, R5, 0xf, RZ, 0xc0, !PT ;  /* 0x0000000f05067812 */ /* 0x000fce00078ec0ff */
[----:B------:R-:W-:Y:S05]  /*1920*/  @!P0 BRA `(.L_x_511) ;  /* 0x00000004000c8947 */ /* 0x000fea0003800000 */
[----:B------:R-:W-:Y:S01]  /*1930*/  LEA.HI R0, R3, 0x1, RZ, 0x18 ;  /* 0x0000000103007811 */ /* 0x000fe200078fc0ff */
[----:B------:R-:W-:Y:S01]  /*1940*/  BSSY.RECONVERGENT B3, `(.L_x_512) ;  /* 0x0000040000037945 */ /* 0x000fe20003800200 */
[----:B------:R-:W-:Y:S02]  /*1950*/  LOP3.LUT R7, R7, 0x800, RZ, 0xfc, !PT ;  /* 0x0000080007077812 */ /* 0x000fe400078efcff */
[----:B------:R-:W-:-:S05]  /*1960*/  LOP3.LUT R0, R0, 0x1fffff0, RZ, 0xc0, !PT ;  /* 0x01fffff000007812 */ /* 0x000fca00078ec0ff */
[----:B------:R-:W-:-:S07]  /*1970*/  IMAD.MOV R0, RZ, RZ, -R0 ;  /* 0x000000ffff007224 */ /* 0x000fce00078e0a00 */
.L_x_513:
[C---:B------:R-:W-:Y:S01]  /*1980*/  IADD3 R25, PT, PT, R2.reuse, -0x800, RZ ;  /* 0xfffff80002197810 */ /* 0x040fe20007ffe0ff */
[----:B------:R-:W-:-:S04]  /*1990*/  VIADD R19, R2, 0xfffff900 ;  /* 0xfffff90002137836 */ /* 0x000fc80000000000 */
[----:B------:R-:W-:-:S04]  /*19a0*/  IMAD.WIDE.U32 R24, R25, 0x4, R12 ;  /* 0x0000000419187825 */ /* 0x000fc800078e000c */
[--C-:B------:R-:W-:Y:S02]  /*19b0*/  IMAD.WIDE.U32 R18, R19, 0x4, R12.reuse ;  /* 0x0000000413127825 */ /* 0x100fe400078e000c */
[----:B------:R0:W2:Y:S04]  /*19c0*/  LDG.E R24, desc[UR10][R24.64] ;  /* 0x0000000a18187981 */ /* 0x0000a8000c1e1900 */
[----:B------:R1:W2:Y:S01]  /*19d0*/  LDG.E R20, desc[UR10][R18.64] ;  /* 0x0000000a12147981 */ /* 0x0002a2000c1e1900 */
[C---:B------:R-:W-:Y:S01]  /*19e0*/  VIADD R15, R2.reuse, 0xfffffb00 ;  /* 0xfffffb00020f7836 */ /* 0x040fe20000000000 */
[C---:B------:R-:W-:Y:S01]  /*19f0*/  IADD3 R23, PT, PT, R2.reuse, -0x400, RZ ;  /* 0xfffffc0002177810 */ /* 0x040fe20007ffe0ff */
[C---:B------:R-:W-:Y:S02]  /*1a00*/  VIADD R17, R2.reuse, 0xfffffa00 ;  /* 0xfffffa0002117836 */ /* 0x040fe40000000000 */
[----:B------:R-:W-:Y:S01]  /*1a10*/  IMAD.WIDE.U32 R14, R15, 0x4, R12 ;  /* 0x000000040f0e7825 */ /* 0x000fe200078e000c */
[----:B0-----:R-:W-:-:S03]  /*1a20*/  IADD3 R25, PT, PT, R2, 0x100, RZ ;  /* 0x0000010002197810 */ /* 0x001fc60007ffe0ff */
[--C-:B------:R-:W-:Y:S01]  /*1a30*/  IMAD.WIDE.U32 R16, R17, 0x4, R12.reuse ;  /* 0x0000000411107825 */ /* 0x100fe200078e000c */
[----:B------:R0:W3:Y:S03]  /*1a40*/  LDG.E R8, desc[UR10][R14.64] ;  /* 0x0000000a0e087981 */ /* 0x0000e6000c1e1900 */
[C-C-:B------:R-:W-:Y:S01]  /*1a50*/  IMAD.WIDE.U32 R10, R2.reuse, 0x4, R12.reuse ;  /* 0x00000004020a7825 */ /* 0x140fe200078e000c */
[----:B------:R4:W3:Y:S03]  /*1a60*/  LDG.E R9, desc[UR10][R16.64] ;  /* 0x0000000a10097981 */ /* 0x0008e6000c1e1900 */
[C---:B------:R-:W-:Y:S02]  /*1a70*/  VIADD R29, R2.reuse, 0xfffffd00 ;  /* 0xfffffd00021d7836 */ /* 0x040fe40000000000 */
[----:B-1----:R-:W-:Y:S01]  /*1a80*/  VIADD R19, R2, 0xffffff00 ;  /* 0xffffff0002137836 */ /* 0x002fe20000000000 */
[----:B------:R-:W5:Y:S01]  /*1a90*/  LDG.E R11, desc[UR10][R10.64] ;  /* 0x0000000a0a0b7981 */ /* 0x000f62000c1e1900 */
[----:B0-----:R-:W-:-:S04]  /*1aa0*/  IMAD.WIDE.U32 R14, R23, 0x4, R12 ;  /* 0x00000004170e7825 */ /* 0x001fc800078e000c */
[----:B------:R-:W-:Y:S01]  /*1ab0*/  VIADD R23, R2, 0xfffffe00 ;  /* 0xfffffe0002177836 */ /* 0x000fe20000000000 */
[----:B------:R0:W5:Y:S01]  /*1ac0*/  LDG.E R27, desc[UR10][R14.64] ;  /* 0x0000000a0e1b7981 */ /* 0x000162000c1e1900 */
[----:B----4-:R-:W-:-:S04]  /*1ad0*/  IMAD.WIDE.U32 R16, R25, 0x4, R12 ;  /* 0x0000000419107825 */ /* 0x010fc800078e000c */
[--C-:B------:R-:W-:Y:S01]  /*1ae0*/  IMAD.WIDE.U32 R28, R29, 0x4, R12.reuse ;  /* 0x000000041d1c7825 */ /* 0x100fe200078e000c */
[----:B------:R1:W4:Y:S03]  /*1af0*/  LDG.E R10, desc[UR10][R16.64] ;  /* 0x0000000a100a7981 */ /* 0x000326000c1e1900 */
[----:B------:R-:W-:Y:S01]  /*1b00*/  VIADD R25, R2, 0x200 ;  /* 0x0000020002197836 */ /* 0x000fe20000000000 */
[----:B------:R-:W5:Y:S01]  /*1b10*/  LDG.E R26, desc[UR10][R28.64] ;  /* 0x0000000a1c1a7981 */ /* 0x000f62000c1e1900 */
[----:B------:R-:W-:-:S04]  /*1b20*/  IMAD.WIDE.U32 R22, R23, 0x4, R12 ;  /* 0x0000000417167825 */ /* 0x000fc800078e000c */
[--C-:B------:R-:W-:Y:S02]  /*1b30*/  IMAD.WIDE.U32 R18, R19, 0x4, R12.reuse ;  /* 0x0000000413127825 */ /* 0x100fe400078e000c */
[----:B------:R-:W4:Y:S02]  /*1b40*/  LDG.E R23, desc[UR10][R22.64] ;  /* 0x0000000a16177981 */ /* 0x000f24000c1e1900 */
[----:B0-----:R-:W-:Y:S02]  /*1b50*/  VIADD R15, R2, 0x300 ;  /* 0x00000300020f7836 */ /* 0x001fe40000000000 */
[----:B-1----:R-:W-:-:S04]  /*1b60*/  IMAD.WIDE.U32 R16, R25, 0x4, R12 ;  /* 0x0000000419107825 */ /* 0x002fc800078e000c */
[----:B------:R-:W-:Y:S01]  /*1b70*/  VIADD R25, R2, 0x400 ;  /* 0x0000040002197836 */ /* 0x000fe20000000000 */
[----:B------:R-:W4:Y:S01]  /*1b80*/  LDG.E R28, desc[UR10][R16.64] ;  /* 0x0000000a101c7981 */ /* 0x000f22000c1e1900 */
[----:B------:R-:W-:-:S03]  /*1b90*/  IMAD.WIDE.U32 R14, R15, 0x4, R12 ;  /* 0x000000040f0e7825 */ /* 0x000fc600078e000c */
[----:B------:R0:W4:Y:S04]  /*1ba0*/  LDG.E R22, desc[UR10][R18.64] ;  /* 0x0000000a12167981 */ /* 0x000128000c1e1900 */
[----:B------:R2:W4:Y:S01]  /*1bb0*/  LDG.E R15, desc[UR10][R14.64] ;  /* 0x0000000a0e0f7981 */ /* 0x000522000c1e1900 */
[----:B0-----:R-:W-:Y:S01]  /*1bc0*/  IMAD.WIDE.U32 R18, R25, 0x4, R12 ;  /* 0x0000000419127825 */ /* 0x001fe200078e000c */
[----:B------:R-:W-:-:S03]  /*1bd0*/  IADD3 R25, PT, PT, R2, 0x500, RZ ;  /* 0x0000050002197810 */ /* 0x000fc60007ffe0ff */
[----:B------:R-:W-:Y:S01]  /*1be0*/  VIADD R17, R2, 0x700 ;  /* 0x0000070002117836 */ /* 0x000fe20000000000 */
[----:B------:R-:W4:Y:S03]  /*1bf0*/  LDG.E R29, desc[UR10][R18.64] ;  /* 0x0000000a121d7981 */ /* 0x000f26000c1e1900 */
[----:B------:R-:W-:-:S06]  /*1c00*/  IMAD.WIDE.U32 R16, R17, 0x4, R12 ;  /* 0x0000000411107825 */ /* 0x000fcc00078e000c */
[----:B------:R-:W4:Y:S01]  /*1c10*/  LDG.E R16, desc[UR10][R16.64] ;  /* 0x0000000a10107981 */ /* 0x000f22000c1e1900 */
[----:B--2---:R-:W-:Y:S01]  /*1c20*/  IADD3 R14, PT, PT, R20, R24, R21 ;  /* 0x00000018140e7210 */ /* 0x004fe20007ffe015 */
[----:B------:R-:W-:-:S04]  /*1c30*/  IMAD.WIDE.U32 R24, R25, 0x4, R12 ;  /* 0x0000000419187825 */ /* 0x000fc800078e000c */
[----:B------:R-:W-:Y:S02]  /*1c40*/  VIADD R21, R2, 0x600 ;  /* 0x0000060002157836 */ /* 0x000fe40000000000 */
[----:B------:R-:W2:Y:S02]  /*1c50*/  LDG.E R24, desc[UR10][R24.64] ;  /* 0x0000000a18187981 */ /* 0x000ea4000c1e1900 */
[----:B------:R-:W-:-:S06]  /*1c60*/  IMAD.WIDE.U32 R20, R21, 0x4, R12 ;  /* 0x0000000415147825 */ /* 0x000fcc00078e000c */
[----:B------:R-:W2:Y:S01]  /*1c70*/  LDG.E R21, desc[UR10][R20.64] ;  /* 0x0000000a14157981 */ /* 0x000ea2000c1e1900 */
[----:B---3--:R-:W-:Y:S01]  /*1c80*/  IADD3 R8, PT, PT, R8, R9, R14 ;  /* 0x0000000908087210 */ /* 0x008fe20007ffe00e */
[----:B------:R-:W-:-:S05]  /*1c90*/  VIADD R0, R0, 0x10 ;  /* 0x0000001000007836 */ /* 0x000fca0000000000 */
[----:B------:R-:W-:Y:S02]  /*1ca0*/  ISETP.NE.AND P0, PT, R0, RZ, PT ;  /* 0x000000ff0000720c */ /* 0x000fe40003f05270 */
[----:B-----5:R-:W-:Y:S01]  /*1cb0*/  IADD3 R8, PT, PT, R26, R27, R8 ;  /* 0x0000001b1a087210 */ /* 0x020fe20007ffe008 */
[----:B------:R-:W-:Y:S01]  /*1cc0*/  VIADD R2, R2, 0x1000 ;  /* 0x0000100002027836 */ /* 0x000fe20000000000 */
[----:B------:R-:W-:Y:S02]  /*1cd0*/  IADD3 R7, PT, PT, R7, 0x1000, RZ ;  /* 0x0000100007077810 */ /* 0x000fe40007ffe0ff */
[----:B----4-:R-:W-:-:S04]  /*1ce0*/  IADD3 R8, PT, PT, R22, R23, R8 ;  /* 0x0000001716087210 */ /* 0x010fc80007ffe008 */
[----:B------:R-:W-:-:S04]  /*1cf0*/  IADD3 R8, PT, PT, R10, R11, R8 ;  /* 0x0000000b0a087210 */ /* 0x000fc80007ffe008 */
[----:B------:R-:W-:-:S04]  /*1d00*/  IADD3 R8, PT, PT, R15, R28, R8 ;  /* 0x0000001c0f087210 */ /* 0x000fc80007ffe008 */
[----:B--2---:R-:W-:-:S04]  /*1d10*/  IADD3 R8, PT, PT, R24, R29, R8 ;  /* 0x0000001d18087210 */ /* 0x004fc80007ffe008 */
[----:B------:R-:W-:Y:S01]  /*1d20*/  IADD3 R21, PT, PT, R16, R21, R8 ;  /* 0x0000001510157210 */ /* 0x000fe20007ffe008 */
[----:B------:R-:W-:Y:S06]  /*1d30*/  @P0 BRA `(.L_x_513) ;  /* 0xfffffffc00100947 */ /* 0x000fec000383ffff */
[----:B------:R-:W-:Y:S05]  /*1d40*/  BSYNC.RECONVERGENT B3 ;  /* 0x0000000000037941 */ /* 0x000fea0003800200 */
.L_x_512:
[----:B------:R-:W-:-:S07]  /*1d50*/  VIADD R7, R7, 0xfffff800 ;  /* 0xfffff80007077836 */ /* 0x000fce0000000000 */
.L_x_511:
[----:B------:R-:W-:Y:S05]  /*1d60*/  BSYNC.RECONVERGENT B2 ;  /* 0x0000000000027941 */ /* 0x000fea0003800200 */
.L_x_510:
[----:B------:R-:W-:-:S13]  /*1d70*/  ISETP.NE.AND P0, PT, R6, RZ, PT ;  /* 0x000000ff0600720c */ /* 0x000fda0003f05270 */
[----:B------:R-:W-:Y:S05]  /*1d80*/  @!P0 BRA `(.L_x_509) ;  /* 0x0000000400148947 */ /* 0x000fea0003800000 */
[----:B------:R-:W-:Y:S01]  /*1d90*/  ISETP.GE.U32.AND P0, PT, R6, 0x8, PT ;  /* 0x000000080600780c */ /* 0x000fe20003f06070 */
[----:B------:R-:W-:Y:S01]  /*1da0*/  BSSY.RECONVERGENT B2, `(.L_x_514) ;  /* 0x0000021000027945 */ /* 0x000fe20003800200 */
[----:B------:R-:W-:-:S04]  /*1db0*/  LOP3.LUT R20, R5, 0x7, RZ, 0xc0, !PT ;  /* 0x0000000705147812 */ /* 0x000fc800078ec0ff */
[----:B------:R-:W-:-:S07]  /*1dc0*/  ISETP.NE.AND P1, PT, R20, RZ, PT ;  /* 0x000000ff1400720c */ /* 0x000fce0003f25270 */
[----:B------:R-:W-:Y:S06]  /*1dd0*/  @!P0 BRA `(.L_x_515) ;  /* 0x0000000000748947 */ /* 0x000fec0003800000 */
[----:B------:R-:W-:-:S04]  /*1de0*/  IMAD.IADD R9, R7, 0x1, R4 ;  /* 0x0000000107097824 */ /* 0x000fc800078e0204 */
[C---:B------:R-:W-:Y:S01]  /*1df0*/  VIADD R15, R9.reuse, 0x200 ;  /* 0x00000200090f7836 */ /* 0x040fe20000000000 */
[C---:B------:R-:W-:Y:S01]  /*1e00*/  IADD3 R17, PT, PT, R9.reuse, 0x100, RZ ;  /* 0x0000010009117810 */ /* 0x040fe20007ffe0ff */
[C---:B------:R-:W-:Y:S02]  /*1e10*/  VIADD R19, R9.reuse, 0x300 ;  /* 0x0000030009137836 */ /* 0x040fe40000000000 */
[C---:B------:R-:W-:Y:S01]  /*1e20*/  IMAD.WIDE.U32 R22, R9.reuse, 0x4, R12 ;  /* 0x0000000409167825 */ /* 0x040fe200078e000c */
[----:B------:R-:W-:-:S03]  /*1e30*/  IADD3 R25, PT, PT, R9, 0x500, RZ ;  /* 0x0000050009197810 */ /* 0x000fc60007ffe0ff */
[--C-:B------:R-:W-:Y:S01]  /*1e40*/  IMAD.WIDE.U32 R16, R17, 0x4, R12.reuse ;  /* 0x0000000411107825 */ /* 0x100fe200078e000c */
[----:B------:R0:W2:Y:S03]  /*1e50*/  LDG.E R0, desc[UR10][R22.64] ;  /* 0x0000000a16007981 */ /* 0x0000a6000c1e1900 */
[--C-:B------:R-:W-:Y:S01]  /*1e60*/  IMAD.WIDE.U32 R14, R15, 0x4, R12.reuse ;  /* 0x000000040f0e7825 */ /* 0x100fe200078e000c */
[----:B------:R1:W2:Y:S03]  /*1e70*/  LDG.E R2, desc[UR10][R16.64] ;  /* 0x0000000a10027981 */ /* 0x0002a6000c1e1900 */
[----:B------:R-:W-:Y:S02]  /*1e80*/  VIADD R11, R9, 0x400 ;  /* 0x00000400090b7836 */ /* 0x000fe40000000000 */
[----:B------:R-:W-:Y:S01]  /*1e90*/  IMAD.WIDE.U32 R18, R19, 0x4, R12 ;  /* 0x0000000413127825 */ /* 0x000fe200078e000c */
[----:B------:R-:W3:Y:S03]  /*1ea0*/  LDG.E R14, desc[UR10][R14.64] ;  /* 0x0000000a0e0e7981 */ /* 0x000ee6000c1e1900 */
[----:B------:R-:W-:-:S02]  /*1eb0*/  VIADD R27, R9, 0x600 ;  /* 0x00000600091b7836 */ /* 0x000fc40000000000 */
[----:B------:R-:W-:Y:S01]  /*1ec0*/  VIADD R29, R9, 0x700 ;  /* 0x00000700091d7836 */ /* 0x000fe20000000000 */
[----:B------:R-:W3:Y:S01]  /*1ed0*/  LDG.E R18, desc[UR10][R18.64] ;  /* 0x0000000a12127981 */ /* 0x000ee2000c1e1900 */
[----:B------:R-:W-:-:S04]  /*1ee0*/  IMAD.WIDE.U32 R10, R11, 0x4, R12 ;  /* 0x000000040b0a7825 */ /* 0x000fc800078e000c */
[--C-:B------:R-:W-:Y:S02]  /*1ef0*/  IMAD.WIDE.U32 R8, R25, 0x4, R12.reuse ;  /* 0x0000000419087825 */ /* 0x100fe400078e000c */
[----:B------:R-:W4:Y:S02]  /*1f00*/  LDG.E R11, desc[UR10][R10.64] ;  /* 0x0000000a0a0b7981 */ /* 0x000f24000c1e1900 */
[--C-:B0-----:R-:W-:Y:S02]  /*1f10*/  IMAD.WIDE.U32 R22, R27, 0x4, R12.reuse ;  /* 0x000000041b167825 */ /* 0x101fe400078e000c */
[----:B------:R-:W4:Y:S02]  /*1f20*/  LDG.E R8, desc[UR10][R8.64] ;  /* 0x0000000a08087981 */ /* 0x000f24000c1e1900 */
[----:B-1----:R-:W-:Y:S02]  /*1f30*/  IMAD.WIDE.U32 R16, R29, 0x4, R12 ;  /* 0x000000041d107825 */ /* 0x002fe400078e000c */
[----:B------:R-:W5:Y:S04]  /*1f40*/  LDG.E R23, desc[UR10][R22.64] ;  /* 0x0000000a16177981 */ /* 0x000f68000c1e1900 */
[----:B------:R-:W5:Y:S01]  /*1f50*/  LDG.E R16, desc[UR10][R16.64] ;  /* 0x0000000a10107981 */ /* 0x000f62000c1e1900 */
[----:B------:R-:W-:Y:S01]  /*1f60*/  VIADD R7, R7, 0x800 ;  /* 0x0000080007077836 */ /* 0x000fe20000000000 */
[----:B--2---:R-:W-:-:S04]  /*1f70*/  IADD3 R21, PT, PT, R2, R0, R21 ;  /* 0x0000000002157210 */ /* 0x004fc80007ffe015 */
[----:B---3--:R-:W-:-:S04]  /*1f80*/  IADD3 R14, PT, PT, R18, R14, R21 ;  /* 0x0000000e120e7210 */ /* 0x008fc80007ffe015 */
[----:B----4-:R-:W-:-:S04]  /*1f90*/  IADD3 R14, PT, PT, R8, R11, R14 ;  /* 0x0000000b080e7210 */ /* 0x010fc80007ffe00e */
[----:B-----5:R-:W-:-:S07]  /*1fa0*/  IADD3 R21, PT, PT, R16, R23, R14 ;  /* 0x0000001710157210 */ /* 0x020fce0007ffe00e */
.L_x_515:
[----:B------:R-:W-:Y:S05]  /*1fb0*/  BSYNC.RECONVERGENT B2 ;  /* 0x0000000000027941 */ /* 0x000fea0003800200 */
.L_x_514:
[----:B------:R-:W-:Y:S05]  /*1fc0*/  @!P1 BRA `(.L_x_509) ;  /* 0x0000000000849947 */ /* 0x000fea0003800000 */
[----:B------:R-:W-:Y:S01]  /*1fd0*/  ISETP.GE.U32.AND P0, PT, R20, 0x4, PT ;  /* 0x000000041400780c */ /* 0x000fe20003f06070 */
[----:B------:R-:W-:Y:S01]  /*1fe0*/  BSSY.RECONVERGENT B2, `(.L_x_516) ;  /* 0x0000012000027945 */ /* 0x000fe20003800200 */
[----:B------:R-:W-:-:S11]  /*1ff0*/  LOP3.LUT P1, RZ, R5, 0x3, RZ, 0xc0, !PT ;  /* 0x0000000305ff7812 */ /* 0x000fd6000782c0ff */
[----:B------:R-:W-:Y:S05]  /*2000*/  @!P0 BRA `(.L_x_517) ;  /* 0x00000000003c8947 */ /* 0x000fea0003800000 */
[----:B------:R-:W-:-:S05]  /*2010*/  IADD3 R9, PT, PT, R7, R4, RZ ;  /* 0x0000000407097210 */ /* 0x000fca0007ffe0ff */
[C---:B------:R-:W-:Y:S02]  /*2020*/  VIADD R11, R9.reuse, 0x100 ;  /* 0x00000100090b7836 */ /* 0x040fe40000000000 */
[----:B------:R-:W-:-:S04]  /*2030*/  IMAD.WIDE.U32 R4, R9, 0x4, R12 ;  /* 0x0000000409047825 */ /* 0x000fc800078e000c */
[C---:B------:R-:W-:Y:S02]  /*2040*/  VIADD R15, R9.reuse, 0x200 ;  /* 0x00000200090f7836 */ /* 0x040fe40000000000 */
[----:B------:R-:W-:Y:S01]  /*2050*/  VIADD R17, R9, 0x300 ;  /* 0x0000030009117836 */ /* 0x000fe20000000000 */
[----:B------:R-:W2:Y:S01]  /*2060*/  LDG.E R4, desc[UR10][R4.64] ;  /* 0x0000000a04047981 */ /* 0x000ea2000c1e1900 */
[----:B------:R-:W-:-:S04]  /*2070*/  IMAD.WIDE.U32 R8, R11, 0x4, R12 ;  /* 0x000000040b087825 */ /* 0x000fc800078e000c */
[--C-:B------:R-:W-:Y:S02]  /*2080*/  IMAD.WIDE.U32 R10, R15, 0x4, R12.reuse ;  /* 0x000000040f0a7825 */ /* 0x100fe400078e000c */
[----:B------:R-:W2:Y:S02]  /*2090*/  LDG.E R8, desc[UR10][R8.64] ;  /* 0x0000000a08087981 */ /* 0x000ea4000c1e1900 */
[----:B------:R-:W-:Y:S02]  /*20a0*/  IMAD.WIDE.U32 R14, R17, 0x4, R12 ;  /* 0x00000004110e7825 */ /* 0x000fe400078e000c */
[----:B------:R-:W3:Y:S04]  /*20b0*/  LDG.E R10, desc[UR10][R10.64] ;  /* 0x0000000a0a0a7981 */ /* 0x000ee8000c1e1900 */
[----:B------:R-:W3:Y:S01]  /*20c0*/  LDG.E R14, desc[UR10][R14.64] ;  /* 0x0000000a0e0e7981 */ /* 0x000ee2000c1e1900 */
[----:B------:R-:W-:-:S02]  /*20d0*/  IADD3 R7, PT, PT, R7, 0x400, RZ ;  /* 0x0000040007077810 */ /* 0x000fc40007ffe0ff */
[----:B--2---:R-:W-:-:S04]  /*20e0*/  IADD3 R21, PT, PT, R8, R4, R21 ;  /* 0x0000000408157210 */ /* 0x004fc80007ffe015 */
[----:B---3--:R-:W-:-:S07]  /*20f0*/  IADD3 R21, PT, PT, R14, R10, R21 ;  /* 0x0000000a0e157210 */ /* 0x008fce0007ffe015 */
.L_x_517:
[----:B------:R-:W-:Y:S05]  /*2100*/  BSYNC.RECONVERGENT B2 ;  /* 0x0000000000027941 */ /* 0x000fea0003800200 */
.L_x_516:
[----:B------:R-:W-:Y:S05]  /*2110*/  @!P1 BRA `(.L_x_509) ;  /* 0x0000000000309947 */ /* 0x000fea0003800000 */
[----:B------:R-:W-:Y:S01]  /*2120*/  LOP3.LUT R0, R3, 0xffff, RZ, 0xc0, !PT ;  /* 0x0000ffff03007812 */ /* 0x000fe200078ec0ff */
[----:B------:R-:W-:-:S03]  /*2130*/  VIADD R7, R7, UR6 ;  /* 0x0000000607077c36 */ /* 0x000fc60008000000 */
[----:B------:R-:W-:-:S04]  /*2140*/  LEA.HI R0, R0, 0x1, RZ, 0x18 ;  /* 0x0000000100007811 */ /* 0x000fc800078fc0ff */
[----:B------:R-:W-:-:S05]  /*2150*/  LOP3.LUT R0, R0, 0x3, RZ, 0xc0, !PT ;  /* 0x0000000300007812 */ /* 0x000fca00078ec0ff */
[----:B------:R-:W-:-:S07]  /*2160*/  IMAD.MOV R0, RZ, RZ, -R0 ;  /* 0x000000ffff007224 */ /* 0x000fce00078e0a00 */
.L_x_518:
[----:B------:R-:W-:-:S06]  /*2170*/  IMAD.WIDE.U32 R2, R7, 0x4, R12 ;  /* 0x0000000407027825 */ /* 0x000fcc00078e000c */
[----:B------:R-:W2:Y:S01]  /*2180*/  LDG.E R2, desc[UR10][R2.64] ;  /* 0x0000000a02027981 */ /* 0x000ea2000c1e1900 */
[----:B------:R-:W-:Y:S01]  /*2190*/  VIADD R0, R0, 0x1 ;  /* 0x0000000100007836 */ /* 0x000fe20000000000 */
[----:B------:R-:W-:-:S04]  /*21a0*/  IADD3 R7, PT, PT, R7, 0x100, RZ ;  /* 0x0000010007077810 */ /* 0x000fc80007ffe0ff */
[----:B------:R-:W-:Y:S01]  /*21b0*/  ISETP.NE.AND P0, PT, R0, RZ, PT ;  /* 0x000000ff0000720c */ /* 0x000fe20003f05270 */
[----:B--2---:R-:W-:-:S12]  /*21c0*/  IMAD.IADD R21, R2, 0x1, R21 ;  /* 0x0000000102157824 */ /* 0x004fd800078e0215 */
[----:B------:R-:W-:Y:S05]  /*21d0*/  @P0 BRA `(.L_x_518) ;  /* 0xfffffffc00e40947 */ /* 0x000fea000383ffff */
.L_x_509:
[----:B------:R-:W-:Y:S05]  /*21e0*/  BSYNC.RECONVERGENT B1 ;  /* 0x0000000000017941 */ /* 0x000fea0003800200 */
.L_x_506:
        /* <DEDUP_REMOVED lines=31> */
.L_x_520:
[----:B------:R-:W-:Y:S05]  /*23e0*/  BSYNC.RECONVERGENT B1 ;  /* 0x0000000000017941 */ /* 0x000fea0003800200 */
.L_x_519:
        /* <DEDUP_REMOVED lines=11> */
[----:B---3--:R-:W-:-:S04]  /*24a0*/  IADD3 R0, PT, PT, R8, R0, R7 ;  /* 0x0000000008007210 */ /* 0x008fc80007ffe007 */
[----:B0-2---:R-:W-:-:S07]  /*24b0*/  IADD3 R3, PT, PT, R0, R9, RZ ;  /* 0x0000000900037210 */ /* 0x005fce0007ffe0ff */
.L_x_505:
[----:B------:R-:W-:Y:S05]  /*24c0*/  BSYNC.RECONVERGENT B0 ;  /* 0x0000000000007941 */ /* 0x000fea0003800200 */
.L_x_487:
[----:B-1----:R-:W1:Y:S02]  /*24d0*/  S2R R0, SR_TID.X ;  /* 0x0000000000007919 */ /* 0x002e640000002100 */
[----:B-1----:R-:W-:-:S13]  /*24e0*/  ISETP.NE.AND P0, PT, R0, RZ, PT ;  /* 0x000000ff0000720c */ /* 0x002fda0003f05270 */
[----:B------:R-:W-:Y:S05]  /*24f0*/  @P0 EXIT ;  /* 0x000000000000094d */ /* 0x000fea0003800000 */
[----:B------:R-:W1:Y:S02]  /*2500*/  LDCU.64 UR4, c[0x0][0x388] ;  /* 0x00007100ff0477ac */ /* 0x000e640008000a00 */
[----:B-1----:R-:W-:-:S06]  /*2510*/  UIMAD.WIDE.U32 UR4, UR12, 0x4, UR4 ;  /* 0x000000040c0478a5 */ /* 0x002fcc000f8e0004 */
[----:B------:R-:W-:Y:S02]  /*2520*/  IMAD.U32 R4, RZ, RZ, UR4 ;  /* 0x00000004ff047e24 */ /* 0x000fe4000f8e00ff */
[----:B------:R-:W-:-:S05]  /*2530*/  IMAD.U32 R5, RZ, RZ, UR5 ;  /* 0x00000005ff057e24 */ /* 0x000fca000f8e00ff */
[----:B------:R-:W-:Y:S01]  /*2540*/  STG.E desc[UR10][R4.64], R3 ;  /* 0x0000000304007986 */ /* 0x000fe2000c10190a */
[----:B------:R-:W-:Y:S05]  /*2550*/  EXIT ;  /* 0x000000000000794d */ /* 0x000fea0003800000 */
.L_x_521:
        /* <DEDUP_REMOVED lines=10> */
.L_x_610:


//--------------------- .text._ZN3cub18CUB_300001_SM_10006detail6reduce28DeviceReduceSingleTileKernelINS2_10policy_hubIij8sum_funcE10Policy1000EN6thrust24THRUST_300001_SM_1000_NS6detail15normal_iteratorINS9_10device_ptrIiEEEEPijS5_iiN4cuda3std3__410__identityEEEvT0_T1_T2_T3_T4_T6_ --------------------------
	.section	.text._ZN3cub18CUB_300001_SM_10006detail6reduce28DeviceReduceSingleTileKernelINS2_10policy_hubIij8sum_funcE10Policy1000EN6thrust24THRUST_300001_SM_1000_NS6detail15normal_iteratorINS9_10device_ptrIiEEEEPijS5_iiN4cuda3std3__410__identityEEEvT0_T1_T2_T3_T4_T6_,"ax",@progbits
	.align	128
        .global         _ZN3cub18CUB_300001_SM_10006detail6reduce28DeviceReduceSingleTileKernelINS2_10policy_hubIij8sum_funcE10Policy1000EN6thrust24THRUST_300001_SM_1000_NS6detail15normal_iteratorINS9_10device_ptrIiEEEEPijS5_iiN4cuda3std3__410__identityEEEvT0_T1_T2_T3_T4_T6_
        .type           _ZN3cub18CUB_300001_SM_10006detail6reduce28DeviceReduceSingleTileKernelINS2_10policy_hubIij8sum_funcE10Policy1000EN6thrust24THRUST_300001_SM_1000_NS6detail15normal_iteratorINS9_10device_ptrIiEEEEPijS5_iiN4cuda3std3__410__identityEEEvT0_T1_T2_T3_T4_T6_,@function
        .size           _ZN3cub18CUB_300001_SM_10006detail6reduce28DeviceReduceSingleTileKernelINS2_10policy_hubIij8sum_funcE10Policy1000EN6thrust24THRUST_300001_SM_1000_NS6detail15normal_iteratorINS9_10device_ptrIiEEEEPijS5_iiN4cuda3std3__410__identityEEEvT0_T1_T2_T3_T4_T6_,(.L_x_611 - _ZN3cub18CUB_300001_SM_10006detail6reduce28DeviceReduceSingleTileKernelINS2_10policy_hubIij8sum_funcE10Policy1000EN6thrust24THRUST_300001_SM_1000_NS6detail15normal_iteratorINS9_10device_ptrIiEEEEPijS5_iiN4cuda3std3__410__identityEEEvT0_T1_T2_T3_T4_T6_)
        .other          _ZN3cub18CUB_300001_SM_10006detail6reduce28DeviceReduceSingleTileKernelINS2_10policy_hubIij8sum_funcE10Policy1000EN6thrust24THRUST_300001_SM_1000_NS6detail15normal_iteratorINS9_10device_ptrIiEEEEPijS5_iiN4cuda3std3__410__identityEEEvT0_T1_T2_T3_T4_T6_,@"STO_CUDA_ENTRY STV_DEFAULT"
_ZN3cub18CUB_300001_SM_10006detail6reduce28DeviceReduceSingleTileKernelINS2_10policy_hubIij8sum_funcE10Policy1000EN6thrust24THRUST_300001_SM_1000_NS6detail15normal_iteratorINS9_10device_ptrIiEEEEPijS5_iiN4cuda3std3__410__identityEEEvT0_T1_T2_T3_T4_T6_:
.text._ZN3cub18CUB_300001_SM_10006detail6reduce28DeviceReduceSingleTileKernelINS2_10policy_hubIij8sum_funcE10Policy1000EN6thrust24THRUST_300001_SM_1000_NS6detail15normal_iteratorINS9_10device_ptrIiEEEEPijS5_iiN4cuda3std3__410__identityEEEvT0_T1_T2_T3_T4_T6_:
        /* <DEDUP_REMOVED lines=13> */
.L_x_522:
[----:B------:R-:W-:Y:S01]  /*00d0*/  ISETP.GT.U32.AND P0, PT, R2, 0xfff, PT ;  /* 0x00000fff0200780c */ /* 0x000fe20003f04070 */
[----:B------:R-:W-:-:S12]  /*00e0*/  BSSY.RECONVERGENT B0, `(.L_x_523) ;  /* 0x00001ed000007945 */ /* 0x000fd80003800200 */
        /* <DEDUP_REMOVED lines=11> */
.L_x_526:
[----:B------:R-:W-:Y:S05]  /*01a0*/  BSYNC.RECONVERGENT B1 ;  /* 0x0000000000017941 */ /* 0x000fea0003800200 */
.L_x_525:
        /* <DEDUP_REMOVED lines=17> */
.L_x_531:
        /* <DEDUP_REMOVED lines=31> */
.L_x_530:
[----:B------:R-:W-:Y:S05]  /*04b0*/  BSYNC.RECONVERGENT B2 ;  /* 0x0000000000027941 */ /* 0x000fea0003800200 */
.L_x_529:
[----:B------:R-:W-:Y:S05]  /*04c0*/  @!P0 BRA `(.L_x_528) ;  /* 0x0000000000c88947 */ /* 0x000fea0003800000 */
[----:B------:R-:W-:Y:S01]  /*04d0*/  ISETP.GE.U32.AND P0, PT, R21, 0x8, PT ;  /* 0x000000081500780c */ /* 0x000fe20003f06070 */
[----:B------:R-:W-:Y:S01]  /*04e0*/  BSSY.RECONVERGENT B2, `(.L_x_532) ;  /* 0x0000013000027945 */ /* 0x000fe20003800200 */
[----:B------:R-:W-:-:S04]  /*04f0*/  LOP3.LUT R16, R4, 0x7, RZ, 0xc0, !PT ;  /* 0x0000000704107812 */ /* 0x000fc800078ec0ff */
[----:B------:R-:W-:-:S07]  /*0500*/  ISETP.NE.AND P1, PT, R16, RZ, PT ;  /* 0x000000ff1000720c */ /* 0x000fce0003f25270 */
[----:B------:R-:W-:Y:S06]  /*0510*/  @!P0 BRA `(.L_x_533) ;  /* 0x00000000003c8947 */ /* 0x000fec0003800000 */
[----:B------:R-:W0:Y:S02]  /*0520*/  LDC.64 R6, c[0x0][0x380] ;  /* 0x0000e000ff067b82 */ /* 0x000e240000000a00 */
[----:B0-----:R-:W-:-:S05]  /*0530*/  IMAD.WIDE.U32 R6, R5, 0x4, R6 ;  /* 0x0000000405067825 */ /* 0x001fca00078e0006 */
        /* <DEDUP_REMOVED lines=13> */
.L_x_533:
[----:B------:R-:W-:Y:S05]  /*0610*/  BSYNC.RECONVERGENT B2 ;  /* 0x0000000000027941 */ /* 0x000fea0003800200 */
.L_x_532:
        /* <DEDUP_REMOVED lines=11> */
[----:B------:R-:W3:Y:S01]  /*06d0*/  LDG.E R10, desc[UR6][R6.64+0xc00] ;  /* 0x000c0006060a7981 */ /* 0x000ee2000c1e1900 */
[----:B------:R-:W-:Y:S01]  /*06e0*/  VIADD R5, R5, 0x400 ;  /* 0x0000040005057836 */ /* 0x000fe20000000000 */
[----:B--2--5:R-:W-:-:S04]  /*06f0*/  IADD3 R0, PT, PT, R4, R9, R0 ;  /* 0x0000000904007210 */ /* 0x024fc80007ffe000 */
[----:B---3--:R-:W-:-:S07]  /*0700*/  IADD3 R0, PT, PT, R10, R11, R0 ;  /* 0x0000000b0a007210 */ /* 0x008fce0007ffe000 */
.L_x_535:
[----:B------:R-:W-:Y:S05]  /*0710*/  BSYNC.RECONVERGENT B2 ;  /* 0x0000000000027941 */ /* 0x000fea0003800200 */
.L_x_534:
[----:B------:R-:W-:Y:S05]  /*0720*/  @!P1 BRA `(.L_x_528) ;  /* 0x0000000000309947 */ /* 0x000fea0003800000 */
[----:B------:R-:W0:Y:S02]  /*0730*/  LDC.64 R6, c[0x0][0x380] ;  /* 0x0000e000ff067b82 */ /* 0x000e240000000a00 */
[----:B0-----:R-:W-:-:S04]  /*0740*/  IMAD.WIDE.U32 R4, R5, 0x4, R6 ;  /* 0x0000000405047825 */ /* 0x001fc800078e0006 */
[----:B------:R-:W-:Y:S02]  /*0750*/  IMAD.MOV R6, RZ, RZ, -R8 ;  /* 0x000000ffff067224 */ /* 0x000fe400078e0a08 */
[----:B------:R-:W-:-:S07]  /*0760*/  IMAD.MOV.U32 R7, RZ, RZ, R5 ;  /* 0x000000ffff077224 */ /* 0x000fce00078e0005 */
.L_x_536:
[----:B------:R-:W-:-:S06]  /*0770*/  IMAD.MOV.U32 R5, RZ, RZ, R7 ;  /* 0x000000ffff057224 */ /* 0x000fcc00078e0007 */
[----:B------:R0:W2:Y:S01]  /*0780*/  LDG.E R5, desc[UR6][R4.64] ;  /* 0x0000000604057981 */ /* 0x0000a2000c1e1900 */
[----:B------:R-:W-:-:S05]  /*0790*/  VIADD R6, R6, 0x1 ;  /* 0x0000000106067836 */ /* 0x000fca0000000000 */
[----:B------:R-:W-:Y:S02]  /*07a0*/  ISETP.NE.AND P0, PT, R6, RZ, PT ;  /* 0x000000ff0600720c */ /* 0x000fe40003f05270 */
[----:B0-----:R-:W-:-:S05]  /*07b0*/  IADD3 R4, P1, PT, R4, 0x400, RZ ;  /* 0x0000040004047810 */ /* 0x001fca0007f3e0ff */
[----:B------:R-:W-:Y:S02]  /*07c0*/  IMAD.X R7, RZ, RZ, R7, P1 ;  /* 0x000000ffff077224 */ /* 0x000fe400008e0607 */
[----:B--2--5:R-:W-:-:S04]  /*07d0*/  IMAD.IADD R0, R5, 0x1, R0 ;  /* 0x0000000105007824 */ /* 0x024fc800078e0200 */
[----:B------:R-:W-:Y:S05]  /*07e0*/  @P0 BRA `(.L_x_536) ;  /* 0xfffffffc00e00947 */ /* 0x000fea000383ffff */
.L_x_528:
[----:B------:R-:W-:Y:S05]  /*07f0*/  BSYNC.RECONVERGENT B1 ;  /* 0x0000000000017941 */ /* 0x000fea0003800200 */
.L_x_527:
[----:B------:R-:W-:-:S13]  /*0800*/  ISETP.GE.U32.AND P0, PT, R2, 0x100, PT ;  /* 0x000001000200780c */ /* 0x000fda0003f06070 */
[----:B------:R-:W-:Y:S05]  /*0810*/  @!P0 BRA `(.L_x_537) ;  /* 0x0000000000b48947 */ /* 0x000fea0003800000 */
[----:B0-----:R-:W0:Y:S01]  /*0820*/  S2R R6, SR_LANEID ;  /* 0x0000000000067919 */ /* 0x001e220000000000 */
[----:B------:R-:W-:Y:S01]  /*0830*/  BSSY.RECONVERGENT B1, `(.L_x_538) ;  /* 0x000001d000017945 */ /* 0x000fe20003800200 */
[----:B-----5:R-:W1:Y:S01]  /*0840*/  SHFL.DOWN PT, R2, R0, 0x1, 0x1f ;  /* 0x08201f0000027f89 */ /* 0x020e6200000e0000 */
        /* <DEDUP_REMOVED lines=27> */
.L_x_539:
[----:B------:R-:W-:Y:S05]  /*0a00*/  BSYNC.RECONVERGENT B1 ;  /* 0x0000000000017941 */ /* 0x000fea0003800200 */
.L_x_538:
        /* <DEDUP_REMOVED lines=12> */
[----:B0-----:R-:W-:Y:S01]  /*0ad0*/  IMAD.IADD R5, R0, 0x1, R3 ;  /* 0x0000000100057824 */ /* 0x001fe200078e0203 */
[----:B------:R-:W-:Y:S06]  /*0ae0*/  BRA `(.L_x_540) ;  /* 0x0000001400307947 */ /* 0x000fec0003800000 */
.L_x_537:
[----:B------:R-:W-:Y:S01]  /*0af0*/  LOP3.LUT R4, R3, 0x3e0, RZ, 0xc0, !PT ;  /* 0x000003e003047812 */ /* 0x000fe200078ec0ff */
[----:B------:R-:W1:Y:S03]  /*0b00*/  S2R R10, SR_LANEID ;  /* 0x00000000000a7919 */ /* 0x000e660000000000 */
[----:B0-----:R-:W-:Y:S01]  /*0b10*/  LOP3.LUT R7, RZ, R4, RZ, 0x33, !PT ;  /* 0x00000004ff077212 */ /* 0x001fe200078e33ff */
[----:B------:R-:W-:-:S04]  /*0b20*/  VIADD R5, R4, 0x20 ;  /* 0x0000002004057836 */ /* 0x000fc80000000000 */
[----:B------:R-:W-:Y:S01]  /*0b30*/  IMAD.IADD R7, R7, 0x1, R2 ;  /* 0x0000000107077824 */ /* 0x000fe200078e0202 */
[----:B------:R-:W-:-:S04]  /*0b40*/  ISETP.GT.U32.AND P0, PT, R5, R2, PT ;  /* 0x000000020500720c */ /* 0x000fc80003f04070 */
[----:B------:R-:W-:-:S05]  /*0b50*/  SEL R7, R7, 0x1f, P0 ;  /* 0x0000001f07077807 */ /* 0x000fca0000000000 */
[----:B-----5:R-:W0:Y:S01]  /*0b60*/  SHFL.DOWN PT, R4, R0, 0x1, R7 ;  /* 0x0820000000047989 */ /* 0x020e2200000e0007 */
[CC--:B-1----:R-:W-:Y:S01]  /*0b70*/  ISETP.GE.AND P0, PT, R10.reuse, R7.reuse, PT ;  /* 0x000000070a00720c */ /* 0x0c2fe20003f06270 */
[C---:B------:R-:W-:Y:S01]  /*0b80*/  VIADD R6, R10.reuse, 0x2 ;  /* 0x000000020a067836 */ /* 0x040fe20000000000 */
[C---:B------:R-:W-:Y:S01]  /*0b90*/  ISETP.NE.AND P1, PT, R10.reuse, RZ, PT ;  /* 0x000000ff0a00720c */ /* 0x040fe20003f25270 */
[----:B------:R-:W-:Y:S01]  /*0ba0*/  VIADD R8, R10, 0x4 ;  /* 0x000000040a087836 */ /* 0x000fe20000000000 */
[----:B0-----:R-:W-:Y:S02]  /*0bb0*/  SEL R5, R4, RZ, !P0 ;  /* 0x000000ff04057207 */ /* 0x001fe40004000000 */
        /* <DEDUP_REMOVED lines=56> */
.L_x_524:
[----:B------:R-:W0:Y:S01]  /*0f40*/  S2R R0, SR_TID.X ;  /* 0x0000000000007919 */ /* 0x000e220000002100 */
[----:B------:R-:W1:Y:S02]  /*0f50*/  LDCU.64 UR4, c[0x0][0x380] ;  /* 0x00007000ff0477ac */ /* 0x000e640008000a00 */
[----:B-1----:R-:W-:Y:S02]  /*0f60*/  IMAD.U32 R12, RZ, RZ, UR4 ;  /* 0x00000004ff0c7e24 */ /* 0x002fe4000f8e00ff */
[----:B------:R-:W-:Y:S02]  /*0f70*/  IMAD.U32 R13, RZ, RZ, UR5 ;  /* 0x00000005ff0d7e24 */ /* 0x000fe4000f8e00ff */
        /* <DEDUP_REMOVED lines=17> */
[----:B------:R-:W-:Y:S01]  /*1090*/  UMOV UR4, 0x1000 ;  /* 0x0000100000047882 */ /* 0x000fe20000000000 */
[----:B--2---:R-:W-:-:S04]  /*10a0*/  IADD3 R3, PT, PT, R7, R6, R3 ;  /* 0x0000000607037210 */ /* 0x004fc80007ffe003 */
[----:B---3--:R-:W-:-:S04]  /*10b0*/  IADD3 R3, PT, PT, R9, R8, R3 ;  /* 0x0000000809037210 */ /* 0x008fc80007ffe003 */
[----:B----4-:R-:W-:-:S04]  /*10c0*/  IADD3 R3, PT, PT, R11, R10, R3 ;  /* 0x0000000a0b037210 */ /* 0x010fc80007ffe003 */
[----:B-----5:R-:W-:-:S04]  /*10d0*/  IADD3 R3, PT, PT, R15, R14, R3 ;  /* 0x0000000e0f037210 */ /* 0x020fc80007ffe003 */
[----:B------:R-:W-:Y:S01]  /*10e0*/  IADD3 R16, PT, PT, R17, R16, R3 ;  /* 0x0000001011107210 */ /* 0x000fe20007ffe003 */
[----:B------:R-:W-:-:S05]  /*10f0*/  VIADD R3, R2, 0xfffff000 ;  /* 0xfffff00002037836 */ /* 0x000fca0000000000 */
[----:B------:R-:W-:Y:S02]  /*1100*/  ISETP.GE.U32.AND P0, PT, R3, 0x1000, PT ;  /* 0x000010000300780c */ /* 0x000fe40003f06070 */
[----:B------:R-:W-:-:S04]  /*1110*/  IADD3 R16, PT, PT, R19, R18, R16 ;  /* 0x0000001213107210 */ /* 0x000fc80007ffe010 */
[----:B------:R-:W-:-:S05]  /*1120*/  IADD3 R21, PT, PT, R21, R20, R16 ;  /* 0x0000001415157210 */ /* 0x000fca0007ffe010 */
[----:B------:R-:W-:Y:S02]  /*1130*/  IMAD.IADD R7, R22, 0x1, R21 ;  /* 0x0000000116077824 */ /* 0x000fe400078e0215 */
[----:B------:R-:W-:Y:S05]  /*1140*/  @!P0 BRA `(.L_x_541) ;  /* 0x00000000008c8947 */ /* 0x000fea0003800000 */
[----:B------:R-:W0:Y:S01]  /*1150*/  LDC R2, c[0x0][0x390] ;  /* 0x0000e400ff027b82 */ /* 0x000e220000000800 */
[----:B------:R-:W-:-:S07]  /*1160*/  UMOV UR4, 0x1000 ;  /* 0x0000100000047882 */ /* 0x000fce0000000000 */
[----:B------:R-:W1:Y:S02]  /*1170*/  LDC.64 R12, c[0x0][0x380] ;  /* 0x0000e000ff0c7b82 */ /* 0x000e640000000a00 */
.L_x_543:
[----:B------:R-:W-:-:S04]  /*1180*/  VIADD R5, R0, UR4 ;  /* 0x0000000400057c36 */ /* 0x000fc80008000000 */
[----:B-1----:R-:W-:-:S05]  /*1190*/  IMAD.WIDE.U32 R4, R5, 0x4, R12 ;  /* 0x0000000405047825 */ /* 0x002fca00078e000c */
        /* <DEDUP_REMOVED lines=16> */
[----:B--2---:R-:W-:Y:S01]  /*12a0*/  IADD3 R16, PT, PT, R18, R16, R7 ;  /* 0x0000001012107210 */ /* 0x004fe20007ffe007 */
[----:B0-----:R-:W-:-:S05]  /*12b0*/  VIADD R7, R2, -UR4 ;  /* 0x8000000402077c36 */ /* 0x001fca0008000000 */
[----:B------:R-:W-:Y:S02]  /*12c0*/  ISETP.GE.U32.AND P0, PT, R7, 0x1000, PT ;  /* 0x000010000700780c */ /* 0x000fe40003f06070 */
        /* <DEDUP_REMOVED lines=8> */
[----:B------:R-:W-:-:S06]  /*1350*/  UIADD3 UR4, UPT, UPT, UR4, 0x1000, URZ ;  /* 0x0000100004047890 */ /* 0x000fcc000fffe0ff */
[----:B------:R-:W-:-:S13]  /*1360*/  ISETP.LT.U32.AND P0, PT, R3, UR4, PT ;  /* 0x0000000403007c0c */ /* 0x000fda000bf01070 */
[----:B------:R-:W-:Y:S05]  /*1370*/  @!P0 BRA `(.L_x_543) ;  /* 0xfffffffc00808947 */ /* 0x000fea000383ffff */
.L_x_541:
[----:B------:R-:W-:Y:S01]  /*1380*/  VIADD R3, R2, -UR4 ;  /* 0x8000000402037c36 */ /* 0x000fe20008000000 */
[----:B------:R-:W-:Y:S04]  /*1390*/  BSSY.RECONVERGENT B1, `(.L_x_542) ;  /* 0x0000095000017945 */ /* 0x000fe80003800200 */
[----:B------:R-:W-:-:S04]  /*13a0*/  ISETP.GE.AND P0, PT, R0, R3, PT ;  /* 0x000000030000720c */ /* 0x000fc80003f06270 */
[----:B------:R-:W-:-:S13]  /*13b0*/  ISETP.LE.U32.OR P0, PT, R2, UR4, P0 ;  /* 0x0000000402007c0c */ /* 0x000fda0008703470 */
[----:B------:R-:W-:Y:S05]  /*13c0*/  @P0 BRA `(.L_x_544) ;  /* 0x0000000800440947 */ /* 0x000fea0003800000 */
[----:B------:R-:W-:Y:S01]  /*13d0*/  LOP3.LUT R3, RZ, R0, RZ, 0x33, !PT ;  /* 0x00000000ff037212 */ /* 0x000fe200078e33ff */
[----:B------:R-:W-:Y:S01]  /*13e0*/  BSSY.RECONVERGENT B2, `(.L_x_545) ;  /* 0x000004a000027945 */ /* 0x000fe20003800200 */
[----:B------:R-:W-:Y:S02]  /*13f0*/  IMAD.MOV.U32 R5, RZ, RZ, R0 ;  /* 0x000000ffff057224 */ /* 0x000fe400078e0000 */
[----:B------:R-:W-:-:S04]  /*1400*/  IADD3 R3, PT, PT, R2, -UR4, R3 ;  /* 0x8000000402037c10 */ /* 0x000fc8000fffe003 */
[C---:B------:R-:W-:Y:S02]  /*1410*/  ISETP.GE.U32.AND P0, PT, R3.reuse, 0xf00, PT ;  /* 0x00000f000300780c */ /* 0x040fe40003f06070 */
[----:B------:R-:W-:-:S04]  /*1420*/  LEA.HI R3, R3, 0x1, RZ, 0x18 ;  /* 0x0000000103037811 */ /* 0x000fc800078fc0ff */
[----:B------:R-:W-:-:S07]  /*1430*/  LOP3.LUT R4, R3, 0xf, RZ, 0xc0, !PT ;  /* 0x0000000f03047812 */ /* 0x000fce00078ec0ff */
[----:B------:R-:W-:Y:S05]  /*1440*/  @!P0 BRA `(.L_x_546) ;  /* 0x00000004000c8947 */ /* 0x000fea0003800000 */
[----:B------:R-:W-:Y:S01]  /*1450*/  LOP3.LUT R6, R3, 0x1fffff0, RZ, 0xc0, !PT ;  /* 0x01fffff003067812 */ /* 0x000fe200078ec0ff */
[----:B------:R-:W-:Y:S01]  /*1460*/  BSSY.RECONVERGENT B3, `(.L_x_547) ;  /* 0x0000040000037945 */ /* 0x000fe20003800200 */
[C---:B------:R-:W-:Y:S01]  /*1470*/  LOP3.LUT R5, R0.reuse, 0x800, RZ, 0xfc, !PT ;  /* 0x0000080000057812 */ /* 0x040fe200078efcff */
[----:B------:R-:W-:Y:S02]  /*1480*/  VIADD R2, R0, UR4 ;  /* 0x0000000400027c36 */ /* 0x000fe40008000000 */
[----:B------:R-:W-:-:S07]  /*1490*/  IMAD.MOV R6, RZ, RZ, -R6 ;  /* 0x000000ffff067224 */ /* 0x000fce00078e0a06 */
.L_x_548:
[----:B------:R-:W-:-:S04]  /*14a0*/  IMAD.WIDE.U32 R26, R2, 0x4, R12 ;  /* 0x00000004021a7825 */ /* 0x000fc800078e000c */
[C---:B------:R-:W-:Y:S02]  /*14b0*/  VIADD R9, R2.reuse, 0x100 ;  /* 0x0000010002097836 */ /* 0x040fe40000000000 */
[----:B------:R-:W-:Y:S01]  /*14c0*/  VIADD R15, R2, 0x400 ;  /* 0x00000400020f7836 */ /* 0x000fe20000000000 */
[----:B------:R0:W2:Y:S01]  /*14d0*/  LDG.E R26, desc[UR6][R26.64] ;  /* 0x000000061a1a7981 */ /* 0x0000a2000c1e1900 */
[----:B------:R-:W-:-:S04]  /*14e0*/  IMAD.WIDE.U32 R8, R9, 0x4, R12 ;  /* 0x0000000409087825 */ /* 0x000fc800078e000c */
[C---:B------:R-:W-:Y:S01]  /*14f0*/  VIADD R17, R2.reuse, 0x200 ;  /* 0x0000020002117836 */ /* 0x040fe20000000000 */
[----:B------:R1:W2:Y:S01]  /*1500*/  LDG.E R25, desc[UR6][R8.64] ;  /* 0x0000000608197981 */ /* 0x0002a2000c1e1900 */
[C---:B------:R-:W-:Y:S02]  /*1510*/  VIADD R11, R2.reuse, 0x300 ;  /* 0x00000300020b7836 */ /* 0x040fe40000000000 */
[----:B0-----:R-:W-:Y:S02]  /*1520*/  VIADD R27, R2, 0x700 ;  /* 0x00000700021b7836 */ /* 0x001fe40000000000 */
[----:B------:R-:W-:-:S04]  /*1530*/  IMAD.WIDE.U32 R14, R15, 0x4, R12 ;  /* 0x000000040f0e7825 */ /* 0x000fc800078e000c */
[--C-:B------:R-:W-:Y:S01]  /*1540*/  IMAD.WIDE.U32 R16, R17, 0x4, R12.reuse ;  /* 0x0000000411107825 */ /* 0x100fe200078e000c */
[----:B------:R0:W3:Y:S03]  /*1550*/  LDG.E R22, desc[UR6][R14.64] ;  /* 0x000000060e167981 */ /* 0x0000e6000c1e1900 */
[----:B------:R-:W-:Y:S01]  /*1560*/  VIADD R29, R2, 0x500 ;  /* 0x00000500021d7836 */ /* 0x000fe20000000000 */
[----:B------:R-:W4:Y:S01]  /*1570*/  LDG.E R24, desc[UR6][R16.64] ;  /* 0x0000000610187981 */ /* 0x000f22000c1e1900 */
[----:B------:R-:W-:-:S04]  /*1580*/  IMAD.WIDE.U32 R10, R11, 0x4, R12 ;  /* 0x000000040b0a7825 */ /* 0x000fc800078e000c */
[--C-:B-1----:R-:W-:Y:S01]  /*1590*/  IMAD.WIDE.U32 R8, R27, 0x4, R12.reuse ;  /* 0x000000041b087825 */ /* 0x102fe200078e000c */
[----:B------:R-:W4:Y:S03]  /*15a0*/  LDG.E R23, desc[UR6][R10.64] ;  /* 0x000000060a177981 */ /* 0x000f26000c1e1900 */
[----:B------:R-:W-:Y:S02]  /*15b0*/  VIADD R27, R2, 0x900 ;  /* 0x00000900021b7836 */ /* 0x000fe40000000000 */
[----:B------:R-:W-:-:S04]  /*15c0*/  IMAD.WIDE.U32 R28, R29, 0x4, R12 ;  /* 0x000000041d1c7825 */ /* 0x000fc800078e000c */
[C---:B------:R-:W-:Y:S01]  /*15d0*/  VIADD R19, R2.reuse, 0x600 ;  /* 0x0000060002137836 */ /* 0x040fe20000000000 */
[----:B------:R1:W5:Y:S01]  /*15e0*/  LDG.E R11, desc[UR6][R8.64] ;  /* 0x00000006080b7981 */ /* 0x000362000c1e1900 */
[C---:B0-----:R-:W-:Y:S02]  /*15f0*/  VIADD R15, R2.reuse, 0xa00 ;  /* 0x00000a00020f7836 */ /* 0x041fe40000000000 */
[----:B------:R-:W-:Y:S01]  /*1600*/  VIADD R20, R2, 0x800 ;  /* 0x0000080002147836 */ /* 0x000fe20000000000 */
[----:B------:R0:W3:Y:S01]  /*1610*/  LDG.E R21, desc[UR6][R28.64] ;  /* 0x000000061c157981 */ /* 0x0000e2000c1e1900 */
[----:B------:R-:W-:-:S04]  /*1620*/  IMAD.WIDE.U32 R18, R19, 0x4, R12 ;  /* 0x0000000413127825 */ /* 0x000fc800078e000c */
[----:B-1----:R-:W-:-:S04]  /*1630*/  IMAD.WIDE.U32 R8, R27, 0x4, R12 ;  /* 0x000000041b087825 */ /* 0x002fc800078e000c */
[--C-:B------:R-:W-:Y:S02]  /*1640*/  IMAD.WIDE.U32 R14, R15, 0x4, R12.reuse ;  /* 0x000000040f0e7825 */ /* 0x100fe400078e000c */
[----:B------:R-:W5:Y:S02]  /*1650*/  LDG.E R9, desc[UR6][R8.64] ;  /* 0x0000000608097981 */ /* 0x000f64000c1e1900 */
[--C-:B------:R-:W-:Y:S02]  /*1660*/  IMAD.WIDE.U32 R16, R20, 0x4, R12.reuse ;  /* 0x0000000414107825 */ /* 0x100fe400078e000c */
[----:B------:R1:W5:Y:S02]  /*1670*/  LDG.E R20, desc[UR6][R18.64] ;  /* 0x0000000612147981 */ /* 0x000364000c1e1900 */
[C---:B0-----:R-:W-:Y:S02]  /*1680*/  VIADD R29, R2.reuse, 0xb00 ;  /* 0x00000b00021d7836 */ /* 0x041fe40000000000 */
[----:B------:R-:W-:Y:S01]  /*1690*/  VIADD R27, R2, 0xc00 ;  /* 0x00000c00021b7836 */ /* 0x000fe20000000000 */
[----:B------:R0:W5:Y:S01]  /*16a0*/  LDG.E R10, desc[UR6][R16.64] ;  /* 0x00000006100a7981 */ /* 0x000162000c1e1900 */
[----:B------:R-:W-:-:S03]  /*16b0*/  IMAD.WIDE.U32 R28, R29, 0x4, R12 ;  /* 0x000000041d1c7825 */ /* 0x000fc600078e000c */
[----:B------:R0:W5:Y:S01]  /*16c0*/  LDG.E R8, desc[UR6][R14.64] ;  /* 0x000000060e087981 */ /* 0x000162000c1e1900 */
[C---:B-1----:R-:W-:Y:S02]  /*16d0*/  VIADD R19, R2.reuse, 0xe00 ;  /* 0x00000e0002137836 */ /* 0x042fe40000000000 */
[C---:B------:R-:W-:Y:S02]  /*16e0*/  VIADD R18, R2.reuse, 0xf00 ;  /* 0x00000f0002127836 */ /* 0x040fe40000000000 */
[----:B0-----:R-:W-:Y:S02]  /*16f0*/  IMAD.WIDE.U32 R16, R27, 0x4, R12 ;  /* 0x000000041b107825 */ /* 0x001fe400078e000c */
[----:B------:R-:W5:Y:S02]  /*1700*/  LDG.E R27, desc[UR6][R28.64] ;  /* 0x000000061c1b7981 */ /* 0x000f64000c1e1900 */
[----:B------:R-:W-:-:S04]  /*1710*/  VIADD R15, R2, 0xd00 ;  /* 0x00000d00020f7836 */ /* 0x000fc80000000000 */
[--C-:B------:R-:W-:Y:S01]  /*1720*/  IMAD.WIDE.U32 R14, R15, 0x4, R12.reuse ;  /* 0x000000040f0e7825 */ /* 0x100fe200078e000c */
[----:B------:R0:W5:Y:S05]  /*1730*/  LDG.E R28, desc[UR6][R16.64] ;  /* 0x00000006101c7981 */ /* 0x00016a000c1e1900 */
[----:B------:R-:W5:Y:S01]  /*1740*/  LDG.E R15, desc[UR6][R14.64] ;  /* 0x000000060e0f7981 */ /* 0x000f62000c1e1900 */
[----:B0-----:R-:W-:-:S04]  /*1750*/  IMAD.WIDE.U32 R16, R19, 0x4, R12 ;  /* 0x0000000413107825 */ /* 0x001fc800078e000c */
[----:B------:R-:W-:Y:S02]  /*1760*/  IMAD.WIDE.U32 R18, R18, 0x4, R12 ;  /* 0x0000000412127825 */ /* 0x000fe400078e000c */
[----:B------:R-:W5:Y:S04]  /*1770*/  LDG.E R16, desc[UR6][R16.64] ;  /* 0x0000000610107981 */ /* 0x000f68000c1e1900 */
[----:B------:R-:W5:Y:S01]  /*1780*/  LDG.E R19, desc[UR6][R18.64] ;  /* 0x0000000612137981 */ /* 0x000f62000c1e1900 */
[----:B------:R-:W-:-:S05]  /*1790*/  VIADD R6, R6, 0x10 ;  /* 0x0000001006067836 */ /* 0x000fca0000000000 */
[----:B------:R-:W-:Y:S01]  /*17a0*/  ISETP.NE.AND P0, PT, R6, RZ, PT ;  /* 0x000000ff0600720c */ /* 0x000fe20003f05270 */
[----:B------:R-:W-:Y:S02]  /*17b0*/  VIADD R5, R5, 0x1000 ;  /* 0x0000100005057836 */ /* 0x000fe40000000000 */
[----:B------:R-:W-:Y:S01]  /*17c0*/  VIADD R2, R2, 0x1000 ;  /* 0x0000100002027836 */ /* 0x000fe20000000000 */
[----:B--2---:R-:W-:-:S04]  /*17d0*/  IADD3 R25, PT, PT, R25, R26, R7 ;  /* 0x0000001a19197210 */ /* 0x004fc80007ffe007 */
[----:B----4-:R-:W-:-:S04]  /*17e0*/  IADD3 R23, PT, PT, R23, R24, R25 ;  /* 0x0000001817177210 */ /* 0x010fc80007ffe019 */
[----:B---3--:R-:W-:-:S04]  /*17f0*/  IADD3 R21, PT, PT, R21, R22, R23 ;  /* 0x0000001615157210 */ /* 0x008fc80007ffe017 */
[----:B-----5:R-:W-:-:S04]  /*1800*/  IADD3 R11, PT, PT, R11, R20, R21 ;  /* 0x000000140b0b7210 */ /* 0x020fc80007ffe015 */
[----:B------:R-:W-:-:S04]  /*1810*/  IADD3 R9, PT, PT, R9, R10, R11 ;  /* 0x0000000a09097210 */ /* 0x000fc80007ffe00b */
[----:B------:R-:W-:-:S04]  /*1820*/  IADD3 R8, PT, PT, R27, R8, R9 ;  /* 0x000000081b087210 */ /* 0x000fc80007ffe009 */
[----:B------:R-:W-:-:S04]  /*1830*/  IADD3 R8, PT, PT, R15, R28, R8 ;  /* 0x0000001c0f087210 */ /* 0x000fc80007ffe008 */
[----:B------:R-:W-:Y:S01]  /*1840*/  IADD3 R7, PT, PT, R19, R16, R8 ;  /* 0x0000001013077210 */ /* 0x000fe20007ffe008 */
[----:B------:R-:W-:Y:S06]  /*1850*/  @P0 BRA `(.L_x_548) ;  /* 0xfffffffc00100947 */ /* 0x000fec000383ffff */
[----:B------:R-:W-:Y:S05]  /*1860*/  BSYNC.RECONVERGENT B3 ;  /* 0x0000000000037941 */ /* 0x000fea0003800200 */
.L_x_547:
[----:B------:R-:W-:-:S07]  /*1870*/  VIADD R5, R5, 0xfffff800 ;  /* 0xfffff80005057836 */ /* 0x000fce0000000000 */
.L_x_546:
[----:B------:R-:W-:Y:S05]  /*1880*/  BSYNC.RECONVERGENT B2 ;  /* 0x0000000000027941 */ /* 0x000fea0003800200 */
.L_x_545:
[----:B------:R-:W-:-:S13]  /*1890*/  ISETP.NE.AND P0, PT, R4, RZ, PT ;  /* 0x000000ff0400720c */ /* 0x000fda0003f05270 */
[----:B------:R-:W-:Y:S05]  /*18a0*/  @!P0 BRA `(.L_x_544) ;  /* 0x00000004000c8947 */ /* 0x000fea0003800000 */
[----:B------:R-:W-:Y:S01]  /*18b0*/  ISETP.GE.U32.AND P0, PT, R4, 0x8, PT ;  /* 0x000000080400780c */ /* 0x000fe20003f06070 */
[----:B------:R-:W-:Y:S01]  /*18c0*/  BSSY.RECONVERGENT B2, `(.L_x_549) ;  /* 0x0000021000027945 */ /* 0x000fe20003800200 */
[----:B------:R-:W-:-:S04]  /*18d0*/  LOP3.LUT R24, R3, 0x7, RZ, 0xc0, !PT ;  /* 0x0000000703187812 */ /* 0x000fc800078ec0ff */
[----:B------:R-:W-:-:S07]  /*18e0*/  ISETP.NE.AND P1, PT, R24, RZ, PT ;  /* 0x000000ff1800720c */ /* 0x000fce0003f25270 */
[----:B------:R-:W-:Y:S06]  /*18f0*/  @!P0 BRA `(.L_x_550) ;  /* 0x0000000000748947 */ /* 0x000fec0003800000 */
[----:B------:R-:W-:-:S04]  /*1900*/  VIADD R9, R5, UR4 ;  /* 0x0000000405097c36 */ /* 0x000fc80008000000 */
[C---:B------:R-:W-:Y:S02]  /*1910*/  VIADD R21, R9.reuse, 0x100 ;  /* 0x0000010009157836 */ /* 0x040fe40000000000 */
[C---:B------:R-:W-:Y:S02]  /*1920*/  VIADD R11, R9.reuse, 0x300 ;  /* 0x00000300090b7836 */ /* 0x040fe40000000000 */
[C---:B------:R-:W-:Y:S02]  /*1930*/  VIADD R23, R9.reuse, 0x200 ;  /* 0x0000020009177836 */ /* 0x040fe40000000000 */
[----:B------:R-:W-:-:S04]  /*1940*/  IMAD.WIDE.U32 R16, R9, 0x4, R12 ;  /* 0x0000000409107825 */ /* 0x000fc800078e000c */
[--C-:B------:R-:W-:Y:S01]  /*1950*/  IMAD.WIDE.U32 R20, R21, 0x4, R12.reuse ;  /* 0x0000000415147825 */ /* 0x100fe200078e000c */
[----:B------:R0:W2:Y:S03]  /*1960*/  LDG.E R2, desc[UR6][R16.64] ;  /* 0x0000000610027981 */ /* 0x0000a6000c1e1900 */
[C---:B------:R-:W-:Y:S01]  /*1970*/  VIADD R15, R9.reuse, 0x400 ;  /* 0x00000400090f7836 */ /* 0x040fe20000000000 */
[----:B------:R-:W2:Y:S01]  /*1980*/  LDG.E R4, desc[UR6][R20.64] ;  /* 0x0000000614047981 */ /* 0x000ea2000c1e1900 */
[----:B------:R-:W-:Y:S02]  /*1990*/  VIADD R19, R9, 0x500 ;  /* 0x0000050009137836 */ /* 0x000fe40000000000 */
[----:B------:R-:W-:-:S04]  /*19a0*/  IMAD.WIDE.U32 R10, R11, 0x4, R12 ;  /* 0x000000040b0a7825 */ /* 0x000fc800078e000c */
[--C-:B------:R-:W-:Y:S02]  /*19b0*/  IMAD.WIDE.U32 R22, R23, 0x4, R12.reuse ;  /* 0x0000000417167825 */ /* 0x100fe400078e000c */
[----:B------:R-:W3:Y:S02]  /*19c0*/  LDG.E R10, desc[UR6][R10.64] ;  /* 0x000000060a0a7981 */ /* 0x000ee4000c1e1900 */
[C---:B------:R-:W-:Y:S02]  /*19d0*/  VIADD R25, R9.reuse, 0x600 ;  /* 0x0000060009197836 */ /* 0x040fe40000000000 */
[----:B------:R-:W-:Y:S01]  /*19e0*/  VIADD R27, R9, 0x700 ;  /* 0x00000700091b7836 */ /* 0x000fe20000000000 */
[----:B------:R-:W3:Y:S01]  /*19f0*/  LDG.E R6, desc[UR6][R22.64] ;  /* 0x0000000616067981 */ /* 0x000ee2000c1e1900 */
[----:B------:R-:W-:-:S04]  /*1a00*/  IMAD.WIDE.U32 R14, R15, 0x4, R12 ;  /* 0x000000040f0e7825 */ /* 0x000fc800078e000c */
[--C-:B------:R-:W-:Y:S02]  /*1a10*/  IMAD.WIDE.U32 R8, R19, 0x4, R12.reuse ;  /* 0x0000000413087825 */ /* 0x100fe400078e000c */
[----:B------:R-:W4:Y:S02]  /*1a20*/  LDG.E R15, desc[UR6][R14.64] ;  /* 0x000000060e0f7981 */ /* 0x000f24000c1e1900 */
[--C-:B------:R-:W-:Y:S02]  /*1a30*/  IMAD.WIDE.U32 R18, R25, 0x4, R12.reuse ;  /* 0x0000000419127825 */ /* 0x100fe400078e000c */
[----:B------:R-:W4:Y:S02]  /*1a40*/  LDG.E R8, desc[UR6][R8.64] ;  /* 0x0000000608087981 */ /* 0x000f24000c1e1900 */
[----:B0-----:R-:W-:Y:S02]  /*1a50*/  IMAD.WIDE.U32 R16, R27, 0x4, R12 ;  /* 0x000000041b107825 */ /* 0x001fe400078e000c */
[----:B------:R-:W5:Y:S04]  /*1a60*/  LDG.E R19, desc[UR6][R18.64] ;  /* 0x0000000612137981 */ /* 0x000f68000c1e1900 */
[----:B------:R-:W5:Y:S01]  /*1a70*/  LDG.E R16, desc[UR6][R16.64] ;  /* 0x0000000610107981 */ /* 0x000f62000c1e1900 */
[----:B------:R-:W-:Y:S01]  /*1a80*/  VIADD R5, R5, 0x800 ;  /* 0x0000080005057836 */ /* 0x000fe20000000000 */
[----:B--2---:R-:W-:-:S04]  /*1a90*/  IADD3 R7, PT, PT, R4, R2, R7 ;  /* 0x0000000204077210 */ /* 0x004fc80007ffe007 */
[----:B---3--:R-:W-:-:S04]  /*1aa0*/  IADD3 R6, PT, PT, R10, R6, R7 ;  /* 0x000000060a067210 */ /* 0x008fc80007ffe007 */
[----:B----4-:R-:W-:-:S04]  /*1ab0*/  IADD3 R6, PT, PT, R8, R15, R6 ;  /* 0x0000000f08067210 */ /* 0x010fc80007ffe006 */
[----:B-----5:R-:W-:-:S07]  /*1ac0*/  IADD3 R7, PT, PT, R16, R19, R6 ;  /* 0x0000001310077210 */ /* 0x020fce0007ffe006 */
.L_x_550:
[----:B------:R-:W-:Y:S05]  /*1ad0*/  BSYNC.RECONVERGENT B2 ;  /* 0x0000000000027941 */ /* 0x000fea0003800200 */
.L_x_549:
        /* <DEDUP_REMOVED lines=18> */
[----:B------:R-:W-:Y:S01]  /*1c00*/  VIADD R5, R5, 0x400 ;  /* 0x0000040005057836 */ /* 0x000fe20000000000 */
[----:B--2---:R-:W-:-:S04]  /*1c10*/  IADD3 R7, PT, PT, R8, R2, R7 ;  /* 0x0000000208077210 */ /* 0x004fc80007ffe007 */
[----:B---3--:R-:W-:-:S07]  /*1c20*/  IADD3 R7, PT, PT, R14, R10, R7 ;  /* 0x0000000a0e077210 */ /* 0x008fce0007ffe007 */
.L_x_552:
[----:B------:R-:W-:Y:S05]  /*1c30*/  BSYNC.RECONVERGENT B2 ;  /* 0x0000000000027941 */ /* 0x000fea0003800200 */
.L_x_551:
[----:B------:R-:W-:Y:S05]  /*1c40*/  @!P1 BRA `(.L_x_544) ;  /* 0x0000000000249947 */ /* 0x000fea0003800000 */
[----:B------:R-:W-:Y:S02]  /*1c50*/  VIADD R5, R5, UR4 ;  /* 0x0000000405057c36 */ /* 0x000fe40008000000 */
[----:B------:R-:W-:-:S07]  /*1c60*/  IMAD.MOV R4, RZ, RZ, -R4 ;  /* 0x000000ffff047224 */ /* 0x000fce00078e0a04 */
.L_x_553:
[----:B------:R-:W-:-:S06]  /*1c70*/  IMAD.WIDE.U32 R2, R5, 0x4, R12 ;  /* 0x0000000405027825 */ /* 0x000fcc00078e000c */
[----:B------:R-:W2:Y:S01]  /*1c80*/  LDG.E R2, desc[UR6][R2.64] ;  /* 0x0000000602027981 */ /* 0x000ea2000c1e1900 */
[----:B------:R-:W-:Y:S02]  /*1c90*/  VIADD R4, R4, 0x1 ;  /* 0x0000000104047836 */ /* 0x000fe40000000000 */
[----:B------:R-:W-:-:S03]  /*1ca0*/  VIADD R5, R5, 0x100 ;  /* 0x0000010005057836 */ /* 0x000fc60000000000 */
[----:B------:R-:W-:Y:S01]  /*1cb0*/  ISETP.NE.AND P0, PT, R4, RZ, PT ;  /* 0x000000ff0400720c */ /* 0x000fe20003f05270 */
[----:B--2---:R-:W-:-:S12]  /*1cc0*/  IMAD.IADD R7, R2, 0x1, R7 ;  /* 0x0000000102077824 */ /* 0x004fd800078e0207 */
[----:B------:R-:W-:Y:S05]  /*1cd0*/  @P0 BRA `(.L_x_553) ;  /* 0xfffffffc00e40947 */ /* 0x000fea000383ffff */
.L_x_544:
[----:B------:R-:W-:Y:S05]  /*1ce0*/  BSYNC.RECONVERGENT B1 ;  /* 0x0000000000017941 */ /* 0x000fea0003800200 */
.L_x_542:
        /* <DEDUP_REMOVED lines=30> */
.L_x_555:
[----:B------:R-:W-:Y:S05]  /*1ed0*/  BSYNC.RECONVERGENT B1 ;  /* 0x0000000000017941 */ /* 0x000fea0003800200 */
.L_x_554:
        /* <DEDUP_REMOVED lines=8> */
[----:B-1----:R-:W1:Y:S01]  /*1f60*/  LDS.64 R2, [UR4+0x20] ;  /* 0x00002004ff027984 */ /* 0x002e620008000a00 */
[----:B---3--:R-:W-:-:S04]  /*1f70*/  IADD3 R0, PT, PT, R8, R0, R5 ;  /* 0x0000000008007210 */ /* 0x008fc80007ffe005 */
[----:B------:R-:W-:-:S04]  /*1f80*/  IADD3 R0, PT, PT, R10, R0, R9 ;  /* 0x000000000a007210 */ /* 0x000fc80007ffe009 */
[----:B-1----:R-:W-:-:S05]  /*1f90*/  IADD3 R0, PT, PT, R2, R0, R11 ;  /* 0x0000000002007210 */ /* 0x002fca0007ffe00b */
[----:B0-2---:R-:W-:-:S07]  /*1fa0*/  IMAD.IADD R5, R0, 0x1, R3 ;  /* 0x0000000100057824 */ /* 0x005fce00078e0203 */
.L_x_540:
[----:B------:R-:W-:Y:S05]  /*1fb0*/  BSYNC.RECONVERGENT B0 ;  /* 0x0000000000007941 */ /* 0x000fea0003800200 */
.L_x_523:
[----:B--2---:R-:W2:Y:S02]  /*1fc0*/  S2R R0, SR_TID.X ;  /* 0x0000000000007919 */ /* 0x004ea40000002100 */
[----:B--2---:R-:W-:-:S13]  /*1fd0*/  ISETP.NE.AND P0, PT, R0, RZ, PT ;  /* 0x000000ff0000720c */ /* 0x004fda0003f05270 */
[----:B------:R-:W-:Y:S05]  /*1fe0*/  @P0 EXIT ;  /* 0x000000000000094d */ /* 0x000fea0003800000 */
[----:B-1----:R-:W1:Y:S01]  /*1ff0*/  LDC.64 R2, c[0x0][0x388] ;  /* 0x0000e200ff027b82 */ /* 0x002e620000000a00 */
[----:B------:R-:W0:Y:S02]  /*2000*/  LDCU UR4, c[0x0][0x398] ;  /* 0x00007300ff0477ac */ /* 0x000e240008000800 */
[----:B0--3--:R-:W-:-:S05]  /*2010*/  VIADD R5, R5, UR4 ;  /* 0x0000000405057c36 */ /* 0x009fca0008000000 */
[----:B-1----:R-:W-:Y:S01]  /*2020*/  STG.E desc[UR6][R2.64], R5 ;  /* 0x0000000502007986 */ /* 0x002fe2000c101906 */
[----:B------:R-:W-:Y:S05]  /*2030*/  EXIT ;  /* 0x000000000000794d */ /* 0x000fea0003800000 */
.L_x_556:
        /* <DEDUP_REMOVED lines=12> */
.L_x_611:


//--------------------- .text._ZN3cub18CUB_300001_SM_10006detail9transform16transform_kernelINS2_10policy_hubILb1EN4cuda3std3__45tupleIJN6thrust24THRUST_300001_SM_1000_NS6detail15normal_iteratorINSA_10device_ptrIiEEEEEEEE10policy1000El11square_funcSF_JPiEEEvT0_iT1_T2_DpNS2_10kernel_argIT3_EE --------------------------
	.section	.text._ZN3cub18CUB_300001_SM_10006detail9transform16transform_kernelINS2_10policy_hubILb1EN4cuda3std3__45tupleIJN6thrust24THRUST_300001_SM_1000_NS6detail15normal_iteratorINSA_10device_ptrIiEEEEEEEE10policy1000El11square_funcSF_JPiEEEvT0_iT1_T2_DpNS2_10kernel_argIT3_EE,"ax",@progbits
	.align	128
        .global         _ZN3cub18CUB_300001_SM_10006detail9transform16transform_kernelINS2_10policy_hubILb1EN4cuda3std3__45tupleIJN6thrust24THRUST_300001_SM_1000_NS6detail15normal_iteratorINSA_10device_ptrIiEEEEEEEE10policy1000El11square_funcSF_JPiEEEvT0_iT1_T2_DpNS2_10kernel_argIT3_EE
        .type           _ZN3cub18CUB_300001_SM_10006detail9transform16transform_kernelINS2_10policy_hubILb1EN4cuda3std3__45tupleIJN6thrust24THRUST_300001_SM_1000_NS6detail15normal_iteratorINSA_10device_ptrIiEEEEEEEE10policy1000El11square_funcSF_JPiEEEvT0_iT1_T2_DpNS2_10kernel_argIT3_EE,@function
        .size           _ZN3cub18CUB_300001_SM_10006detail9transform16transform_kernelINS2_10policy_hubILb1EN4cuda3std3__45tupleIJN6thrust24THRUST_300001_SM_1000_NS6detail15normal_iteratorINSA_10device_ptrIiEEEEEEEE10policy1000El11square_funcSF_JPiEEEvT0_iT1_T2_DpNS2_10kernel_argIT3_EE,(.L_x_612 - _ZN3cub18CUB_300001_SM_10006detail9transform16transform_kernelINS2_10policy_hubILb1EN4cuda3std3__45tupleIJN6thrust24THRUST_300001_SM_1000_NS6detail15normal_iteratorINSA_10device_ptrIiEEEEEEEE10policy1000El11square_funcSF_JPiEEEvT0_iT1_T2_DpNS2_10kernel_argIT3_EE)
        .other          _ZN3cub18CUB_300001_SM_10006detail9transform16transform_kernelINS2_10policy_hubILb1EN4cuda3std3__45tupleIJN6thrust24THRUST_300001_SM_1000_NS6detail15normal_iteratorINSA_10device_ptrIiEEEEEEEE10policy1000El11square_funcSF_JPiEEEvT0_iT1_T2_DpNS2_10kernel_argIT3_EE,@"STO_CUDA_ENTRY STV_DEFAULT"
_ZN3cub18CUB_300001_SM_10006detail9transform16transform_kernelINS2_10policy_hubILb1EN4cuda3std3__45tupleIJN6thrust24THRUST_300001_SM_1000_NS6detail15normal_iteratorINSA_10device_ptrIiEEEEEEEE10policy1000El11square_funcSF_JPiEEEvT0_iT1_T2_DpNS2_10kernel_argIT3_EE:
.text._ZN3cub18CUB_300001_SM_10006detail9transform16transform_kernelINS2_10policy_hubILb1EN4cuda3std3__45tupleIJN6thrust24THRUST_300001_SM_1000_NS6detail15normal_iteratorINSA_10device_ptrIiEEEEEEEE10policy1000El11square_funcSF_JPiEEEvT0_iT1_T2_DpNS2_10kernel_argIT3_EE:
[----:B------:R-:W-:Y:S08]  /*0000*/  LDC R1, c[0x0][0x37c] ;  /* 0x0000df00ff017b82 */ /* 0x000ff00000000800 */
[----:B------:R-:W0:Y:S01]  /*0010*/  LDC R0, c[0x0][0x388] ;  /* 0x0000e200ff007b82 */ /* 0x000e220000000800 */
[----:B------:R-:W1:Y:S01]  /*0020*/  LDCU.64 UR6, c[0x0][0x380] ;  /* 0x00007000ff0677ac */ /* 0x000e620008000a00 */
[----:B------:R-:W2:Y:S01]  /*0030*/  S2R R7, SR_TID.X ;  /* 0x0000000000077919 */ /* 0x000ea20000002100 */
[----:B------:R-:W-:Y:S05]  /*0040*/  BSSY.RECONVERGENT B0, `(.L_x_557) ;  /* 0x000001a000007945 */ /* 0x000fea0003800200 */
[----:B------:R-:W3:Y:S01]  /*0050*/  S2UR UR4, SR_CTAID.X ;  /* 0x00000000000479c3 */ /* 0x000ee20000002500 */
[----:B0-----:R-:W-:-:S04]  /*0060*/  SHF.L.U32 R5, R0, 0x7, RZ ;  /* 0x0000000700057819 */ /* 0x001fc800000006ff */
[----:B------:R-:W-:Y:S01]  /*0070*/  SHF.R.S32.HI R4, RZ, 0x1f, R5 ;  /* 0x0000001fff047819 */ /* 0x000fe20000011405 */
[----:B---3--:R-:W-:Y:S01]  /*0080*/  IMAD.WIDE.U32 R2, R5, UR4, RZ ;  /* 0x0000000405027c25 */ /* 0x008fe2000f8e00ff */
[----:B--2---:R-:W-:-:S03]  /*0090*/  SHF.L.U32 R11, R7, 0x7, RZ ;  /* 0x00000007070b7819 */ /* 0x004fc600000006ff */
[----:B------:R-:W-:Y:S01]  /*00a0*/  IMAD R13, R4, UR4, RZ ;  /* 0x00000004040d7c24 */ /* 0x000fe2000f8e02ff */
[----:B-1----:R-:W-:-:S03]  /*00b0*/  IADD3 R6, P1, PT, -R2, UR6, RZ ;  /* 0x0000000602067c10 */ /* 0x002fc6000ff3e1ff */
[----:B------:R-:W-:Y:S01]  /*00c0*/  IMAD.IADD R13, R3, 0x1, R13 ;  /* 0x00000001030d7824 */ /* 0x000fe200078e020d */
[----:B------:R-:W-:-:S04]  /*00d0*/  ISETP.LT.U32.AND P0, PT, R6, R5, PT ;  /* 0x000000050600720c */ /* 0x000fc80003f01070 */
[----:B------:R-:W-:-:S04]  /*00e0*/  IADD3.X R9, PT, PT, ~R13, UR7, RZ, P1, !PT ;  /* 0x000000070d097c10 */ /* 0x000fc80008ffe5ff */
[----:B------:R-:W-:-:S04]  /*00f0*/  ISETP.LT.AND.EX P0, PT, R9, R4, PT, P0 ;  /* 0x000000040900720c */ /* 0x000fc80003f01300 */
[----:B------:R-:W-:-:S05]  /*0100*/  SEL R6, R6, R5, P0 ;  /* 0x0000000506067207 */ /* 0x000fca0000000000 */
[----:B------:R-:W-:-:S05]  /*0110*/  IMAD.SHL.U32 R4, R6, 0x4, RZ ;  /* 0x0000000406047824 */ /* 0x000fca00078e00ff */
[----:B------:R-:W-:-:S13]  /*0120*/  ISETP.GE.AND P0, PT, R11, R4, PT ;  /* 0x000000040b00720c */ /* 0x000fda0003f06270 */
[----:B------:R-:W-:Y:S05]  /*0130*/  @P0 BRA `(.L_x_558) ;  /* 0x0000000000280947 */ /* 0x000fea0003800000 */
[----:B------:R-:W0:Y:S02]  /*0140*/  LDC.64 R8, c[0x0][0x398] ;  /* 0x0000e600ff087b82 */ /* 0x000e240000000a00 */
[----:B0-----:R-:W-:-:S04]  /*0150*/  LEA R8, P0, R2, R8, 0x2 ;  /* 0x0000000802087211 */ /* 0x001fc800078010ff */
[----:B------:R-:W-:-:S03]  /*0160*/  LEA.HI.X R9, R2, R9, R13, 0x2, P0 ;  /* 0x0000000902097211 */ /* 0x000fc600000f140d */
[----:B------:R-:W-:-:S07]  /*0170*/  IMAD.WIDE.U32 R8, R7, 0x80, R8 ;  /* 0x0000008007087825 */ /* 0x000fce00078e0008 */
.L_x_559:
[----:B------:R-:W-:Y:S01]  /*0180*/  IADD3 R11, PT, PT, R11, 0x4000, RZ ;  /* 0x000040000b0b7810 */ /* 0x000fe20007ffe0ff */
[----:B------:R0:W-:Y:S03]  /*0190*/  CCTL.E.PF2 [R8] ;  /* 0x000000000800798f */ /* 0x0001e60000800100 */
[----:B------:R-:W-:Y:S02]  /*01a0*/  ISETP.GE.AND P0, PT, R11, R4, PT ;  /* 0x000000040b00720c */ /* 0x000fe40003f06270 */
[----:B0-----:R-:W-:-:S05]  /*01b0*/  IADD3 R8, P1, PT, R8, 0x4000, RZ ;  /* 0x0000400008087810 */ /* 0x001fca0007f3e0ff */
[----:B------:R-:W-:-:S06]  /*01c0*/  IMAD.X R9, RZ, RZ, R9, P1 ;  /* 0x000000ffff097224 */ /* 0x000fcc00008e0609 */
[----:B------:R-:W-:Y:S05]  /*01d0*/  @!P0 BRA `(.L_x_559) ;  /* 0xfffffffc00e88947 */ /* 0x000fea000383ffff */
.L_x_558:
[----:B------:R-:W-:Y:S05]  /*01e0*/  BSYNC.RECONVERGENT B0 ;  /* 0x0000000000007941 */ /* 0x000fea0003800200 */
.L_x_557:
[----:B------:R-:W0:Y:S01]  /*01f0*/  LDCU.128 UR8, c[0x0][0x390] ;  /* 0x00007200ff0877ac */ /* 0x000e220008000c00 */
[----:B------:R-:W-:Y:S02]  /*0200*/  ISETP.NE.AND P0, PT, R5, R6, PT ;  /* 0x000000060500720c */ /* 0x000fe40003f05270 */
[C---:B------:R-:W-:Y:S01]  /*0210*/  SHF.L.U32 R3, R2.reuse, 0x2, RZ ;  /* 0x0000000202037819 */ /* 0x040fe200000006ff */
[----:B------:R-:W1:Y:S01]  /*0220*/  LDCU.64 UR4, c[0x0][0x358] ;  /* 0x00006b00ff0477ac */ /* 0x000e620008000a00 */
[----:B------:R-:W-:Y:S02]  /*0230*/  SHF.L.U64.HI R8, R2, 0x2, R13 ;  /* 0x0000000202087819 */ /* 0x000fe4000001020d */
[C---:B0-----:R-:W-:Y:S02]  /*0240*/  IADD3 R4, P1, PT, R3.reuse, UR10, RZ ;  /* 0x0000000a03047c10 */ /* 0x041fe4000ff3e0ff */
[----:B------:R-:W-:Y:S02]  /*0250*/  IADD3 R2, P2, PT, R3, UR8, RZ ;  /* 0x0000000803027c10 */ /* 0x000fe4000ff5e0ff */
[----:B------:R-:W-:-:S02]  /*0260*/  IADD3.X R5, PT, PT, R8, UR11, RZ, P1, !PT ;  /* 0x0000000b08057c10 */ /* 0x000fc40008ffe4ff */
[----:B------:R-:W-:Y:S01]  /*0270*/  IADD3.X R3, PT, PT, R8, UR9, RZ, P2, !PT ;  /* 0x0000000908037c10 */ /* 0x000fe200097fe4ff */
[----:B-1----:R-:W-:Y:S08]  /*0280*/  @!P0 BRA `(.L_x_560) ;  /* 0x0000000800ec8947 */ /* 0x002ff00003800000 */
[----:B------:R-:W-:-:S13]  /*0290*/  ISETP.GE.AND P0, PT, R0, 0x1, PT ;  /* 0x000000010000780c */ /* 0x000fda0003f06270 */
[----:B------:R-:W-:Y:S05]  /*02a0*/  @!P0 EXIT ;  /* 0x000000000000894d */ /* 0x000fea0003800000 */
[C---:B------:R-:W-:Y:S01]  /*02b0*/  ISETP.GE.U32.AND P0, PT, R0.reuse, 0x8, PT ;  /* 0x000000080000780c */ /* 0x040fe20003f06070 */
[----:B------:R-:W-:Y:S01]  /*02c0*/  IMAD.MOV.U32 R8, RZ, RZ, RZ ;  /* 0x000000ffff087224 */ /* 0x000fe200078e00ff */
[----:B------:R-:W-:-:S11]  /*02d0*/  LOP3.LUT R18, R0, 0x7, RZ, 0xc0, !PT ;  /* 0x0000000700127812 */ /* 0x000fd600078ec0ff */
[----:B------:R-:W-:Y:S05]  /*02e0*/  @!P0 BRA `(.L_x_561) ;  /* 0x0000000400cc8947 */ /* 0x000fea0003800000 */
[----:B------:R-:W-:-:S13]  /*02f0*/  ISETP.GE.AND P1, PT, R7, R6, PT ;  /* 0x000000060700720c */ /* 0x000fda0003f26270 */
[----:B------:R-:W-:-:S06]  /*0300*/  @!P1 IMAD.WIDE.U32 R8, R7, 0x4, R4 ;  /* 0x0000000407089825 */ /* 0x000fcc00078e0004 */
[----:B------:R-:W2:Y:S01]  /*0310*/  @!P1 LDG.E R8, desc[UR4][R8.64] ;  /* 0x0000000408089981 */ /* 0x000ea2000c1e1900 */
[C---:B------:R-:W-:Y:S01]  /*0320*/  IADD3 R17, PT, PT, R7.reuse, 0x80, RZ ;  /* 0x0000008007117810 */ /* 0x040fe20007ffe0ff */
[----:B------:R-:W-:-:S03]  /*0330*/  @!P1 IMAD.WIDE.U32 R12, R7, 0x4, R2 ;  /* 0x00000004070c9825 */ /* 0x000fc600078e0002 */
[C---:B------:R-:W-:Y:S01]  /*0340*/  ISETP.GE.AND P0, PT, R17.reuse, R6, PT ;  /* 0x000000061100720c */ /* 0x040fe20003f06270 */
[----:B------:R-:W-:-:S04]  /*0350*/  IMAD.WIDE R10, R17, 0x4, R4 ;  /* 0x00000004110a7825 */ /* 0x000fc800078e0204 */
[----:B--2---:R-:W-:-:S05]  /*0360*/  @!P1 IMAD R15, R8, R8, RZ ;  /* 0x00000008080f9224 */ /* 0x004fca00078e02ff */
[----:B------:R0:W-:Y:S04]  /*0370*/  @!P1 STG.E desc[UR4][R12.64], R15 ;  /* 0x0000000f0c009986 */ /* 0x0001e8000c101904 */
[----:B------:R-:W2:Y:S01]  /*0380*/  @!P0 LDG.E R14, desc[UR4][R10.64] ;  /* 0x000000040a0e8981 */ /* 0x000ea2000c1e1900 */
[C---:B------:R-:W-:Y:S01]  /*0390*/  VIADD R19, R7.reuse, 0x100 ;  /* 0x0000010007137836 */ /* 0x040fe20000000000 */
[C---:B------:R-:W-:Y:S01]  /*03a0*/  IADD3 R21, PT, PT, R7.reuse, 0x180, RZ ;  /* 0x0000018007157810 */ /* 0x040fe20007ffe0ff */
[----:B------:R-:W-:Y:S01]  /*03b0*/  VIADD R23, R7, 0x200 ;  /* 0x0000020007177836 */ /* 0x000fe20000000000 */
[----:B------:R-:W-:Y:S01]  /*03c0*/  LOP3.LUT R8, R0, 0x7ffffff8, RZ, 0xc0, !PT ;  /* 0x7ffffff800087812 */ /* 0x000fe200078ec0ff */
[----:B------:R-:W-:Y:S01]  /*03d0*/  BSSY.RECONVERGENT B0, `(.L_x_562) ;  /* 0x0000012000007945 */ /* 0x000fe20003800200 */
[----:B------:R-:W-:-:S02]  /*03e0*/  ISETP.GE.AND P6, PT, R19, R6, PT ;  /* 0x000000061300720c */ /* 0x000fc40003fc6270 */
[-C--:B------:R-:W-:Y:S01]  /*03f0*/  ISETP.GE.AND P5, PT, R21, R6.reuse, PT ;  /* 0x000000061500720c */ /* 0x080fe20003fa6270 */
[----:B0-----:R-:W-:Y:S01]  /*0400*/  IMAD.WIDE R12, R17, 0x4, R2 ;  /* 0x00000004110c7825 */ /* 0x001fe200078e0202 */
[-C--:B------:R-:W-:Y:S02]  /*0410*/  ISETP.GE.AND P4, PT, R23, R6.reuse, PT ;  /* 0x000000061700720c */ /* 0x080fe40003f86270 */
[C---:B------:R-:W-:Y:S01]  /*0420*/  IADD3 R19, PT, PT, R7.reuse, 0x280, RZ ;  /* 0x0000028007137810 */ /* 0x040fe20007ffe0ff */
[C---:B------:R-:W-:Y:S01]  /*0430*/  VIADD R21, R7.reuse, 0x300 ;  /* 0x0000030007157836 */ /* 0x040fe20000000000 */
[----:B------:R-:W-:Y:S02]  /*0440*/  IADD3 R23, PT, PT, R7, 0x380, RZ ;  /* 0x0000038007177810 */ /* 0x000fe40007ffe0ff */
[-C--:B------:R-:W-:Y:S02]  /*0450*/  ISETP.GE.AND P3, PT, R19, R6.reuse, PT ;  /* 0x000000061300720c */ /* 0x080fe40003f66270 */
[----:B------:R-:W-:-:S02]  /*0460*/  ISETP.GE.AND P2, PT, R21, R6, PT ;  /* 0x000000061500720c */ /* 0x000fc40003f46270 */
[----:B------:R-:W-:Y:S01]  /*0470*/  ISETP.GE.AND P1, PT, R23, R6, PT ;  /* 0x000000061700720c */ /* 0x000fe20003f26270 */
[----:B--2---:R-:W-:-:S05]  /*0480*/  @!P0 IMAD R9, R14, R14, RZ ;  /* 0x0000000e0e098224 */ /* 0x004fca00078e02ff */
[----:B------:R0:W-:Y:S01]  /*0490*/  @!P0 STG.E desc[UR4][R12.64], R9 ;  /* 0x000000090c008986 */ /* 0x0001e2000c101904 */
[----:B------:R-:W-:Y:S01]  /*04a0*/  ISETP.NE.AND P0, PT, R8, 0x8, PT ;  /* 0x000000080800780c */ /* 0x000fe20003f05270 */
[----:B------:R-:W-:-:S12]  /*04b0*/  @P6 BRA `(.L_x_563) ;  /* 0x00000000000c6947 */ /* 0x000fd80003800000 */
[----:B------:R-:W0:Y:S02]  /*04c0*/  LDG.E R0, desc[UR4][R10.64+0x200] ;  /* 0x000200040a007981 */ /* 0x000e24000c1e1900 */
[----:B0-----:R-:W-:-:S05]  /*04d0*/  IMAD R9, R0, R0, RZ ;  /* 0x0000000000097224 */ /* 0x001fca00078e02ff */
[----:B------:R1:W-:Y:S02]  /*04e0*/  STG.E desc[UR4][R12.64+0x200], R9 ;  /* 0x000200090c007986 */ /* 0x0003e4000c101904 */
.L_x_563:
[----:B------:R-:W-:Y:S05]  /*04f0*/  BSYNC.RECONVERGENT B0 ;  /* 0x0000000000007941 */ /* 0x000fea0003800200 */
.L_x_562:
[----:B------:R-:W-:Y:S04]  /*0500*/  BSSY.RECONVERGENT B0, `(.L_x_564) ;  /* 0x0000005000007945 */ /* 0x000fe80003800200 */
[----:B------:R-:W-:Y:S05]  /*0510*/  @P5 BRA `(.L_x_565) ;  /* 0x00000000000c5947 */ /* 0x000fea0003800000 */
[----:B------:R-:W0:Y:S02]  /*0520*/  LDG.E R0, desc[UR4][R10.64+0x400] ;  /* 0x000400040a007981 */ /* 0x000e24000c1e1900 */
[----:B01----:R-:W-:-:S05]  /*0530*/  IMAD R9, R0, R0, RZ ;  /* 0x0000000000097224 */ /* 0x003fca00078e02ff */
[----:B------:R2:W-:Y:S02]  /*0540*/  STG.E desc[UR4][R12.64+0x400], R9 ;  /* 0x000400090c007986 */ /* 0x0005e4000c101904 */
.L_x_565:
[----:B------:R-:W-:Y:S05]  /*0550*/  BSYNC.RECONVERGENT B0 ;  /* 0x0000000000007941 */ /* 0x000fea0003800200 */
.L_x_564:
[----:B------:R-:W-:Y:S04]  /*0560*/  BSSY.RECONVERGENT B0, `(.L_x_566) ;  /* 0x0000005000007945 */ /* 0x000fe80003800200 */
[----:B------:R-:W-:Y:S05]  /*0570*/  @P4 BRA `(.L_x_567) ;  /* 0x00000000000c4947 */ /* 0x000fea0003800000 */
[----:B------:R-:W0:Y:S02]  /*0580*/  LDG.E R0, desc[UR4][R10.64+0x600] ;  /* 0x000600040a007981 */ /* 0x000e24000c1e1900 */
[----:B012---:R-:W-:-:S05]  /*0590*/  IMAD R9, R0, R0, RZ ;  /* 0x0000000000097224 */ /* 0x007fca00078e02ff */
[----:B------:R3:W-:Y:S02]  /*05a0*/  STG.E desc[UR4][R12.64+0x600], R9 ;  /* 0x000600090c007986 */ /* 0x0007e4000c101904 */
.L_x_567:
[----:B------:R-:W-:Y:S05]  /*05b0*/  BSYNC.RECONVERGENT B0 ;  /* 0x0000000000007941 */ /* 0x000fea0003800200 */
.L_x_566:
[----:B------:R-:W-:Y:S04]  /*05c0*/  BSSY.RECONVERGENT B0, `(.L_x_568) ;  /* 0x0000005000007945 */ /* 0x000fe80003800200 */
[----:B------:R-:W-:Y:S05]  /*05d0*/  @P3 BRA `(.L_x_569) ;  /* 0x00000000000c3947 */ /* 0x000fea0003800000 */
[----:B------:R-:W0:Y:S02]  /*05e0*/  LDG.E R0, desc[UR4][R10.64+0x800] ;  /* 0x000800040a007981 */ /* 0x000e24000c1e1900 */
[----:B0123--:R-:W-:-:S05]  /*05f0*/  IMAD R9, R0, R0, RZ ;  /* 0x0000000000097224 */ /* 0x00ffca00078e02ff */
[----:B------:R4:W-:Y:S02]  /*0600*/  STG.E desc[UR4][R12.64+0x800], R9 ;  /* 0x000800090c007986 */ /* 0x0009e4000c101904 */
.L_x_569:
[----:B------:R-:W-:Y:S05]  /*0610*/  BSYNC.RECONVERGENT B0 ;  /* 0x0000000000007941 */ /* 0x000fea0003800200 */
.L_x_568:
[----:B------:R-:W-:Y:S04]  /*0620*/  BSSY.RECONVERGENT B0, `(.L_x_570) ;  /* 0x0000005000007945 */ /* 0x000fe80003800200 */
[----:B------:R-:W-:Y:S05]  /*0630*/  @P2 BRA `(.L_x_571) ;  /* 0x00000000000c2947 */ /* 0x000fea0003800000 */
[----:B------:R-:W0:Y:S02]  /*0640*/  LDG.E R0, desc[UR4][R10.64+0xa00] ;  /* 0x000a00040a007981 */ /* 0x000e24000c1e1900 */
[----:B01234-:R-:W-:-:S05]  /*0650*/  IMAD R9, R0, R0, RZ ;  /* 0x0000000000097224 */ /* 0x01ffca00078e02ff */
[----:B------:R0:W-:Y:S02]  /*0660*/  STG.E desc[UR4][R12.64+0xa00], R9 ;  /* 0x000a00090c007986 */ /* 0x0001e4000c101904 */
.L_x_571:
[----:B------:R-:W-:Y:S05]  /*0670*/  BSYNC.RECONVERGENT B0 ;  /* 0x0000000000007941 */ /* 0x000fea0003800200 */
.L_x_570:
[----:B------:R-:W-:Y:S04]  /*0680*/  BSSY.RECONVERGENT B0, `(.L_x_572) ;  /* 0x0000005000007945 */ /* 0x000fe80003800200 */
[----:B------:R-:W-:Y:S05]  /*0690*/  @P1 BRA `(.L_x_573) ;  /* 0x00000000000c1947 */ /* 0x000fea0003800000 */
[----:B------:R-:W0:Y:S02]  /*06a0*/  LDG.E R10, desc[UR4][R10.64+0xc00] ;  /* 0x000c00040a0a7981 */ /* 0x000e24000c1e1900 */
[----:B01234-:R-:W-:-:S05]  /*06b0*/  IMAD R9, R10, R10, RZ ;  /* 0x0000000a0a097224 */ /* 0x01ffca00078e02ff */
[----:B------:R0:W-:Y:S02]  /*06c0*/  STG.E desc[UR4][R12.64+0xc00], R9 ;  /* 0x000c00090c007986 */ /* 0x0001e4000c101904 */
.L_x_573:
[----:B------:R-:W-:Y:S05]  /*06d0*/  BSYNC.RECONVERGENT B0 ;  /* 0x0000000000007941 */ /* 0x000fea0003800200 */
.L_x_572:
[----:B------:R-:W-:Y:S05]  /*06e0*/  @!P0 BRA `(.L_x_561) ;  /* 0x0000000000cc8947 */ /* 0x000fea0003800000 */
[----:B------:R-:W-:-:S07]  /*06f0*/  IMAD.MOV.U32 R0, RZ, RZ, 0x8 ;  /* 0x00000008ff007424 */ /* 0x000fce00078e00ff */
.L_x_576:
[----:B01234-:R-:W-:-:S04]  /*0700*/  LEA R9, R0, R7, 0x7 ;  /* 0x0000000700097211 */ /* 0x01ffc800078e38ff */
        /* <DEDUP_REMOVED lines=8> */
[----:B------:R-:W-:Y:S04]  /*0790*/  @!P0 STG.E desc[UR4][R16.64], R25 ;  /* 0x0000001910008986 */ /* 0x000fe8000c101904 */
[----:B------:R-:W2:Y:S01]  /*07a0*/  @!P1 LDG.E R19, desc[UR4][R12.64] ;  /* 0x000000040c139981 */ /* 0x000ea2000c1e1900 */
[----:B------:R-:W-:-:S05]  /*07b0*/  VIADD R11, R9, 0x100 ;  /* 0x00000100090b7836 */ /* 0x000fca0000000000 */
[----:B------:R-:W-:Y:S01]  /*07c0*/  ISETP.GE.AND P0, PT, R11, R6, PT ;  /* 0x000000060b00720c */ /* 0x000fe20003f06270 */
[----:B------:R-:W-:-:S04]  /*07d0*/  IMAD.WIDE R10, R21, 0x4, R2 ;  /* 0x00000004150a7825 */ /* 0x000fc800078e0202 */
[----:B--2---:R-:W-:-:S05]  /*07e0*/  @!P1 IMAD R19, R19, R19, RZ ;  /* 0x0000001313139224 */ /* 0x004fca00078e02ff */
[----:B------:R0:W-:Y:S04]  /*07f0*/  @!P1 STG.E desc[UR4][R10.64], R19 ;  /* 0x000000130a009986 */ /* 0x0001e8000c101904 */
[----:B------:R-:W2:Y:S01]  /*0800*/  @!P0 LDG.E R14, desc[UR4][R12.64+0x200] ;  /* 0x000200040c0e8981 */ /* 0x000ea2000c1e1900 */
[----:B------:R-:W-:-:S04]  /*0810*/  IADD3 R15, PT, PT, R9, 0x180, RZ ;  /* 0x00000180090f7810 */ /* 0x000fc80007ffe0ff */
[----:B------:R-:W-:Y:S01]  /*0820*/  ISETP.GE.AND P1, PT, R15, R6, PT ;  /* 0x000000060f00720c */ /* 0x000fe20003f26270 */
[----:B--2---:R-:W-:-:S05]  /*0830*/  @!P0 IMAD R23, R14, R14, RZ ;  /* 0x0000000e0e178224 */ /* 0x004fca00078e02ff */
[----:B------:R1:W-:Y:S07]  /*0840*/  @!P0 STG.E desc[UR4][R10.64+0x200], R23 ;  /* 0x000200170a008986 */ /* 0x0003ee000c101904 */
[----:B------:R-:W2:Y:S01]  /*0850*/  @!P1 LDG.E R14, desc[UR4][R12.64+0x400] ;  /* 0x000400040c0e9981 */ /* 0x000ea2000c1e1900 */
[----:B------:R-:W-:-:S04]  /*0860*/  IADD3 R15, PT, PT, R9, 0x200, RZ ;  /* 0x00000200090f7810 */ /* 0x000fc80007ffe0ff */
[----:B------:R-:W-:Y:S01]  /*0870*/  ISETP.GE.AND P0, PT, R15, R6, PT ;  /* 0x000000060f00720c */ /* 0x000fe20003f06270 */
[----:B------:R-:W-:Y:S02]  /*0880*/  VIADD R15, R9, 0x280 ;  /* 0x00000280090f7836 */ /* 0x000fe40000000000 */
[----:B--2---:R-:W-:-:S05]  /*0890*/  @!P1 IMAD R21, R14, R14, RZ ;  /* 0x0000000e0e159224 */ /* 0x004fca00078e02ff */
[----:B------:R1:W-:Y:S05]  /*08a0*/  @!P1 STG.E desc[UR4][R10.64+0x400], R21 ;  /* 0x000400150a009986 */ /* 0x0003ea000c101904 */
[----:B------:R-:W0:Y:S01]  /*08b0*/  @!P0 LDG.E R14, desc[UR4][R12.64+0x600] ;  /* 0x000600040c0e8981 */ /* 0x000e22000c1e1900 */
[----:B------:R-:W-:Y:S02]  /*08c0*/  ISETP.GE.AND P1, PT, R15, R6, PT ;  /* 0x000000060f00720c */ /* 0x000fe40003f26270 */
[----:B------:R-:W-:Y:S01]  /*08d0*/  IADD3 R15, PT, PT, R9, 0x300, RZ ;  /* 0x00000300090f7810 */ /* 0x000fe20007ffe0ff */
[----:B0-----:R-:W-:-:S05]  /*08e0*/  @!P0 IMAD R19, R14, R14, RZ ;  /* 0x0000000e0e138224 */ /* 0x001fca00078e02ff */
[----:B------:R1:W-:Y:S05]  /*08f0*/  @!P0 STG.E desc[UR4][R10.64+0x600], R19 ;  /* 0x000600130a008986 */ /* 0x0003ea000c101904 */
[----:B------:R-:W2:Y:S01]  /*0900*/  @!P1 LDG.E R14, desc[UR4][R12.64+0x800] ;  /* 0x000800040c0e9981 */ /* 0x000ea2000c1e1900 */
[----:B------:R-:W-:Y:S01]  /*0910*/  ISETP.GE.AND P0, PT, R15, R6, PT ;  /* 0x000000060f00720c */ /* 0x000fe20003f06270 */
[----:B--2---:R-:W-:-:S05]  /*0920*/  @!P1 IMAD R17, R14, R14, RZ ;  /* 0x0000000e0e119224 */ /* 0x004fca00078e02ff */
[----:B------:R1:W-:Y:S07]  /*0930*/  @!P1 STG.E desc[UR4][R10.64+0x800], R17 ;  /* 0x000800110a009986 */ /* 0x0003ee000c101904 */
[----:B------:R-:W2:Y:S01]  /*0940*/  @!P0 LDG.E R14, desc[UR4][R12.64+0xa00] ;  /* 0x000a00040c0e8981 */ /* 0x000ea2000c1e1900 */
[----:B------:R-:W-:Y:S01]  /*0950*/  IADD3 R9, PT, PT, R9, 0x380, RZ ;  /* 0x0000038009097810 */ /* 0x000fe20007ffe0ff */
[----:B------:R-:W-:Y:S01]  /*0960*/  VIADD R0, R0, 0x8 ;  /* 0x0000000800007836 */ /* 0x000fe20000000000 */
[----:B------:R-:W-:Y:S04]  /*0970*/  BSSY.RECONVERGENT B0, `(.L_x_574) ;  /* 0x0000009000007945 */ /* 0x000fe80003800200 */
[----:B------:R-:W-:Y:S01]  /*0980*/  ISETP.NE.AND P1, PT, R0, R8, PT ;  /* 0x000000080000720c */ /* 0x000fe20003f25270 */
[----:B--2---:R-:W-:-:S05]  /*0990*/  @!P0 IMAD R15, R14, R14, RZ ;  /* 0x0000000e0e0f8224 */ /* 0x004fca00078e02ff */
[----:B------:R1:W-:Y:S01]  /*09a0*/  @!P0 STG.E desc[UR4][R10.64+0xa00], R15 ;  /* 0x000a000f0a008986 */ /* 0x0003e2000c101904 */
[----:B------:R-:W-:-:S13]  /*09b0*/  ISETP.GE.AND P0, PT, R9, R6, PT ;  /* 0x000000060900720c */ /* 0x000fda0003f06270 */
[----:B-1----:R-:W-:Y:S05]  /*09c0*/  @P0 BRA `(.L_x_575) ;  /* 0x00000000000c0947 */ /* 0x002fea0003800000 */
[----:B------:R-:W2:Y:S02]  /*09d0*/  LDG.E R12, desc[UR4][R12.64+0xc00] ;  /* 0x000c00040c0c7981 */ /* 0x000ea4000c1e1900 */
[----:B--2---:R-:W-:-:S05]  /*09e0*/  IMAD R9, R12, R12, RZ ;  /* 0x0000000c0c097224 */ /* 0x004fca00078e02ff */
[----:B------:R0:W-:Y:S02]  /*09f0*/  STG.E desc[UR4][R10.64+0xc00], R9 ;  /* 0x000c00090a007986 */ /* 0x0001e4000c101904 */
.L_x_575:
[----:B------:R-:W-:Y:S05]  /*0a00*/  BSYNC.RECONVERGENT B0 ;  /* 0x0000000000007941 */ /* 0x000fea0003800200 */
.L_x_574:
[----:B------:R-:W-:Y:S05]  /*0a10*/  @P1 BRA `(.L_x_576) ;  /* 0xfffffffc00381947 */ /* 0x000fea000383ffff */
.L_x_561:
[----:B------:R-:W-:-:S13]  /*0a20*/  ISETP.NE.AND P0, PT, R18, RZ, PT ;  /* 0x000000ff1200720c */ /* 0x000fda0003f05270 */
[----:B------:R-:W-:Y:S05]  /*0a30*/  @!P0 EXIT ;  /* 0x000000000000894d */ /* 0x000fea0003800000 */
[----:B------:R-:W5:Y:S01]  /*0a40*/  LDC R0, c[0x0][0x388] ;  /* 0x0000e200ff007b82 */ /* 0x000f620000000800 */
[----:B------:R-:W-:Y:S02]  /*0a50*/  ISETP.GE.U32.AND P0, PT, R18, 0x4, PT ;  /* 0x000000041200780c */ /* 0x000fe40003f06070 */
[----:B-----5:R-:W-:-:S04]  /*0a60*/  LOP3.LUT R20, R0, 0x3, RZ, 0xc0, !PT ;  /* 0x0000000300147812 */ /* 0x020fc800078ec0ff */
[----:B------:R-:W-:-:S07]  /*0a70*/  ISETP.NE.AND P2, PT, R20, RZ, PT ;  /* 0x000000ff1400720c */ /* 0x000fce0003f45270 */
[----:B------:R-:W-:Y:S06]  /*0a80*/  @!P0 BRA `(.L_x_577) ;  /* 0x0000000000748947 */ /* 0x000fec0003800000 */
[----:B------:R-:W-:-:S04]  /*0a90*/  LEA R19, R8, R7, 0x7 ;  /* 0x0000000708137211 */ /* 0x000fc800078e38ff */
[----:B------:R-:W-:-:S13]  /*0aa0*/  ISETP.GE.AND P0, PT, R19, R6, PT ;  /* 0x000000061300720c */ /* 0x000fda0003f06270 */
[----:B0-----:R-:W-:-:S06]  /*0ab0*/  @!P0 IMAD.WIDE R10, R19, 0x4, R4 ;  /* 0x00000004130a8825 */ /* 0x001fcc00078e0204 */
[----:B------:R-:W5:Y:S01]  /*0ac0*/  @!P0 LDG.E R10, desc[UR4][R10.64] ;  /* 0x000000040a0a8981 */ /* 0x000f62000c1e1900 */
[C---:B------:R-:W-:Y:S01]  /*0ad0*/  IADD3 R17, PT, PT, R19.reuse, 0x80, RZ ;  /* 0x0000008013117810 */ /* 0x040fe20007ffe0ff */
[----:B-1234-:R-:W-:-:S03]  /*0ae0*/  @!P0 IMAD.WIDE R12, R19, 0x4, R2 ;  /* 0x00000004130c8825 */ /* 0x01efc600078e0202 */
[----:B------:R-:W-:-:S13]  /*0af0*/  ISETP.GE.AND P1, PT, R17, R6, PT ;  /* 0x000000061100720c */ /* 0x000fda0003f26270 */
[----:B------:R-:W-:-:S04]  /*0b00*/  @!P1 IMAD.WIDE R14, R17, 0x4, R4 ;  /* 0x00000004110e9825 */ /* 0x000fc800078e0204 */
[----:B-----5:R-:W-:-:S05]  /*0b10*/  @!P0 IMAD R9, R10, R10, RZ ;  /* 0x0000000a0a098224 */ /* 0x020fca00078e02ff */
[----:B------:R0:W-:Y:S04]  /*0b20*/  @!P0 STG.E desc[UR4][R12.64], R9 ;  /* 0x000000090c008986 */ /* 0x0001e8000c101904 */
[----:B------:R-:W2:Y:S01]  /*0b30*/  @!P1 LDG.E R14, desc[UR4][R14.64] ;  /* 0x000000040e0e9981 */ /* 0x000ea2000c1e1900 */
[----:B------:R-:W-:Y:S02]  /*0b40*/  VIADD R23, R19, 0x100 ;  /* 0x0000010013177836 */ /* 0x000fe40000000000 */
[----:B------:R-:W-:-:S03]  /*0b50*/  @!P1 IMAD.WIDE R16, R17, 0x4, R2 ;  /* 0x0000000411109825 */ /* 0x000fc600078e0202 */
[----:B------:R-:W-:-:S13]  /*0b60*/  ISETP.GE.AND P0, PT, R23, R6, PT ;  /* 0x000000061700720c */ /* 0x000fda0003f06270 */
[----:B------:R-:W-:-:S04]  /*0b70*/  @!P0 IMAD.WIDE R10, R23, 0x4, R4 ;  /* 0x00000004170a8825 */ /* 0x000fc800078e0204 */
[----:B--2---:R-:W-:-:S05]  /*0b80*/  @!P1 IMAD R21, R14, R14, RZ ;  /* 0x0000000e0e159224 */ /* 0x004fca00078e02ff */
[----:B------:R1:W-:Y:S04]  /*0b90*/  @!P1 STG.E desc[UR4][R16.64], R21 ;  /* 0x0000001510009986 */ /* 0x0003e8000c101904 */
[----:B------:R-:W2:Y:S01]  /*0ba0*/  @!P0 LDG.E R10, desc[UR4][R10.64] ;  /* 0x000000040a0a8981 */ /* 0x000ea2000c1e1900 */
[----:B------:R-:W-:Y:S01]  /*0bb0*/  IADD3 R19, PT, PT, R19, 0x180, RZ ;  /* 0x0000018013137810 */ /* 0x000fe20007ffe0ff */
[----:B0-----:R-:W-:-:S03]  /*0bc0*/  @!P0 IMAD.WIDE R12, R23, 0x4, R2 ;  /* 0x00000004170c8825 */ /* 0x001fc600078e0202 */
[----:B------:R-:W-:-:S13]  /*0bd0*/  ISETP.GE.AND P1, PT, R19, R6, PT ;  /* 0x000000061300720c */ /* 0x000fda0003f26270 */
[----:B------:R-:W-:-:S04]  /*0be0*/  @!P1 IMAD.WIDE R14, R19, 0x4, R4 ;  /* 0x00000004130e9825 */ /* 0x000fc800078e0204 */
[----:B--2---:R-:W-:-:S05]  /*0bf0*/  @!P0 IMAD R9, R10, R10, RZ ;  /* 0x0000000a0a098224 */ /* 0x004fca00078e02ff */
[----:B------:R1:W-:Y:S04]  /*0c00*/  @!P0 STG.E desc[UR4][R12.64], R9 ;  /* 0x000000090c008986 */ /* 0x0003e8000c101904 */
[----:B------:R-:W2:Y:S01]  /*0c10*/  @!P1 LDG.E R14, desc[UR4][R14.64] ;  /* 0x000000040e0e9981 */ /* 0x000ea2000c1e1900 */
[----:B------:R-:W-:Y:S01]  /*0c20*/  @!P1 IMAD.WIDE R18, R19, 0x4, R2 ;  /* 0x0000000413129825 */ /* 0x000fe200078e0202 */
[----:B------:R-:W-:-:S03]  /*0c30*/  IADD3 R8, PT, PT, R8, 0x4, RZ ;  /* 0x0000000408087810 */ /* 0x000fc60007ffe0ff */
[----:B--2---:R-:W-:-:S05]  /*0c40*/  @!P1 IMAD R23, R14, R14, RZ ;  /* 0x0000000e0e179224 */ /* 0x004fca00078e02ff */
[----:B------:R1:W-:Y:S02]  /*0c50*/  @!P1 STG.E desc[UR4][R18.64], R23 ;  /* 0x0000001712009986 */ /* 0x0003e4000c101904 */
.L_x_577:
[----:B------:R-:W-:Y:S05]  /*0c60*/  @!P2 EXIT ;  /* 0x000000000000a94d */ /* 0x000fea0003800000 */
[----:B------:R-:W-:Y:S02]  /*0c70*/  ISETP.NE.AND P0, PT, R20, 0x1, PT ;  /* 0x000000011400780c */ /* 0x000fe40003f05270 */
[----:B------:R-:W-:-:S04]  /*0c80*/  LOP3.LUT R0, R0, 0x1, RZ, 0xc0, !PT ;  /* 0x0000000100007812 */ /* 0x000fc800078ec0ff */
[----:B------:R-:W-:-:S07]  /*0c90*/  ISETP.NE.U32.AND P2, PT, R0, 0x1, PT ;  /* 0x000000010000780c */ /* 0x000fce0003f45070 */
[----:B------:R-:W-:Y:S06]  /*0ca0*/  @!P0 BRA `(.L_x_578) ;  /* 0x00000000003c8947 */ /* 0x000fec0003800000 */
[----:B01234-:R-:W-:-:S05]  /*0cb0*/  IMAD R13, R8, 0x80, R7 ;  /* 0x00000080080d7824 */ /* 0x01ffca00078e0207 */
[----:B------:R-:W-:-:S13]  /*0cc0*/  ISETP.GE.AND P0, PT, R13, R6, PT ;  /* 0x000000060d00720c */ /* 0x000fda0003f06270 */
[----:B------:R-:W-:-:S06]  /*0cd0*/  @!P0 IMAD.WIDE R10, R13, 0x4, R4 ;  /* 0x000000040d0a8825 */ /* 0x000fcc00078e0204 */
[----:B------:R-:W2:Y:S01]  /*0ce0*/  @!P0 LDG.E R10, desc[UR4][R10.64] ;  /* 0x000000040a0a8981 */ /* 0x000ea2000c1e1900 */
[C---:B------:R-:W-:Y:S01]  /*0cf0*/  IADD3 R17, PT, PT, R13.reuse, 0x80, RZ ;  /* 0x000000800d117810 */ /* 0x040fe20007ffe0ff */
[----:B------:R-:W-:-:S03]  /*0d00*/  @!P0 IMAD.WIDE R12, R13, 0x4, R2 ;  /* 0x000000040d0c8825 */ /* 0x000fc600078e0202 */
        /* <DEDUP_REMOVED lines=9> */
.L_x_578:
[----:B------:R-:W-:Y:S05]  /*0da0*/  @P2 EXIT ;  /* 0x000000000000294d */ /* 0x000fea0003800000 */
[----:B------:R-:W-:-:S05]  /*0db0*/  IMAD R7, R8, 0x80, R7 ;  /* 0x0000008008077824 */ /* 0x000fca00078e0207 */
[----:B------:R-:W-:-:S13]  /*0dc0*/  ISETP.GE.AND P0, PT, R7, R6, PT ;  /* 0x000000060700720c */ /* 0x000fda0003f06270 */
[----:B------:R-:W-:Y:S05]  /*0dd0*/  @P0 EXIT ;  /* 0x000000000000094d */ /* 0x000fea0003800000 */
[----:B------:R-:W-:-:S06]  /*0de0*/  IMAD.WIDE R4, R7, 0x4, R4 ;  /* 0x0000000407047825 */ /* 0x000fcc00078e0204 */
[----:B------:R-:W5:Y:S01]  /*0df0*/  LDG.E R4, desc[UR4][R4.64] ;  /* 0x0000000404047981 */ /* 0x000f62000c1e1900 */
[----:B------:R-:W-:-:S04]  /*0e00*/  IMAD.WIDE R2, R7, 0x4, R2 ;  /* 0x0000000407027825 */ /* 0x000fc800078e0202 */
[----:B-----5:R-:W-:-:S05]  /*0e10*/  IMAD R7, R4, R4, RZ ;  /* 0x0000000404077224 */ /* 0x020fca00078e02ff */
[----:B------:R-:W-:Y:S01]  /*0e20*/  STG.E desc[UR4][R2.64], R7 ;  /* 0x0000000702007986 */ /* 0x000fe2000c101904 */
[----:B------:R-:W-:Y:S05]  /*0e30*/  EXIT ;  /* 0x000000000000794d */ /* 0x000fea0003800000 */
.L_x_560:
[----:B------:R-:W-:-:S13]  /*0e40*/  ISETP.GE.AND P0, PT, R0, 0x1, PT ;  /* 0x000000010000780c */ /* 0x000fda0003f06270 */
[----:B------:R-:W-:Y:S05]  /*0e50*/  @!P0 EXIT ;  /* 0x000000000000894d */ /* 0x000fea0003800000 */
[C---:B------:R-:W-:Y:S01]  /*0e60*/  ISETP.GE.U32.AND P1, PT, R0.reuse, 0x10, PT ;  /* 0x000000100000780c */ /* 0x040fe20003f26070 */
[----:B------:R-:W-:Y:S01]  /*0e70*/  HFMA2 R6, -RZ, RZ, 0, 0 ;  /* 0x00000000ff067431 */ /* 0x000fe200000001ff */
[----:B------:R-:W-:-:S04]  /*0e80*/  LOP3.LUT R20, R0, 0xf, RZ, 0xc0, !PT ;  /* 0x0000000f00147812 */ /* 0x000fc800078ec0ff */
[----:B------:R-:W-:-:S07]  /*0e90*/  ISETP.NE.AND P0, PT, R20, RZ, PT ;  /* 0x000000ff1400720c */ /* 0x000fce0003f05270 */
[----:B------:R-:W-:Y:S06]  /*0ea0*/  @!P1 BRA `(.L_x_579) ;  /* 0x0000000400189947 */ /* 0x000fec0003800000 */
[C---:B------:R-:W-:Y:S01]  /*0eb0*/  IMAD.WIDE.U32 R14, R7.reuse, 0x4, RZ ;  /* 0x00000004070e7825 */ /* 0x040fe200078e00ff */
[----:B------:R-:W-:Y:S02]  /*0ec0*/  LOP3.LUT R6, R0, 0x7ffffff0, RZ, 0xc0, !PT ;  /* 0x7ffffff000067812 */ /* 0x000fe400078ec0ff */
[----:B------:R-:W-:Y:S02]  /*0ed0*/  IADD3 R12, PT, PT, R7, 0x480, RZ ;  /* 0x00000480070c7810 */ /* 0x000fe40007ffe0ff */
[----:B------:R-:W-:Y:S01]  /*0ee0*/  LOP3.LUT R13, R14, 0x1000, RZ, 0xfc, !PT ;  /* 0x000010000e0d7812 */ /* 0x000fe200078efcff */
[----:B------:R-:W-:-:S07]  /*0ef0*/  IMAD.MOV R14, RZ, RZ, -R6 ;  /* 0x000000ffff0e7224 */ /* 0x000fce00078e0a06 */
.L_x_580:
[----:B------:R-:W-:-:S04]  /*0f00*/  IADD3 R10, P1, PT, R13, R4, RZ ;  /* 0x000000040d0a7210 */ /* 0x000fc80007f3e0ff */
[----:B0-----:R-:W-:-:S05]  /*0f10*/  IADD3.X R11, PT, PT, R15, R5, RZ, P1, !PT ;  /* 0x000000050f0b7210 */ /* 0x001fca0000ffe4ff */
[----:B------:R-:W2:Y:S01]  /*0f20*/  LDG.E R16, desc[UR4][R10.64+-0x1000] ;  /* 0xfff000040a107981 */ /* 0x000ea2000c1e1900 */
[----:B------:R-:W-:-:S04]  /*0f30*/  IADD3 R8, P1, PT, R13, R2, RZ ;  /* 0x000000020d087210 */ /* 0x000fc80007f3e0ff */
[----:B------:R-:W-:Y:S01]  /*0f40*/  IADD3.X R9, PT, PT, R15, R3, RZ, P1, !PT ;  /* 0x000000030f097210 */ /* 0x000fe20000ffe4ff */
[----:B--2---:R-:W-:-:S05]  /*0f50*/  IMAD R17, R16, R16, RZ ;  /* 0x0000001010117224 */ /* 0x004fca00078e02ff */
[----:B------:R0:W-:Y:S04]  /*0f60*/  STG.E desc[UR4][R8.64+-0x1000], R17 ;  /* 0xfff0001108007986 */ /* 0x0001e8000c101904 */
[----:B------:R-:W2:Y:S02]  /*0f70*/  LDG.E R16, desc[UR4][R10.64+-0xe00] ;  /* 0xfff200040a107981 */ /* 0x000ea4000c1e1900 */
[----:B--2---:R-:W-:-:S05]  /*0f80*/  IMAD R19, R16, R16, RZ ;  /* 0x0000001010137224 */ /* 0x004fca00078e02ff */
[----:B------:R-:W-:Y:S04]  /*0f90*/  STG.E desc[UR4][R8.64+-0xe00], R19 ;  /* 0xfff2001308007986 */ /* 0x000fe8000c101904 */
[----:B------:R-:W2:Y:S02]  /*0fa0*/  LDG.E R16, desc[UR4][R10.64+-0xc00] ;  /* 0xfff400040a107981 */ /* 0x000ea4000c1e1900 */
[----:B--2---:R-:W-:-:S05]  /*0fb0*/  IMAD R21, R16, R16, RZ ;  /* 0x0000001010157224 */ /* 0x004fca00078e02ff */
[----:B------:R1:W-:Y:S04]  /*0fc0*/  STG.E desc[UR4][R8.64+-0xc00], R21 ;  /* 0xfff4001508007986 */ /* 0x0003e8000c101904 */
[----:B------:R-:W2:Y:S02]  /*0fd0*/  LDG.E R16, desc[UR4][R10.64+-0xa00] ;  /* 0xfff600040a107981 */ /* 0x000ea4000c1e1900 */
[----:B--2---:R-:W-:-:S05]  /*0fe0*/  IMAD R23, R16, R16, RZ ;  /* 0x0000001010177224 */ /* 0x004fca00078e02ff */
[----:B------:R2:W-:Y:S04]  /*0ff0*/  STG.E desc[UR4][R8.64+-0xa00], R23 ;  /* 0xfff6001708007986 */ /* 0x0005e8000c101904 */
[----:B------:R-:W0:Y:S02]  /*1000*/  LDG.E R16, desc[UR4][R10.64+-0x800] ;  /* 0xfff800040a107981 */ /* 0x000e24000c1e1900 */
[----:B0-----:R-:W-:-:S05]  /*1010*/  IMAD R17, R16, R16, RZ ;  /* 0x0000001010117224 */ /* 0x001fca00078e02ff */
[----:B------:R0:W-:Y:S04]  /*1020*/  STG.E desc[UR4][R8.64+-0x800], R17 ;  /* 0xfff8001108007986 */ /* 0x0001e8000c101904 */
[----:B------:R-:W3:Y:S02]  /*1030*/  LDG.E R16, desc[UR4][R10.64+-0x600] ;  /* 0xfffa00040a107981 */ /* 0x000ee4000c1e1900 */
[----:B---3--:R-:W-:-:S05]  /*1040*/  IMAD R25, R16, R16, RZ ;  /* 0x0000001010197224 */ /* 0x008fca00078e02ff */
[----:B------:R3:W-:Y:S04]  /*1050*/  STG.E desc[UR4][R8.64+-0x600], R25 ;  /* 0xfffa001908007986 */ /* 0x0007e8000c101904 */
[----:B------:R-:W1:Y:S02]  /*1060*/  LDG.E R16, desc[UR4][R10.64+-0x400] ;  /* 0xfffc00040a107981 */ /* 0x000e64000c1e1900 */
[----:B-1----:R-:W-:-:S05]  /*1070*/  IMAD R21, R16, R16, RZ ;  /* 0x0000001010157224 */ /* 0x002fca00078e02ff */
[----:B------:R1:W-:Y:S04]  /*1080*/  STG.E desc[UR4][R8.64+-0x400], R21 ;  /* 0xfffc001508007986 */ /* 0x0003e8000c101904 */
[----:B------:R-:W2:Y:S01]  /*1090*/  LDG.E R16, desc[UR4][R10.64+-0x200] ;  /* 0xfffe00040a107981 */ /* 0x000ea2000c1e1900 */
[----:B------:R-:W-:Y:S01]  /*10a0*/  MOV R19, 0x0 ;  /* 0x0000000000137802 */ /* 0x000fe20000000f00 */
[----:B------:R-:W-:Y:S02]  /*10b0*/  IMAD.MOV.U32 R18, RZ, RZ, 0x600 ;  /* 0x00000600ff127424 */ /* 0x000fe400078e00ff */
[----:B--2---:R-:W-:-:S05]  /*10c0*/  IMAD R23, R16, R16, RZ ;  /* 0x0000001010177224 */ /* 0x004fca00078e02ff */
[----:B------:R2:W-:Y:S04]  /*10d0*/  STG.E desc[UR4][R8.64+-0x200], R23 ;  /* 0xfffe001708007986 */ /* 0x0005e8000c101904 */
[----:B------:R-:W3:Y:S01]  /*10e0*/  LDG.E R22, desc[UR4][R10.64] ;  /* 0x000000040a167981 */ /* 0x000ee2000c1e1900 */
[----:B------:R-:W-:-:S03]  /*10f0*/  IMAD.WIDE R18, R12, 0x4, R18 ;  /* 0x000000040c127825 */ /* 0x000fc600078e0212 */
[----:B------:R-:W-:-:S04]  /*1100*/  IADD3 R16, P1, PT, R18, R4, RZ ;  /* 0x0000000412107210 */ /* 0x000fc80007f3e0ff */
[----:B0-----:R-:W-:Y:S01]  /*1110*/  IADD3.X R17, PT, PT, R19, R5, RZ, P1, !PT ;  /* 0x0000000513117210 */ /* 0x001fe20000ffe4ff */
[----:B---3--:R-:W-:-:S05]  /*1120*/  IMAD R25, R22, R22, RZ ;  /* 0x0000001616197224 */ /* 0x008fca00078e02ff */
[----:B------:R0:W-:Y:S04]  /*1130*/  STG.E desc[UR4][R8.64], R25 ;  /* 0x0000001908007986 */ /* 0x0001e8000c101904 */
[----:B-1----:R-:W3:Y:S01]  /*1140*/  LDG.E R21, desc[UR4][R16.64+-0x600] ;  /* 0xfffa000410157981 */ /* 0x002ee2000c1e1900 */
[----:B------:R-:W-:-:S05]  /*1150*/  IADD3 R18, P1, PT, R18, R2, RZ ;  /* 0x0000000212127210 */ /* 0x000fca0007f3e0ff */
[----:B------:R-:W-:Y:S02]  /*1160*/  IMAD.X R19, R19, 0x1, R3, P1 ;  /* 0x0000000113137824 */ /* 0x000fe400008e0603 */
[----:B---3--:R-:W-:-:S05]  /*1170*/  IMAD R21, R21, R21, RZ ;  /* 0x0000001515157224 */ /* 0x008fca00078e02ff */
[----:B------:R1:W-:Y:S04]  /*1180*/  STG.E desc[UR4][R18.64+-0x600], R21 ;  /* 0xfffa001512007986 */ /* 0x0003e8000c101904 */
[----:B------:R-:W3:Y:S02]  /*1190*/  LDG.E R10, desc[UR4][R16.64+-0x400] ;  /* 0xfffc0004100a7981 */ /* 0x000ee4000c1e1900 */
[----:B---3--:R-:W-:-:S05]  /*11a0*/  IMAD R11, R10, R10, RZ ;  /* 0x0000000a0a0b7224 */ /* 0x008fca00078e02ff */
[----:B------:R3:W-:Y:S04]  /*11b0*/  STG.E desc[UR4][R18.64+-0x400], R11 ;  /* 0xfffc000b12007986 */ /* 0x0007e8000c101904 */
[----:B------:R-:W2:Y:S02]  /*11c0*/  LDG.E R10, desc[UR4][R16.64+-0x200] ;  /* 0xfffe0004100a7981 */ /* 0x000ea4000c1e1900 */
[----:B--2---:R-:W-:-:S05]  /*11d0*/  IMAD R23, R10, R10, RZ ;  /* 0x0000000a0a177224 */ /* 0x004fca00078e02ff */
[----:B------:R2:W-:Y:S04]  /*11e0*/  STG.E desc[UR4][R18.64+-0x200], R23 ;  /* 0xfffe001712007986 */ /* 0x0005e8000c101904 */
[----:B0-----:R-:W4:Y:S02]  /*11f0*/  LDG.E R8, desc[UR4][R16.64] ;  /* 0x0000000410087981 */ /* 0x001f24000c1e1900 */
[----:B----4-:R-:W-:-:S05]  /*1200*/  IMAD R9, R8, R8, RZ ;  /* 0x0000000808097224 */ /* 0x010fca00078e02ff */
[----:B------:R0:W-:Y:S04]  /*1210*/  STG.E desc[UR4][R18.64], R9 ;  /* 0x0000000912007986 */ /* 0x0001e8000c101904 */
[----:B------:R-:W1:Y:S02]  /*1220*/  LDG.E R8, desc[UR4][R16.64+0x200] ;  /* 0x0002000410087981 */ /* 0x000e64000c1e1900 */
[----:B-1----:R-:W-:-:S05]  /*1230*/  IMAD R21, R8, R8, RZ ;  /* 0x0000000808157224 */ /* 0x002fca00078e02ff */
[----:B------:R0:W-:Y:S04]  /*1240*/  STG.E desc[UR4][R18.64+0x200], R21 ;  /* 0x0002001512007986 */ /* 0x0001e8000c101904 */
[----:B------:R-:W3:Y:S02]  /*1250*/  LDG.E R8, desc[UR4][R16.64+0x400] ;  /* 0x0004000410087981 */ /* 0x000ee4000c1e1900 */
[----:B---3--:R-:W-:-:S05]  /*1260*/  IMAD R11, R8, R8, RZ ;  /* 0x00000008080b7224 */ /* 0x008fca00078e02ff */
[----:B------:R0:W-:Y:S04]  /*1270*/  STG.E desc[UR4][R18.64+0x400], R11 ;  /* 0x0004000b12007986 */ /* 0x0001e8000c101904 */
[----:B------:R-:W2:Y:S01]  /*1280*/  LDG.E R8, desc[UR4][R16.64+0x600] ;  /* 0x0006000410087981 */ /* 0x000ea2000c1e1900 */
[----:B------:R-:W-:Y:S01]  /*1290*/  IADD3 R14, PT, PT, R14, 0x10, RZ ;  /* 0x000000100e0e7810 */ /* 0x000fe20007ffe0ff */
[----:B------:R-:W-:Y:S01]  /*12a0*/  VIADD R12, R12, 0x800 ;  /* 0x000008000c0c7836 */ /* 0x000fe20000000000 */
[----:B------:R-:W-:Y:S02]  /*12b0*/  IADD3 R13, P2, PT, R13, 0x2000, RZ ;  /* 0x000020000d0d7810 */ /* 0x000fe40007f5e0ff */
[----:B------:R-:W-:Y:S02]  /*12c0*/  ISETP.NE.AND P1, PT, R14, RZ, PT ;  /* 0x000000ff0e00720c */ /* 0x000fe40003f25270 */
[----:B------:R-:W-:Y:S01]  /*12d0*/  IADD3.X R15, PT, PT, RZ, R15, RZ, P2, !PT ;  /* 0x0000000fff0f7210 */ /* 0x000fe200017fe4ff */
[----:B--2---:R-:W-:-:S05]  /*12e0*/  IMAD R23, R8, R8, RZ ;  /* 0x0000000808177224 */ /* 0x004fca00078e02ff */
[----:B------:R0:W-:Y:S05]  /*12f0*/  STG.E desc[UR4][R18.64+0x600], R23 ;  /* 0x0006001712007986 */ /* 0x0001ea000c101904 */
[----:B------:R-:W-:Y:S05]  /*1300*/  @P1 BRA `(.L_x_580) ;  /* 0xfffffff800fc1947 */ /* 0x000fea000383ffff */
.L_x_579:
[----:B------:R-:W-:Y:S05]  /*1310*/  @!P0 EXIT ;  /* 0x000000000000894d */ /* 0x000fea0003800000 */
[----:B------:R-:W-:Y:S02]  /*1320*/  ISETP.GE.U32.AND P0, PT, R20, 0x8, PT ;  /* 0x000000081400780c */ /* 0x000fe40003f06070 */
[----:B------:R-:W-:-:S04]  /*1330*/  LOP3.LUT R14, R0, 0x7, RZ, 0xc0, !PT ;  /* 0x00000007000e7812 */ /* 0x000fc800078ec0ff */
[----:B------:R-:W-:-:S07]  /*1340*/  ISETP.NE.AND P1, PT, R14, RZ, PT ;  /* 0x000000ff0e00720c */ /* 0x000fce0003f25270 */
[----:B------:R-:W-:Y:S06]  /*1350*/  @!P0 BRA `(.L_x_581) ;  /* 0x0000000000708947 */ /* 0x000fec0003800000 */
[----:B0-----:R-:W-:-:S05]  /*1360*/  LEA R11, R6, R7, 0x7 ;  /* 0x00000007060b7211 */ /* 0x001fca00078e38ff */
[----:B------:R-:W-:-:S05]  /*1370*/  IMAD.WIDE R8, R11, 0x4, R4 ;  /* 0x000000040b087825 */ /* 0x000fca00078e0204 */
[----:B------:R-:W2:Y:S01]  /*1380*/  LDG.E R12, desc[UR4][R8.64] ;  /* 0x00000004080c7981 */ /* 0x000ea2000c1e1900 */
[----:B------:R-:W-:-:S04]  /*1390*/  IMAD.WIDE R10, R11, 0x4, R2 ;  /* 0x000000040b0a7825 */ /* 0x000fc800078e0202 */
[----:B--2---:R-:W-:-:S05]  /*13a0*/  IMAD R13, R12, R12, RZ ;  /* 0x0000000c0c0d7224 */ /* 0x004fca00078e02ff */
[----:B------:R0:W-:Y:S04]  /*13b0*/  STG.E desc[UR4][R10.64], R13 ;  /* 0x0000000d0a007986 */ /* 0x0001e8000c101904 */
[----:B------:R-:W2:Y:S02]  /*13c0*/  LDG.E R12, desc[UR4][R8.64+0x200] ;  /* 0x00020004080c7981 */ /* 0x000ea4000c1e1900 */
[----:B--2---:R-:W-:-:S05]  /*13d0*/  IMAD R15, R12, R12, RZ ;  /* 0x0000000c0c0f7224 */ /* 0x004fca00078e02ff */
[----:B------:R1:W-:Y:S04]  /*13e0*/  STG.E desc[UR4][R10.64+0x200], R15 ;  /* 0x0002000f0a007986 */ /* 0x0003e8000c101904 */
[----:B------:R-:W2:Y:S02]  /*13f0*/  LDG.E R12, desc[UR4][R8.64+0x400] ;  /* 0x00040004080c7981 */ /* 0x000ea4000c1e1900 */
[----:B--2---:R-:W-:-:S05]  /*1400*/  IMAD R17, R12, R12, RZ ;  /* 0x0000000c0c117224 */ /* 0x004fca00078e02ff */
[----:B------:R2:W-:Y:S04]  /*1410*/  STG.E desc[UR4][R10.64+0x400], R17 ;  /* 0x000400110a007986 */ /* 0x0005e8000c101904 */
[----:B------:R-:W3:Y:S02]  /*1420*/  LDG.E R12, desc[UR4][R8.64+0x600] ;  /* 0x00060004080c7981 */ /* 0x000ee4000c1e1900 */
[----:B---3--:R-:W-:-:S05]  /*1430*/  IMAD R19, R12, R12, RZ ;  /* 0x0000000c0c137224 */ /* 0x008fca00078e02ff */
[----:B------:R3:W-:Y:S04]  /*1440*/  STG.E desc[UR4][R10.64+0x600], R19 ;  /* 0x000600130a007986 */ /* 0x0007e8000c101904 */
[----:B------:R-:W0:Y:S02]  /*1450*/  LDG.E R12, desc[UR4][R8.64+0x800] ;  /* 0x00080004080c7981 */ /* 0x000e24000c1e1900 */
[----:B0-----:R-:W-:-:S05]  /*1460*/  IMAD R13, R12, R12, RZ ;  /* 0x0000000c0c0d7224 */ /* 0x001fca00078e02ff */
[----:B------:R4:W-:Y:S04]  /*1470*/  STG.E desc[UR4][R10.64+0x800], R13 ;  /* 0x0008000d0a007986 */ /* 0x0009e8000c101904 */
[----:B------:R-:W1:Y:S02]  /*1480*/  LDG.E R12, desc[UR4][R8.64+0xa00] ;  /* 0x000a0004080c7981 */ /* 0x000e64000c1e1900 */
[----:B-1----:R-:W-:-:S05]  /*1490*/  IMAD R15, R12, R12, RZ ;  /* 0x0000000c0c0f7224 */ /* 0x002fca00078e02ff */
[----:B------:R4:W-:Y:S04]  /*14a0*/  STG.E desc[UR4][R10.64+0xa00], R15 ;  /* 0x000a000f0a007986 */ /* 0x0009e8000c101904 */
[----:B------:R-:W2:Y:S02]  /*14b0*/  LDG.E R12, desc[UR4][R8.64+0xc00] ;  /* 0x000c0004080c7981 */ /* 0x000ea4000c1e1900 */
[----:B--2---:R-:W-:-:S05]  /*14c0*/  IMAD R17, R12, R12, RZ ;  /* 0x0000000c0c117224 */ /* 0x004fca00078e02ff */
[----:B------:R4:W-:Y:S04]  /*14d0*/  STG.E desc[UR4][R10.64+0xc00], R17 ;  /* 0x000c00110a007986 */ /* 0x0009e8000c101904 */
[----:B------:R-:W3:Y:S01]  /*14e0*/  LDG.E R12, desc[UR4][R8.64+0xe00] ;  /* 0x000e0004080c7981 */ /* 0x000ee2000c1e1900 */
[----:B------:R-:W-:Y:S01]  /*14f0*/  IADD3 R6, PT, PT, R6, 0x8, RZ ;  /* 0x0000000806067810 */ /* 0x000fe20007ffe0ff */
[----:B---3--:R-:W-:-:S05]  /*1500*/  IMAD R19, R12, R12, RZ ;  /* 0x0000000c0c137224 */ /* 0x008fca00078e02ff */
[----:B------:R4:W-:Y:S02]  /*1510*/  STG.E desc[UR4][R10.64+0xe00], R19 ;  /* 0x000e00130a007986 */ /* 0x0009e4000c101904 */
.L_x_581:
[----:B------:R-:W-:Y:S05]  /*1520*/  @!P1 EXIT ;  /* 0x000000000000994d */ /* 0x000fea0003800000 */
[----:B------:R-:W-:Y:S02]  /*1530*/  ISETP.GE.U32.AND P0, PT, R14, 0x4, PT ;  /* 0x000000040e00780c */ /* 0x000fe40003f06070 */
[----:B------:R-:W-:-:S04]  /*1540*/  LOP3.LUT R12, R0, 0x3, RZ, 0xc0, !PT ;  /* 0x00000003000c7812 */ /* 0x000fc800078ec0ff */
[----:B------:R-:W-:-:S07]  /*1550*/  ISETP.NE.AND P1, PT, R12, RZ, PT ;  /* 0x000000ff0c00720c */ /* 0x000fce0003f25270 */
[----:B------:R-:W-:Y:S06]  /*1560*/  @!P0 BRA `(.L_x_582) ;  /* 0x0000000000408947 */ /* 0x000fec0003800000 */
[----:B0-----:R-:W-:-:S04]  /*1570*/  IMAD R9, R6, 0x80, R7 ;  /* 0x0000008006097824 */ /* 0x001fc800078e0207 */
[----:B----4-:R-:W-:-:S05]  /*1580*/  IMAD.WIDE R10, R9, 0x4, R4 ;  /* 0x00000004090a7825 */ /* 0x010fca00078e0204 */
        /* <DEDUP_REMOVED lines=10> */
[----:B------:R-:W2:Y:S01]  /*1630*/  LDG.E R0, desc[UR4][R10.64+0x600] ;  /* 0x000600040a007981 */ /* 0x000ea2000c1e1900 */
[----:B------:R-:W-:Y:S01]  /*1640*/  IADD3 R6, PT, PT, R6, 0x4, RZ ;  /* 0x0000000406067810 */ /* 0x000fe20007ffe0ff */
[----:B--2---:R-:W-:-:S05]  /*1650*/  IMAD R19, R0, R0, RZ ;  /* 0x0000000000137224 */ /* 0x004fca00078e02ff */
[----:B------:R1:W-:Y:S02]  /*1660*/  STG.E desc[UR4][R8.64+0x600], R19 ;  /* 0x0006001308007986 */ /* 0x0003e4000c101904 */
.L_x_582:
[----:B------:R-:W-:Y:S05]  /*1670*/  @!P1 EXIT ;  /* 0x000000000000994d */ /* 0x000fea0003800000 */
[----:B0---4-:R-:W-:Y:S01]  /*1680*/  LEA R11, R6, R7, 0x7 ;  /* 0x00000007060b7211 */ /* 0x011fe200078e38ff */
[----:B------:R-:W-:-:S07]  /*1690*/  IMAD.MOV R0, RZ, RZ, -R12 ;  /* 0x000000ffff007224 */ /* 0x000fce00078e0a0c */
.L_x_583:
[----:B-1----:R-:W-:-:S06]  /*16a0*/  IMAD.WIDE R8, R11, 0x4, R4 ;  /* 0x000000040b087825 */ /* 0x002fcc00078e0204 */
[----:B------:R-:W2:Y:S01]  /*16b0*/  LDG.E R8, desc[UR4][R8.64] ;  /* 0x0000000408087981 */ /* 0x000ea2000c1e1900 */
[----:B------:R-:W-:Y:S01]  /*16c0*/  IADD3 R0, PT, PT, R0, 0x1, RZ ;  /* 0x0000000100007810 */ /* 0x000fe20007ffe0ff */
[----:B0-----:R-:W-:-:S03]  /*16d0*/  IMAD.WIDE R6, R11, 0x4, R2 ;  /* 0x000000040b067825 */ /* 0x001fc600078e0202 */
[----:B------:R-:W-:Y:S01]  /*16e0*/  ISETP.NE.AND P0, PT, R0, RZ, PT ;  /* 0x000000ff0000720c */ /* 0x000fe20003f05270 */
[----:B--2---:R-:W-:-:S05]  /*16f0*/  IMAD R13, R8, R8, RZ ;  /* 0x00000008080d7224 */ /* 0x004fca00078e02ff */
[----:B------:R0:W-:Y:S07]  /*1700*/  STG.E desc[UR4][R6.64], R13 ;  /* 0x0000000d06007986 */ /* 0x0001ee000c101904 */
[----:B------:R-:W-:Y:S05]  /*1710*/  @!P0 EXIT ;  /* 0x000000000000894d */ /* 0x000fea0003800000 */
[----:B------:R-:W-:Y:S01]  /*1720*/  IADD3 R11, PT, PT, R11, 0x80, RZ ;  /* 0x000000800b0b7810 */ /* 0x000fe20007ffe0ff */
[----:B------:R-:W-:Y:S06]  /*1730*/  BRA `(.L_x_583) ;  /* 0xfffffffc00d87947 */ /* 0x000fec000383ffff */
.L_x_584:
        /* <DEDUP_REMOVED lines=12> */
.L_x_612:


//--------------------- .text._ZN3cub18CUB_300001_SM_10006detail9transform16transform_kernelINS2_10policy_hubILb1EN4cuda3std3__45tupleIJN6thrust24THRUST_300001_SM_1000_NS6detail15normal_iteratorINSA_10device_ptrIiEEEEEEEE10policy1000Ei11square_funcSF_JPiEEEvT0_iT1_T2_DpNS2_10kernel_argIT3_EE --------------------------
	.section	.text._ZN3cub18CUB_300001_SM_10006detail9transform16transform_kernelINS2_10policy_hubILb1EN4cuda3std3__45tupleIJN6thrust24THRUST_300001_SM_1000_NS6detail15normal_iteratorINSA_10device_ptrIiEEEEEEEE10policy1000Ei11square_funcSF_JPiEEEvT0_iT1_T2_DpNS2_10kernel_argIT3_EE,"ax",@progbits
	.align	128
        .global         _ZN3cub18CUB_300001_SM_10006detail9transform16transform_kernelINS2_10policy_hubILb1EN4cuda3std3__45tupleIJN6thrust24THRUST_300001_SM_1000_NS6detail15normal_iteratorINSA_10device_ptrIiEEEEEEEE10policy1000Ei11square_funcSF_JPiEEEvT0_iT1_T2_DpNS2_10kernel_argIT3_EE
        .type           _ZN3cub18CUB_300001_SM_10006detail9transform16transform_kernelINS2_10policy_hubILb1EN4cuda3std3__45tupleIJN6thrust24THRUST_300001_SM_1000_NS6detail15normal_iteratorINSA_10device_ptrIiEEEEEEEE10policy1000Ei11square_funcSF_JPiEEEvT0_iT1_T2_DpNS2_10kernel_argIT3_EE,@function
        .size           _ZN3cub18CUB_300001_SM_10006detail9transform16transform_kernelINS2_10policy_hubILb1EN4cuda3std3__45tupleIJN6thrust24THRUST_300001_SM_1000_NS6detail15normal_iteratorINSA_10device_ptrIiEEEEEEEE10policy1000Ei11square_funcSF_JPiEEEvT0_iT1_T2_DpNS2_10kernel_argIT3_EE,(.L_x_613 - _ZN3cub18CUB_300001_SM_10006detail9transform16transform_kernelINS2_10policy_hubILb1EN4cuda3std3__45tupleIJN6thrust24THRUST_300001_SM_1000_NS6detail15normal_iteratorINSA_10device_ptrIiEEEEEEEE10policy1000Ei11square_funcSF_JPiEEEvT0_iT1_T2_DpNS2_10kernel_argIT3_EE)
        .other          _ZN3cub18CUB_300001_SM_10006detail9transform16transform_kernelINS2_10policy_hubILb1EN4cuda3std3__45tupleIJN6thrust24THRUST_300001_SM_1000_NS6detail15normal_iteratorINSA_10device_ptrIiEEEEEEEE10policy1000Ei11square_funcSF_JPiEEEvT0_iT1_T2_DpNS2_10kernel_argIT3_EE,@"STO_CUDA_ENTRY STV_DEFAULT"
_ZN3cub18CUB_300001_SM_10006detail9transform16transform_kernelINS2_10policy_hubILb1EN4cuda3std3__45tupleIJN6thrust24THRUST_300001_SM_1000_NS6detail15normal_iteratorINSA_10device_ptrIiEEEEEEEE10policy1000Ei11square_funcSF_JPiEEEvT0_iT1_T2_DpNS2_10kernel_argIT3_EE:
.text._ZN3cub18CUB_300001_SM_10006detail9transform16transform_kernelINS2_10policy_hubILb1EN4cuda3std3__45tupleIJN6thrust24THRUST_300001_SM_1000_NS6detail15normal_iteratorINSA_10device_ptrIiEEEEEEEE10policy1000Ei11square_funcSF_JPiEEEvT0_iT1_T2_DpNS2_10kernel_argIT3_EE:
[----:B------:R-:W-:Y:S08]  /*0000*/  LDC R1, c[0x0][0x37c] ;  /* 0x0000df00ff017b82 */ /* 0x000ff00000000800 */
[----:B------:R-:W0:Y:S01]  /*0010*/  LDC.64 R8, c[0x0][0x380] ;  /* 0x0000e000ff087b82 */ /* 0x000e220000000a00 */
[----:B------:R-:W1:Y:S01]  /*0020*/  S2R R0, SR_TID.X ;  /* 0x0000000000007919 */ /* 0x000e620000002100 */
[----:B------:R-:W2:Y:S01]  /*0030*/  LDCU.64 UR6, c[0x0][0x358] ;  /* 0x00006b00ff0677ac */ /* 0x000ea20008000a00 */
[----:B------:R-:W-:Y:S05]  /*0040*/  BSSY.RECONVERGENT B0, `(.L_x_585) ;  /* 0x0000016000007945 */ /* 0x000fea0003800200 */
[----:B------:R-:W3:Y:S08]  /*0050*/  S2UR UR4, SR_CTAID.X ;  /* 0x00000000000479c3 */ /* 0x000ef00000002500 */
[----:B------:R-:W4:Y:S01]  /*0060*/  LDC.64 R2, c[0x0][0x398] ;  /* 0x0000e600ff027b82 */ /* 0x000f220000000a00 */
[----:B0-----:R-:W-:-:S07]  /*0070*/  SHF.L.U32 R7, R9, 0x7, RZ ;  /* 0x0000000709077819 */ /* 0x001fce00000006ff */
[----:B------:R-:W0:Y:S01]  /*0080*/  LDC.64 R4, c[0x0][0x390] ;  /* 0x0000e400ff047b82 */ /* 0x000e220000000a00 */
[----:B---3--:R-:W-:Y:S01]  /*0090*/  IMAD R13, R7, UR4, RZ ;  /* 0x00000004070d7c24 */ /* 0x008fe2000f8e02ff */
[----:B-1----:R-:W-:-:S04]  /*00a0*/  SHF.L.U32 R15, R0, 0x7, RZ ;  /* 0x00000007000f7819 */ /* 0x002fc800000006ff */
[----:B------:R-:W-:-:S04]  /*00b0*/  IADD3 R8, PT, PT, -R13, R8, RZ ;  /* 0x000000080d087210 */ /* 0x000fc80007ffe1ff */
[CC--:B------:R-:W-:Y:S02]  /*00c0*/  VIMNMX R6, PT, PT, R7.reuse, R8.reuse, PT ;  /* 0x0000000807067248 */ /* 0x0c0fe40003fe0100 */
[----:B------:R-:W-:Y:S02]  /*00d0*/  ISETP.GT.AND P0, PT, R7, R8, PT ;  /* 0x000000080700720c */ /* 0x000fe40003f04270 */
[----:B------:R-:W-:-:S04]  /*00e0*/  SHF.L.U32 R12, R6, 0x2, RZ ;  /* 0x00000002060c7819 */ /* 0x000fc800000006ff */
[----:B------:R-:W-:-:S13]  /*00f0*/  ISETP.GE.AND P1, PT, R15, R12, PT ;  /* 0x0000000c0f00720c */ /* 0x000fda0003f26270 */
[----:B--2-4-:R-:W-:Y:S05]  /*0100*/  @P1 BRA `(.L_x_586) ;  /* 0x0000000000241947 */ /* 0x014fea0003800000 */
[----:B------:R-:W1:Y:S02]  /*0110*/  LDC.64 R10, c[0x0][0x398] ;  /* 0x0000e600ff0a7b82 */ /* 0x000e640000000a00 */
[----:B-1----:R-:W-:-:S04]  /*0120*/  IMAD.WIDE.U32 R10, R0, 0x80, R10 ;  /* 0x00000080000a7825 */ /* 0x002fc800078e000a */
[----:B------:R-:W-:-:S07]  /*0130*/  IMAD.WIDE R10, R13, 0x4, R10 ;  /* 0x000000040d0a7825 */ /* 0x000fce00078e020a */
.L_x_587:
[----:B------:R-:W-:Y:S01]  /*0140*/  VIADD R15, R15, 0x4000 ;  /* 0x000040000f0f7836 */ /* 0x000fe20000000000 */
[----:B------:R1:W-:Y:S04]  /*0150*/  CCTL.E.PF2 [R10] ;  /* 0x000000000a00798f */ /* 0x0003e80000800100 */
[----:B------:R-:W-:Y:S02]  /*0160*/  ISETP.GE.AND P1, PT, R15, R12, PT ;  /* 0x0000000c0f00720c */ /* 0x000fe40003f26270 */
[----:B-1----:R-:W-:-:S04]  /*0170*/  IADD3 R10, P2, PT, R10, 0x4000, RZ ;  /* 0x000040000a0a7810 */ /* 0x002fc80007f5e0ff */
[----:B------:R-:W-:-:S07]  /*0180*/  IADD3.X R11, PT, PT, RZ, R11, RZ, P2, !PT ;  /* 0x0000000bff0b7210 */ /* 0x000fce00017fe4ff */
[----:B------:R-:W-:Y:S05]  /*0190*/  @!P1 BRA `(.L_x_587) ;  /* 0xfffffffc00e89947 */ /* 0x000fea000383ffff */
.L_x_586:
[----:B------:R-:W-:Y:S05]  /*01a0*/  BSYNC.RECONVERGENT B0 ;  /* 0x0000000000007941 */ /* 0x000fea0003800200 */
.L_x_585:
[----:B------:R-:W-:-:S04]  /*01b0*/  IMAD.WIDE R2, R13, 0x4, R2 ;  /* 0x000000040d027825 */ /* 0x000fc800078e0202 */
[----:B0-----:R-:W-:Y:S01]  /*01c0*/  IMAD.WIDE R4, R13, 0x4, R4 ;  /* 0x000000040d047825 */ /* 0x001fe200078e0204 */
[----:B------:R-:W-:Y:S06]  /*01d0*/  @P0 BRA `(.L_x_588) ;  /* 0x0000000800440947 */ /* 0x000fec0003800000 */
        /* <DEDUP_REMOVED lines=10> */
[----:B------:R-:W-:Y:S02]  /*0280*/  LOP3.LUT R13, R14, 0x1000, RZ, 0xfc, !PT ;  /* 0x000010000e0d7812 */ /* 0x000fe400078efcff */
[----:B------:R-:W-:-:S07]  /*0290*/  IADD3 R12, PT, PT, -R7, RZ, RZ ;  /* 0x000000ff070c7210 */ /* 0x000fce0007ffe1ff */
.L_x_590:
[----:B------:R-:W-:-:S05]  /*02a0*/  IADD3 R10, P1, PT, R2, R13, RZ ;  /* 0x0000000d020a7210 */ /* 0x000fca0007f3e0ff */
[----:B0-----:R-:W-:-:S05]  /*02b0*/  IMAD.X R11, R3, 0x1, R15, P1 ;  /* 0x00000001030b7824 */ /* 0x001fca00008e060f */
        /* <DEDUP_REMOVED lines=24> */
[----:B------:R-:W-:Y:S01]  /*0440*/  HFMA2 R19, -RZ, RZ, 0, 0 ;  /* 0x00000000ff137431 */ /* 0x000fe200000001ff */
[----:B------:R-:W-:Y:S01]  /*0450*/  MOV R18, 0x600 ;  /* 0x0000060000127802 */ /* 0x000fe20000000f00 */
        /* <DEDUP_REMOVED lines=8> */
[----:B------:R-:W1:Y:S01]  /*04e0*/  LDG.E R14, desc[UR6][R16.64+-0x600] ;  /* 0xfffa0006100e7981 */ /* 0x000e62000c1e1900 */
[----:B------:R-:W-:-:S05]  /*04f0*/  IADD3 R18, P1, PT, R4, R18, RZ ;  /* 0x0000001204127210 */ /* 0x000fca0007f3e0ff */
[----:B------:R-:W-:Y:S02]  /*0500*/  IMAD.X R19, R5, 0x1, R19, P1 ;  /* 0x0000000105137824 */ /* 0x000fe400008e0613 */
[----:B-1----:R-:W-:-:S05]  /*0510*/  IMAD R21, R14, R14, RZ ;  /* 0x0000000e0e157224 */ /* 0x002fca00078e02ff */
        /* <DEDUP_REMOVED lines=17> */
[----:B------:R-:W-:Y:S02]  /*0630*/  IADD3 R12, PT, PT, R12, 0x10, RZ ;  /* 0x000000100c0c7810 */ /* 0x000fe40007ffe0ff */
[----:B------:R-:W-:Y:S02]  /*0640*/  IADD3 R13, P2, PT, R13, 0x2000, RZ ;  /* 0x000020000d0d7810 */ /* 0x000fe40007f5e0ff */
[----:B------:R-:W-:Y:S02]  /*0650*/  ISETP.NE.AND P1, PT, R12, RZ, PT ;  /* 0x000000ff0c00720c */ /* 0x000fe40003f25270 */
[----:B------:R-:W-:-:S02]  /*0660*/  IADD3.X R15, PT, PT, RZ, R15, RZ, P2, !PT ;  /* 0x0000000fff0f7210 */ /* 0x000fc400017fe4ff */
[----:B------:R-:W-:Y:S01]  /*0670*/  IADD3 R6, PT, PT, R6, 0x800, RZ ;  /* 0x0000080006067810 */ /* 0x000fe20007ffe0ff */
[----:B--2---:R-:W-:-:S05]  /*0680*/  IMAD R23, R8, R8, RZ ;  /* 0x0000000808177224 */ /* 0x004fca00078e02ff */
[----:B------:R0:W-:Y:S03]  /*0690*/  STG.E desc[UR6][R18.64+0x600], R23 ;  /* 0x0006001712007986 */ /* 0x0001e6000c101906 */
[----:B------:R-:W-:Y:S05]  /*06a0*/  @P1 BRA `(.L_x_590) ;  /* 0xfffffff800fc1947 */ /* 0x000fea000383ffff */
.L_x_589:
[----:B------:R-:W-:Y:S05]  /*06b0*/  @!P0 EXIT ;  /* 0x000000000000894d */ /* 0x000fea0003800000 */
[----:B------:R-:W1:Y:S01]  /*06c0*/  LDCU UR4, c[0x0][0x384] ;  /* 0x00007080ff0477ac */ /* 0x000e620008000800 */
[----:B------:R-:W-:Y:S01]  /*06d0*/  ISETP.GE.U32.AND P0, PT, R20, 0x8, PT ;  /* 0x000000081400780c */ /* 0x000fe20003f06070 */
[----:B-1----:R-:W-:-:S06]  /*06e0*/  ULOP3.LUT UR5, UR4, 0x7, URZ, 0xc0, !UPT ;  /* 0x0000000704057892 */ /* 0x002fcc000f8ec0ff */
[----:B------:R-:W-:-:S06]  /*06f0*/  ISETP.NE.AND P1, PT, RZ, UR5, PT ;  /* 0x00000005ff007c0c */ /* 0x000fcc000bf25270 */
[----:B------:R-:W-:Y:S07]  /*0700*/  @!P0 BRA `(.L_x_591) ;  /* 0x0000000000708947 */ /* 0x000fee0003800000 */
        /* <DEDUP_REMOVED lines=25> */
[----:B------:R-:W-:Y:S02]  /*08a0*/  VIADD R7, R7, 0x8 ;  /* 0x0000000807077836 */ /* 0x000fe40000000000 */
[----:B---3--:R-:W-:-:S05]  /*08b0*/  IMAD R19, R6, R6, RZ ;  /* 0x0000000606137224 */ /* 0x008fca00078e02ff */
[----:B------:R4:W-:Y:S02]  /*08c0*/  STG.E desc[UR6][R10.64+0xe00], R19 ;  /* 0x000e00130a007986 */ /* 0x0009e4000c101906 */
.L_x_591:
[----:B------:R-:W-:Y:S05]  /*08d0*/  @!P1 EXIT ;  /* 0x000000000000994d */ /* 0x000fea0003800000 */
[----:B------:R-:W-:Y:S02]  /*08e0*/  UISETP.GE.U32.AND UP0, UPT, UR5, 0x4, UPT ;  /* 0x000000040500788c */ /* 0x000fe4000bf06070 */
[----:B------:R-:W-:-:S06]  /*08f0*/  ULOP3.LUT UR4, UR4, 0x3, URZ, 0xc0, !UPT ;  /* 0x0000000304047892 */ /* 0x000fcc000f8ec0ff */
[----:B------:R-:W-:Y:S01]  /*0900*/  ISETP.NE.AND P0, PT, RZ, UR4, PT ;  /* 0x00000004ff007c0c */ /* 0x000fe2000bf05270 */
[----:B------:R-:W-:-:S12]  /*0910*/  BRA.U !UP0, `(.L_x_592) ;  /* 0x0000000108407547 */ /* 0x000fd8000b800000 */
[----:B0---4-:R-:W-:-:S05]  /*0920*/  LEA R11, R7, R0, 0x7 ;  /* 0x00000000070b7211 */ /* 0x011fca00078e38ff */
        /* <DEDUP_REMOVED lines=15> */
.L_x_592:
[----:B------:R-:W-:Y:S05]  /*0a20*/  @!P0 EXIT ;  /* 0x000000000000894d */ /* 0x000fea0003800000 */
[----:B01--4-:R-:W-:Y:S01]  /*0a30*/  LEA R11, R7, R0, 0x7 ;  /* 0x00000000070b7211 */ /* 0x013fe200078e38ff */
[----:B------:R-:W-:-:S12]  /*0a40*/  UIADD3 UR4, UPT, UPT, -UR4, URZ, URZ ;  /* 0x000000ff04047290 */ /* 0x000fd8000fffe1ff */
.L_x_593:
[----:B------:R-:W-:-:S06]  /*0a50*/  IMAD.WIDE R8, R11, 0x4, R2 ;  /* 0x000000040b087825 */ /* 0x000fcc00078e0202 */
[----:B------:R-:W2:Y:S01]  /*0a60*/  LDG.E R8, desc[UR6][R8.64] ;  /* 0x0000000608087981 */ /* 0x000ea2000c1e1900 */
[C---:B0-----:R-:W-:Y:S01]  /*0a70*/  IMAD.WIDE R6, R11.reuse, 0x4, R4 ;  /* 0x000000040b067825 */ /* 0x041fe200078e0204 */
[----:B------:R-:W-:Y:S01]  /*0a80*/  UIADD3 UR4, UPT, UPT, UR4, 0x1, URZ ;  /* 0x0000000104047890 */ /* 0x000fe2000fffe0ff */
[----:B------:R-:W-:-:S03]  /*0a90*/  IADD3 R11, PT, PT, R11, 0x80, RZ ;  /* 0x000000800b0b7810 */ /* 0x000fc60007ffe0ff */
[----:B------:R-:W-:Y:S01]  /*0aa0*/  UISETP.NE.AND UP0, UPT, UR4, URZ, UPT ;  /* 0x000000ff0400728c */ /* 0x000fe2000bf05270 */
[----:B--2---:R-:W-:-:S05]  /*0ab0*/  IMAD R13, R8, R8, RZ ;  /* 0x00000008080d7224 */ /* 0x004fca00078e02ff */
[----:B------:R0:W-:Y:S03]  /*0ac0*/  STG.E desc[UR6][R6.64], R13 ;  /* 0x0000000d06007986 */ /* 0x0001e6000c101906 */
[----:B------:R-:W-:Y:S05]  /*0ad0*/  BRA.U UP0, `(.L_x_593) ;  /* 0xfffffffd00dc7547 */ /* 0x000fea000b83ffff */
[----:B------:R-:W-:Y:S05]  /*0ae0*/  EXIT ;  /* 0x000000000000794d */ /* 0x000fea0003800000 */
.L_x_588:
[----:B------:R-:W-:-:S13]  /*0af0*/  ISETP.GE.AND P0, PT, R9, 0x1, PT ;  /* 0x000000010900780c */ /* 0x000fda0003f06270 */
[----:B------:R-:W-:Y:S05]  /*0b00*/  @!P0 EXIT ;  /* 0x000000000000894d */ /* 0x000fea0003800000 */
[C---:B------:R-:W-:Y:S01]  /*0b10*/  ISETP.GE.U32.AND P0, PT, R9.reuse, 0x8, PT ;  /* 0x000000080900780c */ /* 0x040fe20003f06070 */
[----:B------:R-:W-:Y:S01]  /*0b20*/  IMAD.MOV.U32 R7, RZ, RZ, RZ ;  /* 0x000000ffff077224 */ /* 0x000fe200078e00ff */
[----:B------:R-:W-:-:S11]  /*0b30*/  LOP3.LUT R20, R9, 0x7, RZ, 0xc0, !PT ;  /* 0x0000000709147812 */ /* 0x000fd600078ec0ff */
[----:B------:R-:W-:Y:S05]  /*0b40*/  @!P0 BRA `(.L_x_594) ;  /* 0x0000000000d08947 */ /* 0x000fea0003800000 */
[----:B------:R-:W-:Y:S02]  /*0b50*/  LOP3.LUT R7, R9, 0x7ffffff8, RZ, 0xc0, !PT ;  /* 0x7ffffff809077812 */ /* 0x000fe400078ec0ff */
[----:B------:R-:W-:-:S07]  /*0b60*/  MOV R12, RZ ;  /* 0x000000ff000c7202 */ /* 0x000fce0000000f00 */
.L_x_597:
[----:B0-----:R-:W-:-:S04]  /*0b70*/  LEA R13, R12, R0, 0x7 ;  /* 0x000000000c0d7211 */ /* 0x001fc800078e38ff */
        /* <DEDUP_REMOVED lines=10> */
[----:B------:R-:W-:Y:S01]  /*0c20*/  IADD3 R21, PT, PT, R13, 0x100, RZ ;  /* 0x000001000d157810 */ /* 0x000fe20007ffe0ff */
[----:B------:R-:W-:-:S03]  /*0c30*/  IMAD.WIDE R10, R11, 0x4, R4 ;  /* 0x000000040b0a7825 */ /* 0x000fc600078e0204 */
[----:B------:R-:W-:Y:S01]  /*0c40*/  ISETP.GE.AND P0, PT, R21, R6, PT ;  /* 0x000000061500720c */ /* 0x000fe20003f06270 */
[----:B------:R-:W-:Y:S02]  /*0c50*/  VIADD R21, R13, 0x180 ;  /* 0x000001800d157836 */ /* 0x000fe40000000000 */
[----:B--2---:R-:W-:-:S05]  /*0c60*/  @!P1 IMAD R15, R18, R18, RZ ;  /* 0x00000012120f9224 */ /* 0x004fca00078e02ff */
[----:B------:R1:W-:Y:S05]  /*0c70*/  @!P1 STG.E desc[UR6][R10.64], R15 ;  /* 0x0000000f0a009986 */ /* 0x0003ea000c101906 */
[----:B------:R-:W2:Y:S01]  /*0c80*/  @!P0 LDG.E R14, desc[UR6][R8.64+0x200] ;  /* 0x00020006080e8981 */ /* 0x000ea2000c1e1900 */
[----:B------:R-:W-:Y:S02]  /*0c90*/  ISETP.GE.AND P1, PT, R21, R6, PT ;  /* 0x000000061500720c */ /* 0x000fe40003f26270 */
[----:B0-----:R-:W-:Y:S01]  /*0ca0*/  IADD3 R17, PT, PT, R13, 0x200, RZ ;  /* 0x000002000d117810 */ /* 0x001fe20007ffe0ff */
[----:B--2---:R-:W-:-:S05]  /*0cb0*/  @!P0 IMAD R21, R14, R14, RZ ;  /* 0x0000000e0e158224 */ /* 0x004fca00078e02ff */
[----:B------:R-:W-:Y:S05]  /*0cc0*/  @!P0 STG.E desc[UR6][R10.64+0x200], R21 ;  /* 0x000200150a008986 */ /* 0x000fea000c101906 */
[----:B------:R-:W2:Y:S01]  /*0cd0*/  @!P1 LDG.E R14, desc[UR6][R8.64+0x400] ;  /* 0x00040006080e9981 */ /* 0x000ea2000c1e1900 */
[----:B------:R-:W-:Y:S02]  /*0ce0*/  ISETP.GE.AND P0, PT, R17, R6, PT ;  /* 0x000000061100720c */ /* 0x000fe40003f06270 */
[----:B-1----:R-:W-:Y:S01]  /*0cf0*/  IADD3 R15, PT, PT, R13, 0x280, RZ ;  /* 0x000002800d0f7810 */ /* 0x002fe20007ffe0ff */
[----:B--2---:R-:W-:-:S05]  /*0d00*/  @!P1 IMAD R17, R14, R14, RZ ;  /* 0x0000000e0e119224 */ /* 0x004fca00078e02ff */
[----:B------:R0:W-:Y:S05]  /*0d10*/  @!P1 STG.E desc[UR6][R10.64+0x400], R17 ;  /* 0x000400110a009986 */ /* 0x0001ea000c101906 */
[----:B------:R-:W2:Y:S01]  /*0d20*/  @!P0 LDG.E R14, desc[UR6][R8.64+0x600] ;  /* 0x00060006080e8981 */ /* 0x000ea2000c1e1900 */
[----:B------:R-:W-:Y:S02]  /*0d30*/  ISETP.GE.AND P1, PT, R15, R6, PT ;  /* 0x000000060f00720c */ /* 0x000fe40003f26270 */
[----:B------:R-:W-:Y:S01]  /*0d40*/  IADD3 R19, PT, PT, R13, 0x300, RZ ;  /* 0x000003000d137810 */ /* 0x000fe20007ffe0ff */
[----:B--2---:R-:W-:-:S05]  /*0d50*/  @!P0 IMAD R15, R14, R14, RZ ;  /* 0x0000000e0e0f8224 */ /* 0x004fca00078e02ff */
[----:B------:R1:W-:Y:S05]  /*0d60*/  @!P0 STG.E desc[UR6][R10.64+0x600], R15 ;  /* 0x0006000f0a008986 */ /* 0x0003ea000c101906 */
[----:B------:R-:W2:Y:S01]  /*0d70*/  @!P1 LDG.E R14, desc[UR6][R8.64+0x800] ;  /* 0x00080006080e9981 */ /* 0x000ea2000c1e1900 */
[----:B------:R-:W-:Y:S01]  /*0d80*/  ISETP.GE.AND P0, PT, R19, R6, PT ;  /* 0x000000061300720c */ /* 0x000fe20003f06270 */
[----:B--2---:R-:W-:-:S05]  /*0d90*/  @!P1 IMAD R19, R14, R14, RZ ;  /* 0x0000000e0e139224 */ /* 0x004fca00078e02ff */
[----:B------:R1:W-:Y:S07]  /*0da0*/  @!P1 STG.E desc[UR6][R10.64+0x800], R19 ;  /* 0x000800130a009986 */ /* 0x0003ee000c101906 */
[----:B------:R-:W0:Y:S01]  /*0db0*/  @!P0 LDG.E R14, desc[UR6][R8.64+0xa00] ;  /* 0x000a0006080e8981 */ /* 0x000e22000c1e1900 */
[----:B------:R-:W-:Y:S01]  /*0dc0*/  IADD3 R13, PT, PT, R13, 0x380, RZ ;  /* 0x000003800d0d7810 */ /* 0x000fe20007ffe0ff */
[----:B------:R-:W-:Y:S01]  /*0dd0*/  VIADD R12, R12, 0x8 ;  /* 0x000000080c0c7836 */ /* 0x000fe20000000000 */
[----:B------:R-:W-:Y:S04]  /*0de0*/  BSSY.RECONVERGENT B0, `(.L_x_595) ;  /* 0x0000009000007945 */ /* 0x000fe80003800200 */
[----:B------:R-:W-:Y:S01]  /*0df0*/  ISETP.NE.AND P1, PT, R12, R7, PT ;  /* 0x000000070c00720c */ /* 0x000fe20003f25270 */
[----:B0-----:R-:W-:-:S05]  /*0e00*/  @!P0 IMAD R17, R14, R14, RZ ;  /* 0x0000000e0e118224 */ /* 0x001fca00078e02ff */
[----:B------:R1:W-:Y:S01]  /*0e10*/  @!P0 STG.E desc[UR6][R10.64+0xa00], R17 ;  /* 0x000a00110a008986 */ /* 0x0003e2000c101906 */
[----:B------:R-:W-:-:S13]  /*0e20*/  ISETP.GE.AND P0, PT, R13, R6, PT ;  /* 0x000000060d00720c */ /* 0x000fda0003f06270 */
[----:B-1----:R-:W-:Y:S05]  /*0e30*/  @P0 BRA `(.L_x_596) ;  /* 0x00000000000c0947 */ /* 0x002fea0003800000 */
[----:B------:R-:W2:Y:S02]  /*0e40*/  LDG.E R8, desc[UR6][R8.64+0xc00] ;  /* 0x000c000608087981 */ /* 0x000ea4000c1e1900 */
[----:B--2---:R-:W-:-:S05]  /*0e50*/  IMAD R13, R8, R8, RZ ;  /* 0x00000008080d7224 */ /* 0x004fca00078e02ff */
[----:B------:R0:W-:Y:S02]  /*0e60*/  STG.E desc[UR6][R10.64+0xc00], R13 ;  /* 0x000c000d0a007986 */ /* 0x0001e4000c101906 */
.L_x_596:
[----:B------:R-:W-:Y:S05]  /*0e70*/  BSYNC.RECONVERGENT B0 ;  /* 0x0000000000007941 */ /* 0x000fea0003800200 */
.L_x_595:
[----:B------:R-:W-:Y:S05]  /*0e80*/  @P1 BRA `(.L_x_597) ;  /* 0xfffffffc00381947 */ /* 0x000fea000383ffff */
.L_x_594:
[----:B------:R-:W-:-:S13]  /*0e90*/  ISETP.NE.AND P0, PT, R20, RZ, PT ;  /* 0x000000ff1400720c */ /* 0x000fda0003f05270 */
[----:B------:R-:W-:Y:S05]  /*0ea0*/  @!P0 EXIT ;  /* 0x000000000000894d */ /* 0x000fea0003800000 */
[----:B------:R-:W1:Y:S01]  /*0eb0*/  LDC R8, c[0x0][0x384] ;  /* 0x0000e100ff087b82 */ /* 0x000e620000000800 */
[----:B------:R-:W-:Y:S02]  /*0ec0*/  ISETP.GE.U32.AND P1, PT, R20, 0x4, PT ;  /* 0x000000041400780c */ /* 0x000fe40003f26070 */
[----:B-1----:R-:W-:-:S04]  /*0ed0*/  LOP3.LUT R21, R8, 0x3, RZ, 0xc0, !PT ;  /* 0x0000000308157812 */ /* 0x002fc800078ec0ff */
[----:B------:R-:W-:-:S07]  /*0ee0*/  ISETP.NE.AND P0, PT, R21, RZ, PT ;  /* 0x000000ff1500720c */ /* 0x000fce0003f05270 */
[----:B------:R-:W-:Y:S06]  /*0ef0*/  @!P1 BRA `(.L_x_598) ;  /* 0x0000000000749947 */ /* 0x000fec0003800000 */
[----:B------:R-:W-:-:S04]  /*0f00*/  LEA R19, R7, R0, 0x7 ;  /* 0x0000000007137211 */ /* 0x000fc800078e38ff */
[----:B------:R-:W-:-:S13]  /*0f10*/  ISETP.GE.AND P2, PT, R19, R6, PT ;  /* 0x000000061300720c */ /* 0x000fda0003f46270 */
[----:B0-----:R-:W-:-:S06]  /*0f20*/  @!P2 IMAD.WIDE R10, R19, 0x4, R2 ;  /* 0x00000004130aa825 */ /* 0x001fcc00078e0202 */
        /* <DEDUP_REMOVED lines=8> */
[----:B------:R-:W-:Y:S01]  /*0fb0*/  IADD3 R25, PT, PT, R19, 0x100, RZ ;  /* 0x0000010013197810 */ /* 0x000fe20007ffe0ff */
        /* <DEDUP_REMOVED lines=13> */
[----:B------:R-:W-:-:S04]  /*1090*/  @!P1 IMAD.WIDE R18, R19, 0x4, R4 ;  /* 0x0000000413129825 */ /* 0x000fc800078e0204 */
[----:B------:R-:W-:Y:S02]  /*10a0*/  VIADD R7, R7, 0x4 ;  /* 0x0000000407077836 */ /* 0x000fe40000000000 */
[----:B--2---:R-:W-:-:S05]  /*10b0*/  @!P1 IMAD R25, R14, R14, RZ ;  /* 0x0000000e0e199224 */ /* 0x004fca00078e02ff */
[----:B------:R1:W-:Y:S02]  /*10c0*/  @!P1 STG.E desc[UR6][R18.64], R25 ;  /* 0x0000001912009986 */ /* 0x0003e4000c101906 */
.L_x_598:
[----:B------:R-:W-:Y:S05]  /*10d0*/  @!P0 EXIT ;  /* 0x000000000000894d */ /* 0x000fea0003800000 */
[----:B------:R-:W-:Y:S02]  /*10e0*/  ISETP.NE.AND P1, PT, R21, 0x1, PT ;  /* 0x000000011500780c */ /* 0x000fe40003f25270 */
[----:B------:R-:W-:-:S04]  /*10f0*/  LOP3.LUT R8, R8, 0x1, RZ, 0xc0, !PT ;  /* 0x0000000108087812 */ /* 0x000fc800078ec0ff */
[----:B------:R-:W-:-:S07]  /*1100*/  ISETP.NE.U32.AND P0, PT, R8, 0x1, PT ;  /* 0x000000010800780c */ /* 0x000fce0003f05070 */
[----:B------:R-:W-:Y:S06]  /*1110*/  @!P1 BRA `(.L_x_599) ;  /* 0x00000000003c9947 */ /* 0x000fec0003800000 */
[----:B0-----:R-:W-:-:S04]  /*1120*/  LEA R11, R7, R0, 0x7 ;  /* 0x00000000070b7211 */ /* 0x001fc800078e38ff */
[----:B------:R-:W-:-:S13]  /*1130*/  ISETP.GE.AND P1, PT, R11, R6, PT ;  /* 0x000000060b00720c */ /* 0x000fda0003f26270 */
[----:B-1----:R-:W-:-:S06]  /*1140*/  @!P1 IMAD.WIDE R8, R11, 0x4, R2 ;  /* 0x000000040b089825 */ /* 0x002fcc00078e0202 */
[----:B------:R-:W2:Y:S01]  /*1150*/  @!P1 LDG.E R8, desc[UR6][R8.64] ;  /* 0x0000000608089981 */ /* 0x000ea2000c1e1900 */
[C---:B------:R-:W-:Y:S01]  /*1160*/  IADD3 R15, PT, PT, R11.reuse, 0x80, RZ ;  /* 0x000000800b0f7810 */ /* 0x040fe20007ffe0ff */
[----:B------:R-:W-:-:S03]  /*1170*/  @!P1 IMAD.WIDE R10, R11, 0x4, R4 ;  /* 0x000000040b0a9825 */ /* 0x000fc600078e0204 */
[----:B------:R-:W-:-:S13]  /*1180*/  ISETP.GE.AND P2, PT, R15, R6, PT ;  /* 0x000000060f00720c */ /* 0x000fda0003f46270 */
[----:B------:R-:W-:-:S04]  /*1190*/  @!P2 IMAD.WIDE R12, R15, 0x4, R2 ;  /* 0x000000040f0ca825 */ /* 0x000fc800078e0202 */
[----:B--2---:R-:W-:-:S05]  /*11a0*/  @!P1 IMAD R17, R8, R8, RZ ;  /* 0x0000000808119224 */ /* 0x004fca00078e02ff */
[----:B------:R2:W-:Y:S04]  /*11b0*/  @!P1 STG.E desc[UR6][R10.64], R17 ;  /* 0x000000110a009986 */ /* 0x0005e8000c101906 */
[----:B------:R-:W3:Y:S01]  /*11c0*/  @!P2 LDG.E R12, desc[UR6][R12.64] ;  /* 0x000000060c0ca981 */ /* 0x000ee2000c1e1900 */
[----:B------:R-:W-:Y:S01]  /*11d0*/  @!P2 IMAD.WIDE R14, R15, 0x4, R4 ;  /* 0x000000040f0ea825 */ /* 0x000fe200078e0204 */
[----:B------:R-:W-:-:S03]  /*11e0*/  IADD3 R7, PT, PT, R7, 0x2, RZ ;  /* 0x0000000207077810 */ /* 0x000fc60007ffe0ff */
[----:B---3--:R-:W-:-:S05]  /*11f0*/  @!P2 IMAD R19, R12, R12, RZ ;  /* 0x0000000c0c13a224 */ /* 0x008fca00078e02ff */
[----:B------:R2:W-:Y:S02]  /*1200*/  @!P2 STG.E desc[UR6][R14.64], R19 ;  /* 0x000000130e00a986 */ /* 0x0005e4000c101906 */
.L_x_599:
[----:B------:R-:W-:Y:S05]  /*1210*/  @P0 EXIT ;  /* 0x000000000000094d */ /* 0x000fea0003800000 */
[----:B------:R-:W-:-:S04]  /*1220*/  LEA R7, R7, R0, 0x7 ;  /* 0x0000000007077211 */ /* 0x000fc800078e38ff */
[----:B------:R-:W-:-:S13]  /*1230*/  ISETP.GE.AND P0, PT, R7, R6, PT ;  /* 0x000000060700720c */ /* 0x000fda0003f06270 */
[----:B------:R-:W-:Y:S05]  /*1240*/  @P0 EXIT ;  /* 0x000000000000094d */ /* 0x000fea0003800000 */
[----:B------:R-:W-:-:S06]  /*1250*/  IMAD.WIDE R2, R7, 0x4, R2 ;  /* 0x0000000407027825 */ /* 0x000fcc00078e0202 */
[----:B------:R-:W3:Y:S01]  /*1260*/  LDG.E R2, desc[UR6][R2.64] ;  /* 0x0000000602027981 */ /* 0x000ee2000c1e1900 */
[----:B------:R-:W-:-:S04]  /*1270*/  IMAD.WIDE R4, R7, 0x4, R4 ;  /* 0x0000000407047825 */ /* 0x000fc800078e0204 */
[----:B---3--:R-:W-:-:S05]  /*1280*/  IMAD R7, R2, R2, RZ ;  /* 0x0000000202077224 */ /* 0x008fca00078e02ff */
[----:B------:R-:W-:Y:S01]  /*1290*/  STG.E desc[UR6][R4.64], R7 ;  /* 0x0000000704007986 */ /* 0x000fe2000c101906 */
[----:B------:R-:W-:Y:S05]  /*12a0*/  EXIT ;  /* 0x000000000000794d */ /* 0x000fea0003800000 */
.L_x_600:
        /* <DEDUP_REMOVED lines=13> */
.L_x_613:


//--------------------- .text._ZN3cub18CUB_300001_SM_10006detail8for_each13static_kernelINS2_12policy_hub_t12policy_500_tEmN6thrust24THRUST_300001_SM_1000_NS8cuda_cub20__uninitialized_fill7functorINS7_10device_ptrIiEEiEEEEvT0_T1_ --------------------------
	.section	.text._ZN3cub18CUB_300001_SM_10006detail8for_each13static_kernelINS2_12policy_hub_t12policy_500_tEmN6thrust24THRUST_300001_SM_1000_NS8cuda_cub20__uninitialized_fill7functorINS7_10device_ptrIiEEiEEEEvT0_T1_,"ax",@progbits
	.align	128
        .global         _ZN3cub18CUB_300001_SM_10006detail8for_each13static_kernelINS2_12policy_hub_t12policy_500_tEmN6thrust24THRUST_300001_SM_1000_NS8cuda_cub20__uninitialized_fill7functorINS7_10device_ptrIiEEiEEEEvT0_T1_
        .type           _ZN3cub18CUB_300001_SM_10006detail8for_each13static_kernelINS2_12policy_hub_t12policy_500_tEmN6thrust24THRUST_300001_SM_1000_NS8cuda_cub20__uninitialized_fill7functorINS7_10device_ptrIiEEiEEEEvT0_T1_,@function
        .size           _ZN3cub18CUB_300001_SM_10006detail8for_each13static_kernelINS2_12policy_hub_t12policy_500_tEmN6thrust24THRUST_300001_SM_1000_NS8cuda_cub20__uninitialized_fill7functorINS7_10device_ptrIiEEiEEEEvT0_T1_,(.L_x_614 - _ZN3cub18CUB_300001_SM_10006detail8for_each13static_kernelINS2_12policy_hub_t12policy_500_tEmN6thrust24THRUST_300001_SM_1000_NS8cuda_cub20__uninitialized_fill7functorINS7_10device_ptrIiEEiEEEEvT0_T1_)
        .other          _ZN3cub18CUB_300001_SM_10006detail8for_each13static_kernelINS2_12policy_hub_t12policy_500_tEmN6thrust24THRUST_300001_SM_1000_NS8cuda_cub20__uninitialized_fill7functorINS7_10device_ptrIiEEiEEEEvT0_T1_,@"STO_CUDA_ENTRY STV_DEFAULT"
_ZN3cub18CUB_300001_SM_10006detail8for_each13static_kernelINS2_12policy_hub_t12policy_500_tEmN6thrust24THRUST_300001_SM_1000_NS8cuda_cub20__uninitialized_fill7functorINS7_10device_ptrIiEEiEEEEvT0_T1_:
.text._ZN3cub18CUB_300001_SM_10006detail8for_each13static_kernelINS2_12policy_hub_t12policy_500_tEmN6thrust24THRUST_300001_SM_1000_NS8cuda_cub20__uninitialized_fill7functorINS7_10device_ptrIiEEiEEEEvT0_T1_:
[----:B------:R-:W-:Y:S08]  /*0000*/  LDC R1, c[0x0][0x37c] ;  /* 0x0000df00ff017b82 */ /* 0x000ff00000000800 */
[----:B------:R-:W0:Y:S01]  /*0010*/  S2UR UR4, SR_CTAID.X ;  /* 0x00000000000479c3 */ /* 0x000e220000002500 */
[----:B------:R-:W1:Y:S01]  /*0020*/  LDCU.64 UR6, c[0x0][0x380] ;  /* 0x00007000ff0677ac */ /* 0x000e620008000a00 */
[----:B------:R-:W2:Y:S01]  /*0030*/  LDCU.64 UR8, c[0x0][0x358] ;  /* 0x00006b00ff0877ac */ /* 0x000ea20008000a00 */
[----:B0-----:R-:W-:-:S04]  /*0040*/  UIMAD.WIDE.U32 UR4, UR4, 0x200, URZ ;  /* 0x00000200040478a5 */ /* 0x001fc8000f8e00ff */
[----:B-1----:R-:W-:-:S04]  /*0050*/  UIADD3 UR6, UP0, UPT, -UR4, UR6, URZ ;  /* 0x0000000604067290 */ /* 0x002fc8000ff1e1ff */
[----:B------:R-:W-:Y:S02]  /*0060*/  UIADD3.X UR7, UPT, UPT, ~UR5, UR7, URZ, UP0, !UPT ;  /* 0x0000000705077290 */ /* 0x000fe400087fe5ff */
[----:B------:R-:W-:-:S04]  /*0070*/  UISETP.GE.U32.AND UP0, UPT, UR6, 0x200, UPT ;  /* 0x000002000600788c */ /* 0x000fc8000bf06070 */
[----:B------:R-:W-:-:S09]  /*0080*/  UISETP.GE.U32.AND.EX UP0, UPT, UR7, URZ, UPT, UP0 ;  /* 0x000000ff0700728c */ /* 0x000fd2000bf06100 */
[----:B--2---:R-:W-:Y:S05]  /*0090*/  BRA.U !UP0, `(.L_x_601) ;  /* 0x0000000108287547 */ /* 0x004fea000b800000 */
[----:B------:R-:W0:Y:S01]  /*00a0*/  S2R R0, SR_TID.X ;  /* 0x0000000000007919 */ /* 0x000e220000002100 */
[----:B------:R-:W1:Y:S01]  /*00b0*/  LDCU.64 UR6, c[0x0][0x388] ;  /* 0x00007100ff0677ac */ /* 0x000e620008000a00 */
[----:B------:R-:W2:Y:S01]  /*00c0*/  LDC R5, c[0x0][0x390] ;  /* 0x0000e400ff057b82 */ /* 0x000ea20000000800 */
[----:B0-----:R-:W-:-:S05]  /*00d0*/  IADD3 R0, P0, PT, R0, UR4, RZ ;  /* 0x0000000400007c10 */ /* 0x001fca000ff1e0ff */
[----:B------:R-:W-:Y:S01]  /*00e0*/  IMAD.X R3, RZ, RZ, UR5, P0 ;  /* 0x00000005ff037e24 */ /* 0x000fe200080e06ff */
[----:B-1----:R-:W-:-:S04]  /*00f0*/  LEA R2, P0, R0, UR6, 0x2 ;  /* 0x0000000600027c11 */ /* 0x002fc8000f8010ff */
[----:B------:R-:W-:-:S05]  /*0100*/  LEA.HI.X R3, R0, UR7, R3, 0x2, P0 ;  /* 0x0000000700037c11 */ /* 0x000fca00080f1403 */
[----:B--2---:R-:W-:Y:S04]  /*0110*/  STG.E desc[UR8][R2.64], R5 ;  /* 0x0000000502007986 */ /* 0x004fe8000c101908 */
[----:B------:R-:W-:Y:S01]  /*0120*/  STG.E desc[UR8][R2.64+0x400], R5 ;  /* 0x0004000502007986 */ /* 0x000fe2000c101908 */
[----:B------:R-:W-:Y:S05]  /*0130*/  EXIT ;  /* 0x000000000000794d */ /* 0x000fea0003800000 */
.L_x_601:
[----:B------:R-:W0:Y:S01]  /*0140*/  S2R R0, SR_TID.X ;  /* 0x0000000000007919 */ /* 0x000e220000002100 */
[----:B------:R-:W-:Y:S01]  /*0150*/  IMAD.U32 R2, RZ, RZ, UR7 ;  /* 0x00000007ff027e24 */ /* 0x000fe2000f8e00ff */
[----:B------:R-:W1:Y:S01]  /*0160*/  LDCU.64 UR10, c[0x0][0x388] ;  /* 0x00007100ff0a77ac */ /* 0x000e620008000a00 */
[----:B------:R-:W-:Y:S01]  /*0170*/  IMAD.U32 R4, RZ, RZ, UR7 ;  /* 0x00000007ff047e24 */ /* 0x000fe2000f8e00ff */
[----:B0-----:R-:W-:-:S04]  /*0180*/  ISETP.LT.U32.AND P0, PT, R0, UR6, PT ;  /* 0x0000000600007c0c */ /* 0x001fc8000bf01070 */
[----:B------:R-:W-:Y:S01]  /*0190*/  ISETP.GT.U32.AND.EX P0, PT, R2, RZ, PT, P0 ;  /* 0x000000ff0200720c */ /* 0x000fe20003f04100 */
[C---:B------:R-:W-:Y:S01]  /*01a0*/  VIADD R2, R0.reuse, 0x100 ;  /* 0x0000010000027836 */ /* 0x040fe20000000000 */
[----:B------:R-:W-:-:S04]  /*01b0*/  IADD3 R0, P2, PT, R0, UR4, RZ ;  /* 0x0000000400007c10 */ /* 0x000fc8000ff5e0ff */
[----:B------:R-:W-:Y:S01]  /*01c0*/  ISETP.LT.U32.AND P1, PT, R2, UR6, PT ;  /* 0x0000000602007c0c */ /* 0x000fe2000bf21070 */
[----:B------:R-:W-:Y:S01]  /*01d0*/  IMAD.X R3, RZ, RZ, UR5, P2 ;  /* 0x00000005ff037e24 */ /* 0x000fe200090e06ff */
[----:B-1----:R-:W-:Y:S02]  /*01e0*/  LEA R2, P2, R0, UR10, 0x2 ;  /* 0x0000000a00027c11 */ /* 0x002fe4000f8410ff */
[----:B------:R-:W-:Y:S02]  /*01f0*/  ISETP.GT.U32.AND.EX P1, PT, R4, RZ, PT, P1 ;  /* 0x000000ff0400720c */ /* 0x000fe40003f24110 */
[----:B------:R-:W-:Y:S01]  /*0200*/  LEA.HI.X R3, R0, UR11, R3, 0x2, P2 ;  /* 0x0000000b00037c11 */ /* 0x000fe200090f1403 */
[----:B------:R-:W0:Y:S04]  /*0210*/  @P0 LDC R5, c[0x0][0x390] ;  /* 0x0000e400ff050b82 */ /* 0x000e280000000800 */
[----:B0-----:R0:W-:Y:S06]  /*0220*/  @P0 STG.E desc[UR8][R2.64], R5 ;  /* 0x0000000502000986 */ /* 0x0011ec000c101908 */
[----:B------:R-:W-:Y:S05]  /*0230*/  @!P1 EXIT ;  /* 0x000000000000994d */ /* 0x000fea0003800000 */
[----:B0-----:R-:W0:Y:S02]  /*0240*/  LDC R5, c[0x0][0x390] ;  /* 0x0000e400ff057b82 */ /* 0x001e240000000800 */
[----:B0-----:R-:W-:Y:S01]  /*0250*/  STG.E desc[UR8][R2.64+0x400], R5 ;  /* 0x0004000502007986 */ /* 0x001fe2000c101908 */
[----:B------:R-:W-:Y:S05]  /*0260*/  EXIT ;  /* 0x000000000000794d */ /* 0x000fea0003800000 */
.L_x_602:
        /* <DEDUP_REMOVED lines=9> */
.L_x_614:


//--------------------- .text._ZN3cub18CUB_300001_SM_10006detail11EmptyKernelIvEEvv --------------------------
	.section	.text._ZN3cub18CUB_300001_SM_10006detail11EmptyKernelIvEEvv,"ax",@progbits
	.align	128
        .global         _ZN3cub18CUB_300001_SM_10006detail11EmptyKernelIvEEvv
        .type           _ZN3cub18CUB_300001_SM_10006detail11EmptyKernelIvEEvv,@function
        .size           _ZN3cub18CUB_300001_SM_10006detail11EmptyKernelIvEEvv,(.L_x_615 - _ZN3cub18CUB_300001_SM_10006detail11EmptyKernelIvEEvv)
        .other          _ZN3cub18CUB_300001_SM_10006detail11EmptyKernelIvEEvv,@"STO_CUDA_ENTRY STV_DEFAULT"
_ZN3cub18CUB_300001_SM_10006detail11EmptyKernelIvEEvv:
.text._ZN3cub18CUB_300001_SM_10006detail11EmptyKernelIvEEvv:
[----:B------:R-:W-:Y:S01]  /*0000*/  LDC R1, c[0x0][0x37c] ;  /* 0x0000df00ff017b82 */ /* 0x000fe20000000800 */
[----:B------:R-:W-:Y:S05]  /*0010*/  EXIT ;  /* 0x000000000000794d */ /* 0x000fea0003800000 */
.L_x_603:
        /* <DEDUP_REMOVED lines=14> */
.L_x_615:


//--------------------- .nv.shared._ZN3cub18CUB_300001_SM_10006detail6select23DeviceSelectSweepKernelINS2_10policy_hubIiNS0_8NullTypeEiLb0ELNS0_10SelectImplE0EE10Policy1000EN6thrust24THRUST_300001_SM_1000_NS6detail15normal_iteratorINSA_10device_ptrIiEEEEPS5_SF_PlNS0_13ScanTileStateIiLb1EEE7is_evenS5_iNS2_19streaming_context_tIlLb1EEELS6_0EEEvT0_T1_T2_T3_T4_T5_T6_T7_iT8_NS1_7vsmem_tE --------------------------
	.section	.nv.shared._ZN3cub18CUB_300001_SM_10006detail6select23DeviceSelectSweepKernelINS2_10policy_hubIiNS0_8NullTypeEiLb0ELNS0_10SelectImplE0EE10Policy1000EN6thrust24THRUST_300001_SM_1000_NS6detail15normal_iteratorINSA_10device_ptrIiEEEEPS5_SF_PlNS0_13ScanTileStateIiLb1EEE7is_evenS5_iNS2_19streaming_context_tIlLb1EEELS6_0EEEvT0_T1_T2_T3_T4_T5_T6_T7_iT8_NS1_7vsmem_tE,"aw",@nobits
	.sectionflags	@""
	.align	16
.nv.shared._ZN3cub18CUB_300001_SM_10006detail6select23DeviceSelectSweepKernelINS2_10policy_hubIiNS0_8NullTypeEiLb0ELNS0_10SelectImplE0EE10Policy1000EN6thrust24THRUST_300001_SM_1000_NS6detail15normal_iteratorINSA_10device_ptrIiEEEEPS5_SF_PlNS0_13ScanTileStateIiLb1EEE7is_evenS5_iNS2_19streaming_context_tIlLb1EEELS6_0EEEvT0_T1_T2_T3_T4_T5_T6_T7_iT8_NS1_7vsmem_tE:
	.zero		24064


//--------------------- .nv.shared.reserved.0     --------------------------
	.section	.nv.shared.reserved.0,"aw",@nobits
	.weak		__nv_reservedSMEM_offset_0_alias
	.size		__nv_reservedSMEM_offset_0_alias, 0, 64
	.other		__nv_reservedSMEM_offset_0_alias,@"STO_CUDA_RESERVED_SHARED STV_DEFAULT"
__nv_reservedSMEM_offset_0_alias:
	.zero		0
	.zero		64


//--------------------- .nv.global                --------------------------
	.section	.nv.global,"aw",@nobits
.nv.global:
	.type		_ZN30_INTERNAL_672bc5dc_4_k_cu_main6thrust24THRUST_300001_SM_1000_NS3seqE,@object
	.size		_ZN30_INTERNAL_672bc5dc_4_k_cu_main6thrust24THRUST_300001_SM_1000_NS3seqE,(_ZN30_INTERNAL_672bc5dc_4_k_cu_main4cuda3std3__48in_placeE - _ZN30_INTERNAL_672bc5dc_4_k_cu_main6thrust24THRUST_300001_SM_1000_NS3seqE)
_ZN30_INTERNAL_672bc5dc_4_k_cu_main6thrust24THRUST_300001_SM_1000_NS3seqE:
	.zero		1
	.type		_ZN30_INTERNAL_672bc5dc_4_k_cu_main4cuda3std3__48in_placeE,@object
	.size		_ZN30_INTERNAL_672bc5dc_4_k_cu_main4cuda3std3__48in_placeE,(_ZN30_INTERNAL_672bc5dc_4_k_cu_main4cuda3std6ranges3__45__cpo4sizeE - _ZN30_INTERNAL_672bc5dc_4_k_cu_main4cuda3std3__48in_placeE)
_ZN30_INTERNAL_672bc5dc_4_k_cu_main4cuda3std3__48in_placeE:
	.zero		1
	.type		_ZN30_INTERNAL_672bc5dc_4_k_cu_main4cuda3std6ranges3__45__cpo4sizeE,@object
	.size		_ZN30_INTERNAL_672bc5dc_4_k_cu_main4cuda3std6ranges3__45__cpo4sizeE,(_ZN30_INTERNAL_672bc5dc_4_k_cu_main6thrust24THRUST_300001_SM_1000_NS12placeholders2_3E - _ZN30_INTERNAL_672bc5dc_4_k_cu_main4cuda3std6ranges3__45__cpo4sizeE)
_ZN30_INTERNAL_672bc5dc_4_k_cu_main4cuda3std6ranges3__45__cpo4sizeE:
	.zero		1
	.type		_ZN30_INTERNAL_672bc5dc_4_k_cu_main6thrust24THRUST_300001_SM_1000_NS12placeholders2_3E,@object
	.size		_ZN30_INTERNAL_672bc5dc_4_k_cu_main6thrust24THRUST_300001_SM_1000_NS12placeholders2_3E,(_ZN30_INTERNAL_672bc5dc_4_k_cu_main4cuda3std3__45__cpo6cbeginE - _ZN30_INTERNAL_672bc5dc_4_k_cu_main6thrust24THRUST_300001_SM_1000_NS12placeholders2_3E)
_ZN30_INTERNAL_672bc5dc_4_k_cu_main6thrust24THRUST_300001_SM_1000_NS12placeholders2_3E:
	.zero		1
	.type		_ZN30_INTERNAL_672bc5dc_4_k_cu_main4cuda3std3__45__cpo6cbeginE,@object
	.size		_ZN30_INTERNAL_672bc5dc_4_k_cu_main4cuda3std3__45__cpo6cbeginE,(_ZN30_INTERNAL_672bc5dc_4_k_cu_main4cuda3std6ranges3__45__cpo6cbeginE - _ZN30_INTERNAL_672bc5dc_4_k_cu_main4cuda3std3__45__cpo6cbeginE)
_ZN30_INTERNAL_672bc5dc_4_k_cu_main4cuda3std3__45__cpo6cbeginE:
	.zero		1
	.type		_ZN30_INTERNAL_672bc5dc_4_k_cu_main4cuda3std6ranges3__45__cpo6cbeginE,@object
	.size		_ZN30_INTERNAL_672bc5dc_4_k_cu_main4cuda3std6ranges3__45__cpo6cbeginE,(_ZN30_INTERNAL_672bc5dc_4_k_cu_main6thrust24THRUST_300001_SM_1000_NS12placeholders2_7E - _ZN30_INTERNAL_672bc5dc_4_k_cu_main4cuda3std6ranges3__45__cpo6cbeginE)
_ZN30_INTERNAL_672bc5dc_4_k_cu_main4cuda3std6ranges3__45__cpo6cbeginE:
	.zero		1
	.type		_ZN30_INTERNAL_672bc5dc_4_k_cu_main6thrust24THRUST_300001_SM_1000_NS12placeholders2_7E,@object
	.size		_ZN30_INTERNAL_672bc5dc_4_k_cu_main6thrust24THRUST_300001_SM_1000_NS12placeholders2_7E,(_ZN30_INTERNAL_672bc5dc_4_k_cu_main4cuda3std3__45__cpo7crbeginE - _ZN30_INTERNAL_672bc5dc_4_k_cu_main6thrust24THRUST_300001_SM_1000_NS12placeholders2_7E)
_ZN30_INTERNAL_672bc5dc_4_k_cu_main6thrust24THRUST_300001_SM_1000_NS12placeholders2_7E:
	.zero		1
	.type		_ZN30_INTERNAL_672bc5dc_4_k_cu_main4cuda3std3__45__cpo7crbeginE,@object
	.size		_ZN30_INTERNAL_672bc5dc_4_k_cu_main4cuda3std3__45__cpo7crbeginE,(_ZN30_INTERNAL_672bc5dc_4_k_cu_main4cuda3std6ranges3__45__cpo4nextE - _ZN30_INTERNAL_672bc5dc_4_k_cu_main4cuda3std3__45__cpo7crbeginE)
_ZN30_INTERNAL_672bc5dc_4_k_cu_main4cuda3std3__45__cpo7crbeginE:
	.zero		1
	.type		_ZN30_INTERNAL_672bc5dc_4_k_cu_main4cuda3std6ranges3__45__cpo4nextE,@object
	.size		_ZN30_INTERNAL_672bc5dc_4_k_cu_main4cuda3std6ranges3__45__cpo4nextE,(_ZN30_INTERNAL_672bc5dc_4_k_cu_main4cuda3std6ranges3__45__cpo4swapE - _ZN30_INTERNAL_672bc5dc_4_k_cu_main4cuda3std6ranges3__45__cpo4nextE)
_ZN30_INTERNAL_672bc5dc_4_k_cu_main4cuda3std6ranges3__45__cpo4nextE:
	.zero		1
	.type		_ZN30_INTERNAL_672bc5dc_4_k_cu_main4cuda3std6ranges3__45__cpo4swapE,@object
	.size		_ZN30_INTERNAL_672bc5dc_4_k_cu_main4cuda3std6ranges3__45__cpo4swapE,(_ZN30_INTERNAL_672bc5dc_4_k_cu_main6thrust24THRUST_300001_SM_1000_NS8cuda_cub10par_nosyncE - _ZN30_INTERNAL_672bc5dc_4_k_cu_main4cuda3std6ranges3__45__cpo4swapE)
_ZN30_INTERNAL_672bc5dc_4_k_cu_main4cuda3std6ranges3__45__cpo4swapE:
	.zero		1
	.type		_ZN30_INTERNAL_672bc5dc_4_k_cu_main6thrust24THRUST_300001_SM_1000_NS8cuda_cub10par_nosyncE,@object
	.size		_ZN30_INTERNAL_672bc5dc_4_k_cu_main6thrust24THRUST_300001_SM_1000_NS8cuda_cub10par_nosyncE,(_ZN30_INTERNAL_672bc5dc_4_k_cu_main6thrust24THRUST_300001_SM_1000_NS12placeholders2_9E - _ZN30_INTERNAL_672bc5dc_4_k_cu_main6thrust24THRUST_300001_SM_1000_NS8cuda_cub10par_nosyncE)
_ZN30_INTERNAL_672bc5dc_4_k_cu_main6thrust24THRUST_300001_SM_1000_NS8cuda_cub10par_nosyncE:
	.zero		1
	.type		_ZN30_INTERNAL_672bc5dc_4_k_cu_main6thrust24THRUST_300001_SM_1000_NS12placeholders2_9E,@object
	.size		_ZN30_INTERNAL_672bc5dc_4_k_cu_main6thrust24THRUST_300001_SM_1000_NS12placeholders2_9E,(_ZN30_INTERNAL_672bc5dc_4_k_cu_main4cuda3std3__432_GLOBAL__N__672bc5dc_4_k_cu_main6ignoreE - _ZN30_INTERNAL_672bc5dc_4_k_cu_main6thrust24THRUST_300001_SM_1000_NS12placeholders2_9E)
_ZN30_INTERNAL_672bc5dc_4_k_cu_main6thrust24THRUST_300001_SM_1000_NS12placeholders2_9E:
	.zero		1
	.type		_ZN30_INTERNAL_672bc5dc_4_k_cu_main4cuda3std3__432_GLOBAL__N__672bc5dc_4_k_cu_main6ignoreE,@object
	.size		_ZN30_INTERNAL_672bc5dc_4_k_cu_main4cuda3std3__432_GLOBAL__N__672bc5dc_4_k_cu_main6ignoreE,(_ZN30_INTERNAL_672bc5dc_4_k_cu_main4cuda3std6ranges3__45__cpo4dataE - _ZN30_INTERNAL_672bc5dc_4_k_cu_main4cuda3std3__432_GLOBAL__N__672bc5dc_4_k_cu_main6ignoreE)
_ZN30_INTERNAL_672bc5dc_4_k_cu_main4cuda3std3__432_GLOBAL__N__672bc5dc_4_k_cu_main6ignoreE:
	.zero		1
	.type		_ZN30_INTERNAL_672bc5dc_4_k_cu_main4cuda3std6ranges3__45__cpo4dataE,@object
	.size		_ZN30_INTERNAL_672bc5dc_4_k_cu_main4cuda3std6ranges3__45__cpo4dataE,(_ZN30_INTERNAL_672bc5dc_4_k_cu_main6thrust24THRUST_300001_SM_1000_NS12placeholders2_1E - _ZN30_INTERNAL_672bc5dc_4_k_cu_main4cuda3std6ranges3__45__cpo4dataE)
_ZN30_INTERNAL_672bc5dc_4_k_cu_main4cuda3std6ranges3__45__cpo4dataE:
	.zero		1
	.type		_ZN30_INTERNAL_672bc5dc_4_k_cu_main6thrust24THRUST_300001_SM_1000_NS12placeholders2_1E,@object
	.size		_ZN30_INTERNAL_672bc5dc_4_k_cu_main6thrust24THRUST_300001_SM_1000_NS12placeholders2_1E,(_ZN30_INTERNAL_672bc5dc_4_k_cu_main4cuda3std3__45__cpo5beginE - _ZN30_INTERNAL_672bc5dc_4_k_cu_main6thrust24THRUST_300001_SM_1000_NS12placeholders2_1E)
_ZN30_INTERNAL_672bc5dc_4_k_cu_main6thrust24THRUST_300001_SM_1000_NS12placeholders2_1E:
	.zero		1
	.type		_ZN30_INTERNAL_672bc5dc_4_k_cu_main4cuda3std3__45__cpo5beginE,@object
	.size		_ZN30_INTERNAL_672bc5dc_4_k_cu_main4cuda3std3__45__cpo5beginE,(_ZN30_INTERNAL_672bc5dc_4_k_cu_main4cuda3std6ranges3__45__cpo5beginE - _ZN30_INTERNAL_672bc5dc_4_k_cu_main4cuda3std3__45__cpo5beginE)
_ZN30_INTERNAL_672bc5dc_4_k_cu_main4cuda3std3__45__cpo5beginE:
	.zero		1
	.type		_ZN30_INTERNAL_672bc5dc_4_k_cu_main4cuda3std6ranges3__45__cpo5beginE,@object
	.size		_ZN30_INTERNAL_672bc5dc_4_k_cu_main4cuda3std6ranges3__45__cpo5beginE,(_ZN30_INTERNAL_672bc5dc_4_k_cu_main6thrust24THRUST_300001_SM_1000_NS12placeholders2_5E - _ZN30_INTERNAL_672bc5dc_4_k_cu_main4cuda3std6ranges3__45__cpo5beginE)
_ZN30_INTERNAL_672bc5dc_4_k_cu_main4cuda3std6ranges3__45__cpo5beginE:
	.zero		1
	.type		_ZN30_INTERNAL_672bc5dc_4_k_cu_main6thrust24THRUST_300001_SM_1000_NS12placeholders2_5E,@object
	.size		_ZN30_INTERNAL_672bc5dc_4_k_cu_main6thrust24THRUST_300001_SM_1000_NS12placeholders2_5E,(_ZN30_INTERNAL_672bc5dc_4_k_cu_main4cuda3std3__45__cpo6rbeginE - _ZN30_INTERNAL_672bc5dc_4_k_cu_main6thrust24THRUST_300001_SM_1000_NS12placeholders2_5E)
_ZN30_INTERNAL_672bc5dc_4_k_cu_main6thrust24THRUST_300001_SM_1000_NS12placeholders2_5E:
	.zero		1
	.type		_ZN30_INTERNAL_672bc5dc_4_k_cu_main4cuda3std3__45__cpo6rbeginE,@object
	.size		_ZN30_INTERNAL_672bc5dc_4_k_cu_main4cuda3std3__45__cpo6rbeginE,(_ZN30_INTERNAL_672bc5dc_4_k_cu_main4cuda3std6ranges3__45__cpo7advanceE - _ZN30_INTERNAL_672bc5dc_4_k_cu_main4cuda3std3__45__cpo6rbeginE)
_ZN30_INTERNAL_672bc5dc_4_k_cu_main4cuda3std3__45__cpo6rbeginE:
	.zero		1
	.type		_ZN30_INTERNAL_672bc5dc_4_k_cu_main4cuda3std6ranges3__45__cpo7advanceE,@object
	.size		_ZN30_INTERNAL_672bc5dc_4_k_cu_main4cuda3std6ranges3__45__cpo7advanceE,(_ZN30_INTERNAL_672bc5dc_4_k_cu_main4cuda3std3__47nulloptE - _ZN30_INTERNAL_672bc5dc_4_k_cu_main4cuda3std6ranges3__45__cpo7advanceE)
_ZN30_INTERNAL_672bc5dc_4_k_cu_main4cuda3std6ranges3__45__cpo7advanceE:
	.zero		1
	.type		_ZN30_INTERNAL_672bc5dc_4_k_cu_main4cuda3std3__47nulloptE,@object
	.size		_ZN30_INTERNAL_672bc5dc_4_k_cu_main4cuda3std3__47nulloptE,(_ZN30_INTERNAL_672bc5dc_4_k_cu_main4cuda3std6ranges3__45__cpo8distanceE - _ZN30_INTERNAL_672bc5dc_4_k_cu_main4cuda3std3__47nulloptE)
_ZN30_INTERNAL_672bc5dc_4_k_cu_main4cuda3std3__47nulloptE:
	.zero		1
	.type		_ZN30_INTERNAL_672bc5dc_4_k_cu_main4cuda3std6ranges3__45__cpo8distanceE,@object
	.size		_ZN30_INTERNAL_672bc5dc_4_k_cu_main4cuda3std6ranges3__45__cpo8distanceE,(_ZN30_INTERNAL_672bc5dc_4_k_cu_main6thrust24THRUST_300001_SM_1000_NS12placeholders3_10E - _ZN30_INTERNAL_672bc5dc_4_k_cu_main4cuda3std6ranges3__45__cpo8distanceE)
_ZN30_INTERNAL_672bc5dc_4_k_cu_main4cuda3std6ranges3__45__cpo8distanceE:
	.zero		1
	.type		_ZN30_INTERNAL_672bc5dc_4_k_cu_main6thrust24THRUST_300001_SM_1000_NS12placeholders3_10E,@object
	.size		_ZN30_INTERNAL_672bc5dc_4_k_cu_main6thrust24THRUST_300001_SM_1000_NS12placeholders3_10E,(_ZN30_INTERNAL_672bc5dc_4_k_cu_main4cuda3std3__419piecewise_constructE - _ZN30_INTERNAL_672bc5dc_4_k_cu_main6thrust24THRUST_300001_SM_1000_NS12placeholders3_10E)
_ZN30_INTERNAL_672bc5dc_4_k_cu_main6thrust24THRUST_300001_SM_1000_NS12placeholders3_10E:
	.zero		1
	.type		_ZN30_INTERNAL_672bc5dc_4_k_cu_main4cuda3std3__419piecewise_constructE,@object
	.size		_ZN30_INTERNAL_672bc5dc_4_k_cu_main4cuda3std3__419piecewise_constructE,(_ZN30_INTERNAL_672bc5dc_4_k_cu_main4cuda3std6ranges3__45__cpo5cdataE - _ZN30_INTERNAL_672bc5dc_4_k_cu_main4cuda3std3__419piecewise_constructE)
_ZN30_INTERNAL_672bc5dc_4_k_cu_main4cuda3std3__419piecewise_constructE:
	.zero		1
	.type		_ZN30_INTERNAL_672bc5dc_4_k_cu_main4cuda3std6ranges3__45__cpo5cdataE,@object
	.size		_ZN30_INTERNAL_672bc5dc_4_k_cu_main4cuda3std6ranges3__45__cpo5cdataE,(_ZN30_INTERNAL_672bc5dc_4_k_cu_main6thrust24THRUST_300001_SM_1000_NS12placeholders2_2E - _ZN30_INTERNAL_672bc5dc_4_k_cu_main4cuda3std6ranges3__45__cpo5cdataE)
_ZN30_INTERNAL_672bc5dc_4_k_cu_main4cuda3std6ranges3__45__cpo5cdataE:
	.zero		1
	.type		_ZN30_INTERNAL_672bc5dc_4_k_cu_main6thrust24THRUST_300001_SM_1000_NS12placeholders2_2E,@object
	.size		_ZN30_INTERNAL_672bc5dc_4_k_cu_main6thrust24THRUST_300001_SM_1000_NS12placeholders2_2E,(_ZN30_INTERNAL_672bc5dc_4_k_cu_main4cuda3std3__45__cpo3endE - _ZN30_INTERNAL_672bc5dc_4_k_cu_main6thrust24THRUST_300001_SM_1000_NS12placeholders2_2E)
_ZN30_INTERNAL_672bc5dc_4_k_cu_main6thrust24THRUST_300001_SM_1000_NS12placeholders2_2E:
	.zero		1
	.type		_ZN30_INTERNAL_672bc5dc_4_k_cu_main4cuda3std3__45__cpo3endE,@object
	.size		_ZN30_INTERNAL_672bc5dc_4_k_cu_main4cuda3std3__45__cpo3endE,(_ZN30_INTERNAL_672bc5dc_4_k_cu_main4cuda3std6ranges3__45__cpo3endE - _ZN30_INTERNAL_672bc5dc_4_k_cu_main4cuda3std3__45__cpo3endE)
_ZN30_INTERNAL_672bc5dc_4_k_cu_main4cuda3std3__45__cpo3endE:
	.zero		1
	.type		_ZN30_INTERNAL_672bc5dc_4_k_cu_main4cuda3std6ranges3__45__cpo3endE,@object
	.size		_ZN30_INTERNAL_672bc5dc_4_k_cu_main4cuda3std6ranges3__45__cpo3endE,(_ZN30_INTERNAL_672bc5dc_4_k_cu_main6thrust24THRUST_300001_SM_1000_NS12placeholders2_6E - _ZN30_INTERNAL_672bc5dc_4_k_cu_main4cuda3std6ranges3__45__cpo3endE)
_ZN30_INTERNAL_672bc5dc_4_k_cu_main4cuda3std6ranges3__45__cpo3endE:
	.zero		1
	.type		_ZN30_INTERNAL_672bc5dc_4_k_cu_main6thrust24THRUST_300001_SM_1000_NS12placeholders2_6E,@object
	.size		_ZN30_INTERNAL_672bc5dc_4_k_cu_main6thrust24THRUST_300001_SM_1000_NS12placeholders2_6E,(_ZN30_INTERNAL_672bc5dc_4_k_cu_main4cuda3std3__45__cpo4rendE - _ZN30_INTERNAL_672bc5dc_4_k_cu_main6thrust24THRUST_300001_SM_1000_NS12placeholders2_6E)
_ZN30_INTERNAL_672bc5dc_4_k_cu_main6thrust24THRUST_300001_SM_1000_NS12placeholders2_6E:
	.zero		1
	.type		_ZN30_INTERNAL_672bc5dc_4_k_cu_main4cuda3std3__45__cpo4rendE,@object
	.size		_ZN30_INTERNAL_672bc5dc_4_k_cu_main4cuda3std3__45__cpo4rendE,(_ZN30_INTERNAL_672bc5dc_4_k_cu_main4cuda3std6ranges3__45__cpo9iter_swapE - _ZN30_INTERNAL_672bc5dc_4_k_cu_main4cuda3std3__45__cpo4rendE)
_ZN30_INTERNAL_672bc5dc_4_k_cu_main4cuda3std3__45__cpo4rendE:
	.zero		1
	.type		_ZN30_INTERNAL_672bc5dc_4_k_cu_main4cuda3std6ranges3__45__cpo9iter_swapE,@object
	.size		_ZN30_INTERNAL_672bc5dc_4_k_cu_main4cuda3std6ranges3__45__cpo9iter_swapE,(_ZN30_INTERNAL_672bc5dc_4_k_cu_main4cuda3std3__48unexpectE - _ZN30_INTERNAL_672bc5dc_4_k_cu_main4cuda3std6ranges3__45__cpo9iter_swapE)
_ZN30_INTERNAL_672bc5dc_4_k_cu_main4cuda3std6ranges3__45__cpo9iter_swapE:
	.zero		1
	.type		_ZN30_INTERNAL_672bc5dc_4_k_cu_main4cuda3std3__48unexpectE,@object
	.size		_ZN30_INTERNAL_672bc5dc_4_k_cu_main4cuda3std3__48unexpectE,(_ZN30_INTERNAL_672bc5dc_4_k_cu_main6thrust24THRUST_300001_SM_1000_NS8cuda_cub3parE - _ZN30_INTERNAL_672bc5dc_4_k_cu_main4cuda3std3__48unexpectE)
_ZN30_INTERNAL_672bc5dc_4_k_cu_main4cuda3std3__48unexpectE:
	.zero		1
	.type		_ZN30_INTERNAL_672bc5dc_4_k_cu_main6thrust24THRUST_300001_SM_1000_NS8cuda_cub3parE,@object
	.size		_ZN30_INTERNAL_672bc5dc_4_k_cu_main6thrust24THRUST_300001_SM_1000_NS8cuda_cub3parE,(_ZN30_INTERNAL_672bc5dc_4_k_cu_main6thrust24THRUST_300001_SM_1000_NS12placeholders2_4E - _ZN30_INTERNAL_672bc5dc_4_k_cu_main6thrust24THRUST_300001_SM_1000_NS8cuda_cub3parE)
_ZN30_INTERNAL_672bc5dc_4_k_cu_main6thrust24THRUST_300001_SM_1000_NS8cuda_cub3parE:
	.zero		1
	.type		_ZN30_INTERNAL_672bc5dc_4_k_cu_main6thrust24THRUST_300001_SM_1000_NS12placeholders2_4E,@object
	.size		_ZN30_INTERNAL_672bc5dc_4_k_cu_main6thrust24THRUST_300001_SM_1000_NS12placeholders2_4E,(_ZN30_INTERNAL_672bc5dc_4_k_cu_main4cuda3std3__45__cpo4cendE - _ZN30_INTERNAL_672bc5dc_4_k_cu_main6thrust24THRUST_300001_SM_1000_NS12placeholders2_4E)
_ZN30_INTERNAL_672bc5dc_4_k_cu_main6thrust24THRUST_300001_SM_1000_NS12placeholders2_4E:
	.zero		1
	.type		_ZN30_INTERNAL_672bc5dc_4_k_cu_main4cuda3std3__45__cpo4cendE,@object
	.size		_ZN30_INTERNAL_672bc5dc_4_k_cu_main4cuda3std3__45__cpo4cendE,(_ZN30_INTERNAL_672bc5dc_4_k_cu_main4cuda3std6ranges3__45__cpo4cendE - _ZN30_INTERNAL_672bc5dc_4_k_cu_main4cuda3std3__45__cpo4cendE)
_ZN30_INTERNAL_672bc5dc_4_k_cu_main4cuda3std3__45__cpo4cendE:
	.zero		1
	.type		_ZN30_INTERNAL_672bc5dc_4_k_cu_main4cuda3std6ranges3__45__cpo4cendE,@object
	.size		_ZN30_INTERNAL_672bc5dc_4_k_cu_main4cuda3std6ranges3__45__cpo4cendE,(_ZN30_INTERNAL_672bc5dc_4_k_cu_main4cuda3std3__420unreachable_sentinelE - _ZN30_INTERNAL_672bc5dc_4_k_cu_main4cuda3std6ranges3__45__cpo4cendE)
_ZN30_INTERNAL_672bc5dc_4_k_cu_main4cuda3std6ranges3__45__cpo4cendE:
	.zero		1
	.type		_ZN30_INTERNAL_672bc5dc_4_k_cu_main4cuda3std3__420unreachable_sentinelE,@object
	.size		_ZN30_INTERNAL_672bc5dc_4_k_cu_main4cuda3std3__420unreachable_sentinelE,(_ZN30_INTERNAL_672bc5dc_4_k_cu_main4cuda3std6ranges3__45__cpo5ssizeE - _ZN30_INTERNAL_672bc5dc_4_k_cu_main4cuda3std3__420unreachable_sentinelE)
_ZN30_INTERNAL_672bc5dc_4_k_cu_main4cuda3std3__420unreachable_sentinelE:
	.zero		1
	.type		_ZN30_INTERNAL_672bc5dc_4_k_cu_main4cuda3std6ranges3__45__cpo5ssizeE,@object
	.size		_ZN30_INTERNAL_672bc5dc_4_k_cu_main4cuda3std6ranges3__45__cpo5ssizeE,(_ZN30_INTERNAL_672bc5dc_4_k_cu_main6thrust24THRUST_300001_SM_1000_NS12placeholders2_8E - _ZN30_INTERNAL_672bc5dc_4_k_cu_main4cuda3std6ranges3__45__cpo5ssizeE)
_ZN30_INTERNAL_672bc5dc_4_k_cu_main4cuda3std6ranges3__45__cpo5ssizeE:
	.zero		1
	.type		_ZN30_INTERNAL_672bc5dc_4_k_cu_main6thrust24THRUST_300001_SM_1000_NS12placeholders2_8E,@object
	.size		_ZN30_INTERNAL_672bc5dc_4_k_cu_main6thrust24THRUST_300001_SM_1000_NS12placeholders2_8E,(_ZN30_INTERNAL_672bc5dc_4_k_cu_main4cuda3std3__45__cpo5crendE - _ZN30_INTERNAL_672bc5dc_4_k_cu_main6thrust24THRUST_300001_SM_1000_NS12placeholders2_8E)
_ZN30_INTERNAL_672bc5dc_4_k_cu_main6thrust24THRUST_300001_SM_1000_NS12placeholders2_8E:
	.zero		1
	.type		_ZN30_INTERNAL_672bc5dc_4_k_cu_main4cuda3std3__45__cpo5crendE,@object
	.size		_ZN30_INTERNAL_672bc5dc_4_k_cu_main4cuda3std3__45__cpo5crendE,(_ZN30_INTERNAL_672bc5dc_4_k_cu_main4cuda3std6ranges3__45__cpo4prevE - _ZN30_INTERNAL_672bc5dc_4_k_cu_main4cuda3std3__45__cpo5crendE)
_ZN30_INTERNAL_672bc5dc_4_k_cu_main4cuda3std3__45__cpo5crendE:
	.zero		1
	.type		_ZN30_INTERNAL_672bc5dc_4_k_cu_main4cuda3std6ranges3__45__cpo4prevE,@object
	.size		_ZN30_INTERNAL_672bc5dc_4_k_cu_main4cuda3std6ranges3__45__cpo4prevE,(_ZN30_INTERNAL_672bc5dc_4_k_cu_main4cuda3std6ranges3__45__cpo9iter_moveE - _ZN30_INTERNAL_672bc5dc_4_k_cu_main4cuda3std6ranges3__45__cpo4prevE)
_ZN30_INTERNAL_672bc5dc_4_k_cu_main4cuda3std6ranges3__45__cpo4prevE:
	.zero		1
	.type		_ZN30_INTERNAL_672bc5dc_4_k_cu_main4cuda3std6ranges3__45__cpo9iter_moveE,@object
	.size		_ZN30_INTERNAL_672bc5dc_4_k_cu_main4cuda3std6ranges3__45__cpo9iter_moveE,(_ZN30_INTERNAL_672bc5dc_4_k_cu_main6thrust24THRUST_300001_SM_1000_NS6system6detail10sequential3seqE - _ZN30_INTERNAL_672bc5dc_4_k_cu_main4cuda3std6ranges3__45__cpo9iter_moveE)
_ZN30_INTERNAL_672bc5dc_4_k_cu_main4cuda3std6ranges3__45__cpo9iter_moveE:
	.zero		1
	.type		_ZN30_INTERNAL_672bc5dc_4_k_cu_main6thrust24THRUST_300001_SM_1000_NS6system6detail10sequential3seqE,@object
	.size		_ZN30_INTERNAL_672bc5dc_4_k_cu_main6thrust24THRUST_300001_SM_1000_NS6system6detail10sequential3seqE,(.L_31 - _ZN30_INTERNAL_672bc5dc_4_k_cu_main6thrust24THRUST_300001_SM_1000_NS6system6detail10sequential3seqE)
_ZN30_INTERNAL_672bc5dc_4_k_cu_main6thrust24THRUST_300001_SM_1000_NS6system6detail10sequential3seqE:
	.zero		1
.L_31:


//--------------------- .nv.shared._ZN3cub18CUB_300001_SM_10006detail6reduce28DeviceReduceSingleTileKernelINS2_10policy_hubIiy8sum_funcE10Policy1000EPiS8_iS5_iiN4cuda3std3__410__identityEEEvT0_T1_T2_T3_T4_T6_ --------------------------
	.section	.nv.shared._ZN3cub18CUB_300001_SM_10006detail6reduce28DeviceReduceSingleTileKernelINS2_10policy_hubIiy8sum_funcE10Policy1000EPiS8_iS5_iiN4cuda3std3__410__identityEEEvT0_T1_T2_T3_T4_T6_,"aw",@nobits
	.sectionflags	@""
	.align	4
.nv.shared._ZN3cub18CUB_300001_SM_10006detail6reduce28DeviceReduceSingleTileKernelINS2_10policy_hubIiy8sum_funcE10Policy1000EPiS8_iS5_iiN4cuda3std3__410__identityEEEvT0_T1_T2_T3_T4_T6_:
	.zero		1068


//--------------------- .nv.shared._ZN3cub18CUB_300001_SM_10006detail6reduce18DeviceReduceKernelINS2_10policy_hubIiy8sum_funcE10Policy1000EN6thrust24THRUST_300001_SM_1000_NS6detail15normal_iteratorINS9_10device_ptrIiEEEEyS5_iN4cuda3std3__410__identityEEEvT0_PT3_T1_NS0_13GridEvenShareISM_EET2_T4_ --------------------------
	.section	.nv.shared._ZN3cub18CUB_300001_SM_10006detail6reduce18DeviceReduceKernelINS2_10policy_hubIiy8sum_funcE10Policy1000EN6thrust24THRUST_300001_SM_1000_NS6detail15normal_iteratorINS9_10device_ptrIiEEEEyS5_iN4cuda3std3__410__identityEEEvT0_PT3_T1_NS0_13GridEvenShareISM_EET2_T4_,"aw",@nobits
	.sectionflags	@""
	.align	4
.nv.shared._ZN3cub18CUB_300001_SM_10006detail6reduce18DeviceReduceKernelINS2_10policy_hubIiy8sum_funcE10Policy1000EN6thrust24THRUST_300001_SM_1000_NS6detail15normal_iteratorINS9_10device_ptrIiEEEEyS5_iN4cuda3std3__410__identityEEEvT0_PT3_T1_NS0_13GridEvenShareISM_EET2_T4_:
	.zero		1068


//--------------------- .nv.shared._ZN3cub18CUB_300001_SM_10006detail6reduce28DeviceReduceSingleTileKernelINS2_10policy_hubIiy8sum_funcE10Policy1000EN6thrust24THRUST_300001_SM_1000_NS6detail15normal_iteratorINS9_10device_ptrIiEEEEPiyS5_iiN4cuda3std3__410__identityEEEvT0_T1_T2_T3_T4_T6_ --------------------------
	.section	.nv.shared._ZN3cub18CUB_300001_SM_10006detail6reduce28DeviceReduceSingleTileKernelINS2_10policy_hubIiy8sum_funcE10Policy1000EN6thrust24THRUST_300001_SM_1000_NS6detail15normal_iteratorINS9_10device_ptrIiEEEEPiyS5_iiN4cuda3std3__410__identityEEEvT0_T1_T2_T3_T4_T6_,"aw",@nobits
	.sectionflags	@""
	.align	4
.nv.shared._ZN3cub18CUB_300001_SM_10006detail6reduce28DeviceReduceSingleTileKernelINS2_10policy_hubIiy8sum_funcE10Policy1000EN6thrust24THRUST_300001_SM_1000_NS6detail15normal_iteratorINS9_10device_ptrIiEEEEPiyS5_iiN4cuda3std3__410__identityEEEvT0_T1_T2_T3_T4_T6_:
	.zero		1068


//--------------------- .nv.shared._ZN3cub18CUB_300001_SM_10006detail6reduce28DeviceReduceSingleTileKernelINS2_10policy_hubIij8sum_funcE10Policy1000EPiS8_iS5_iiN4cuda3std3__410__identityEEEvT0_T1_T2_T3_T4_T6_ --------------------------
	.section	.nv.shared._ZN3cub18CUB_300001_SM_10006detail6reduce28DeviceReduceSingleTileKernelINS2_10policy_hubIij8sum_funcE10Policy1000EPiS8_iS5_iiN4cuda3std3__410__identityEEEvT0_T1_T2_T3_T4_T6_,"aw",@nobits
	.sectionflags	@""
	.align	4
.nv.shared._ZN3cub18CUB_300001_SM_10006detail6reduce28DeviceReduceSingleTileKernelINS2_10policy_hubIij8sum_funcE10Policy1000EPiS8_iS5_iiN4cuda3std3__410__identityEEEvT0_T1_T2_T3_T4_T6_:
	.zero		1068


//--------------------- .nv.shared._ZN3cub18CUB_300001_SM_10006detail6reduce18DeviceReduceKernelINS2_10policy_hubIij8sum_funcE10Policy1000EN6thrust24THRUST_300001_SM_1000_NS6detail15normal_iteratorINS9_10device_ptrIiEEEEjS5_iN4cuda3std3__410__identityEEEvT0_PT3_T1_NS0_13GridEvenShareISM_EET2_T4_ --------------------------
	.section	.nv.shared._ZN3cub18CUB_300001_SM_10006detail6reduce18DeviceReduceKernelINS2_10policy_hubIij8sum_funcE10Policy1000EN6thrust24THRUST_300001_SM_1000_NS6detail15normal_iteratorINS9_10device_ptrIiEEEEjS5_iN4cuda3std3__410__identityEEEvT0_PT3_T1_NS0_13GridEvenShareISM_EET2_T4_,"aw",@nobits
	.sectionflags	@""
	.align	4
.nv.shared._ZN3cub18CUB_300001_SM_10006detail6reduce18DeviceReduceKernelINS2_10policy_hubIij8sum_funcE10Policy1000EN6thrust24THRUST_300001_SM_1000_NS6detail15normal_iteratorINS9_10device_ptrIiEEEEjS5_iN4cuda3std3__410__identityEEEvT0_PT3_T1_NS0_13GridEvenShareISM_EET2_T4_:
	.zero		1068


//--------------------- .nv.shared._ZN3cub18CUB_300001_SM_10006detail6reduce28DeviceReduceSingleTileKernelINS2_10policy_hubIij8sum_funcE10Policy1000EN6thrust24THRUST_300001_SM_1000_NS6detail15normal_iteratorINS9_10device_ptrIiEEEEPijS5_iiN4cuda3std3__410__identityEEEvT0_T1_T2_T3_T4_T6_ --------------------------
	.section	.nv.shared._ZN3cub18CUB_300001_SM_10006detail6reduce28DeviceReduceSingleTileKernelINS2_10policy_hubIij8sum_funcE10Policy1000EN6thrust24THRUST_300001_SM_1000_NS6detail15normal_iteratorINS9_10device_ptrIiEEEEPijS5_iiN4cuda3std3__410__identityEEEvT0_T1_T2_T3_T4_T6_,"aw",@nobits
	.sectionflags	@""
	.align	4
.nv.shared._ZN3cub18CUB_300001_SM_10006detail6reduce28DeviceReduceSingleTileKernelINS2_10policy_hubIij8sum_funcE10Policy1000EN6thrust24THRUST_300001_SM_1000_NS6detail15normal_iteratorINS9_10device_ptrIiEEEEPijS5_iiN4cuda3std3__410__identityEEEvT0_T1_T2_T3_T4_T6_:
	.zero		1068


//--------------------- .nv.constant0._ZN3cub18CUB_300001_SM_10006detail6select23DeviceSelectSweepKernelINS2_10policy_hubIiNS0_8NullTypeEiLb0ELNS0_10SelectImplE0EE10Policy1000EN6thrust24THRUST_300001_SM_1000_NS6detail15normal_iteratorINSA_10device_ptrIiEEEEPS5_SF_PlNS0_13ScanTileStateIiLb1EEE7is_evenS5_iNS2_19streaming_context_tIlLb1EEELS6_0EEEvT0_T1_T2_T3_T4_T5_T6_T7_iT8_NS1_7vsmem_tE --------------------------
	.section	.nv.constant0._ZN3cub18CUB_300001_SM_10006detail6select23DeviceSelectSweepKernelINS2_10policy_hubIiNS0_8NullTypeEiLb0ELNS0_10SelectImplE0EE10Policy1000EN6thrust24THRUST_300001_SM_1000_NS6detail15normal_iteratorINSA_10device_ptrIiEEEEPS5_SF_PlNS0_13ScanTileStateIiLb1EEE7is_evenS5_iNS2_19streaming_context_tIlLb1EEELS6_0EEEvT0_T1_T2_T3_T4_T5_T6_T7_iT8_NS1_7vsmem_tE,"a",@progbits
	.sectionflags	@""
	.align	4
.nv.constant0._ZN3cub18CUB_300001_SM_10006detail6select23DeviceSelectSweepKernelINS2_10policy_hubIiNS0_8NullTypeEiLb0ELNS0_10SelectImplE0EE10Policy1000EN6thrust24THRUST_300001_SM_1000_NS6detail15normal_iteratorINSA_10device_ptrIiEEEEPS5_SF_PlNS0_13ScanTileStateIiLb1EEE7is_evenS5_iNS2_19streaming_context_tIlLb1EEELS6_0EEEvT0_T1_T2_T3_T4_T5_T6_T7_iT8_NS1_7vsmem_tE:
	.zero		1000


//--------------------- .nv.constant0._ZN3cub18CUB_300001_SM_10006detail4scan23DeviceCompactInitKernelINS0_13ScanTileStateIiLb1EEEPlEEvT_iT0_ --------------------------
	.section	.nv.constant0._ZN3cub18CUB_300001_SM_10006detail4scan23DeviceCompactInitKernelINS0_13ScanTileStateIiLb1EEEPlEEvT_iT0_,"a",@progbits
	.sectionflags	@""
	.align	4
.nv.constant0._ZN3cub18CUB_300001_SM_10006detail4scan23DeviceCompactInitKernelINS0_13ScanTileStateIiLb1EEEPlEEvT_iT0_:
	.zero		920


//--------------------- .nv.constant0._ZN3cub18CUB_300001_SM_10006detail6reduce28DeviceReduceSingleTileKernelINS2_10policy_hubIiy8sum_funcE10Policy1000EPiS8_iS5_iiN4cuda3std3__410__identityEEEvT0_T1_T2_T3_T4_T6_ --------------------------
	.section	.nv.constant0._ZN3cub18CUB_300001_SM_10006detail6reduce28DeviceReduceSingleTileKernelINS2_10policy_hubIiy8sum_funcE10Policy1000EPiS8_iS5_iiN4cuda3std3__410__identityEEEvT0_T1_T2_T3_T4_T6_,"a",@progbits
	.sectionflags	@""
	.align	4
.nv.constant0._ZN3cub18CUB_300001_SM_10006detail6reduce28DeviceReduceSingleTileKernelINS2_10policy_hubIiy8sum_funcE10Policy1000EPiS8_iS5_iiN4cuda3std3__410__identityEEEvT0_T1_T2_T3_T4_T6_:
	.zero		925


//--------------------- .nv.constant0._ZN3cub18CUB_300001_SM_10006detail6reduce18DeviceReduceKernelINS2_10policy_hubIiy8sum_funcE10Policy1000EN6thrust24THRUST_300001_SM_1000_NS6detail15normal_iteratorINS9_10device_ptrIiEEEEyS5_iN4cuda3std3__410__identityEEEvT0_PT3_T1_NS0_13GridEvenShareISM_EET2_T4_ --------------------------
	.section	.nv.constant0._ZN3cub18CUB_300001_SM_10006detail6reduce18DeviceReduceKernelINS2_10policy_hubIiy8sum_funcE10Policy1000EN6thrust24THRUST_300001_SM_1000_NS6detail15normal_iteratorINS9_10device_ptrIiEEEEyS5_iN4cuda3std3__410__identityEEEvT0_PT3_T1_NS0_13GridEvenShareISM_EET2_T4_,"a",@progbits
	.sectionflags	@""
	.align	4
.nv.constant0._ZN3cub18CUB_300001_SM_10006detail6reduce18DeviceReduceKernelINS2_10policy_hubIiy8sum_funcE10Policy1000EN6thrust24THRUST_300001_SM_1000_NS6detail15normal_iteratorINS9_10device_ptrIiEEEEyS5_iN4cuda3std3__410__identityEEEvT0_PT3_T1_NS0_13GridEvenShareISM_EET2_T4_:
	.zero		994


//--------------------- .nv.constant0._ZN3cub18CUB_300001_SM_10006detail6reduce28DeviceReduceSingleTileKernelINS2_10policy_hubIiy8sum_funcE10Policy1000EN6thrust24THRUST_300001_SM_1000_NS6detail15normal_iteratorINS9_10device_ptrIiEEEEPiyS5_iiN4cuda3std3__410__identityEEEvT0_T1_T2_T3_T4_T6_ --------------------------
	.section	.nv.constant0._ZN3cub18CUB_300001_SM_10006detail6reduce28DeviceReduceSingleTileKernelINS2_10policy_hubIiy8sum_funcE10Policy1000EN6thrust24THRUST_300001_SM_1000_NS6detail15normal_iteratorINS9_10device_ptrIiEEEEPiyS5_iiN4cuda3std3__410__identityEEEvT0_T1_T2_T3_T4_T6_,"a",@progbits
	.sectionflags	@""
	.align	4
.nv.constant0._ZN3cub18CUB_300001_SM_10006detail6reduce28DeviceReduceSingleTileKernelINS2_10policy_hubIiy8sum_funcE10Policy1000EN6thrust24THRUST_300001_SM_1000_NS6detail15normal_iteratorINS9_10device_ptrIiEEEEPiyS5_iiN4cuda3std3__410__identityEEEvT0_T1_T2_T3_T4_T6_:
	.zero		929


//--------------------- .nv.constant0._ZN3cub18CUB_300001_SM_10006detail6reduce28DeviceReduceSingleTileKernelINS2_10policy_hubIij8sum_funcE10Policy1000EPiS8_iS5_iiN4cuda3std3__410__identityEEEvT0_T1_T2_T3_T4_T6_ --------------------------
	.section	.nv.constant0._ZN3cub18CUB_300001_SM_10006detail6reduce28DeviceReduceSingleTileKernelINS2_10policy_hubIij8sum_funcE10Policy1000EPiS8_iS5_iiN4cuda3std3__410__identityEEEvT0_T1_T2_T3_T4_T6_,"a",@progbits
	.sectionflags	@""
	.align	4
.nv.constant0._ZN3cub18CUB_300001_SM_10006detail6reduce28DeviceReduceSingleTileKernelINS2_10policy_hubIij8sum_funcE10Policy1000EPiS8_iS5_iiN4cuda3std3__410__identityEEEvT0_T1_T2_T3_T4_T6_:
	.zero		925


//--------------------- .nv.constant0._ZN3cub18CUB_300001_SM_10006detail6reduce18DeviceReduceKernelINS2_10policy_hubIij8sum_funcE10Policy1000EN6thrust24THRUST_300001_SM_1000_NS6detail15normal_iteratorINS9_10device_ptrIiEEEEjS5_iN4cuda3std3__410__identityEEEvT0_PT3_T1_NS0_13GridEvenShareISM_EET2_T4_ --------------------------
	.section	.nv.constant0._ZN3cub18CUB_300001_SM_10006detail6reduce18DeviceReduceKernelINS2_10policy_hubIij8sum_funcE10Policy1000EN6thrust24THRUST_300001_SM_1000_NS6detail15normal_iteratorINS9_10device_ptrIiEEEEjS5_iN4cuda3std3__410__identityEEEvT0_PT3_T1_NS0_13GridEvenShareISM_EET2_T4_,"a",@progbits
	.sectionflags	@""
	.align	4
.nv.constant0._ZN3cub18CUB_300001_SM_10006detail6reduce18DeviceReduceKernelINS2_10policy_hubIij8sum_funcE10Policy1000EN6thrust24THRUST_300001_SM_1000_NS6detail15normal_iteratorINS9_10device_ptrIiEEEEjS5_iN4cuda3std3__410__identityEEEvT0_PT3_T1_NS0_13GridEvenShareISM_EET2_T4_:
	.zero		958


//--------------------- .nv.constant0._ZN3cub18CUB_300001_SM_10006detail6reduce28DeviceReduceSingleTileKernelINS2_10policy_hubIij8sum_funcE10Policy1000EN6thrust24THRUST_300001_SM_1000_NS6detail15normal_iteratorINS9_10device_ptrIiEEEEPijS5_iiN4cuda3std3__410__identityEEEvT0_T1_T2_T3_T4_T6_ --------------------------
	.section	.nv.constant0._ZN3cub18CUB_300001_SM_10006detail6reduce28DeviceReduceSingleTileKernelINS2_10policy_hubIij8sum_funcE10Policy1000EN6thrust24THRUST_300001_SM_1000_NS6detail15normal_iteratorINS9_10device_ptrIiEEEEPijS5_iiN4cuda3std3__410__identityEEEvT0_T1_T2_T3_T4_T6_,"a",@progbits
	.sectionflags	@""
	.align	4
.nv.constant0._ZN3cub18CUB_300001_SM_10006detail6reduce28DeviceReduceSingleTileKernelINS2_10policy_hubIij8sum_funcE10Policy1000EN6thrust24THRUST_300001_SM_1000_NS6detail15normal_iteratorINS9_10device_ptrIiEEEEPijS5_iiN4cuda3std3__410__identityEEEvT0_T1_T2_T3_T4_T6_:
	.zero		925


//--------------------- .nv.constant0._ZN3cub18CUB_300001_SM_10006detail9transform16transform_kernelINS2_10policy_hubILb1EN4cuda3std3__45tupleIJN6thrust24THRUST_300001_SM_1000_NS6detail15normal_iteratorINSA_10device_ptrIiEEEEEEEE10policy1000El11square_funcSF_JPiEEEvT0_iT1_T2_DpNS2_10kernel_argIT3_EE --------------------------
	.section	.nv.constant0._ZN3cub18CUB_300001_SM_10006detail9transform16transform_kernelINS2_10policy_hubILb1EN4cuda3std3__45tupleIJN6thrust24THRUST_300001_SM_1000_NS6detail15normal_iteratorINSA_10device_ptrIiEEEEEEEE10policy1000El11square_funcSF_JPiEEEvT0_iT1_T2_DpNS2_10kernel_argIT3_EE,"a",@progbits
	.sectionflags	@""
	.align	4
.nv.constant0._ZN3cub18CUB_300001_SM_10006detail9transform16transform_kernelINS2_10policy_hubILb1EN4cuda3std3__45tupleIJN6thrust24THRUST_300001_SM_1000_NS6detail15normal_iteratorINSA_10device_ptrIiEEEEEEEE10policy1000El11square_funcSF_JPiEEEvT0_iT1_T2_DpNS2_10kernel_argIT3_EE:
	.zero		936


//--------------------- .nv.constant0._ZN3cub18CUB_300001_SM_10006detail9transform16transform_kernelINS2_10policy_hubILb1EN4cuda3std3__45tupleIJN6thrust24THRUST_300001_SM_1000_NS6detail15normal_iteratorINSA_10device_ptrIiEEEEEEEE10policy1000Ei11square_funcSF_JPiEEEvT0_iT1_T2_DpNS2_10kernel_argIT3_EE --------------------------
	.section	.nv.constant0._ZN3cub18CUB_300001_SM_10006detail9transform16transform_kernelINS2_10policy_hubILb1EN4cuda3std3__45tupleIJN6thrust24THRUST_300001_SM_1000_NS6detail15normal_iteratorINSA_10device_ptrIiEEEEEEEE10policy1000Ei11square_funcSF_JPiEEEvT0_iT1_T2_DpNS2_10kernel_argIT3_EE,"a",@progbits
	.sectionflags	@""
	.align	4
.nv.constant0._ZN3cub18CUB_300001_SM_10006detail9transform16transform_kernelINS2_10policy_hubILb1EN4cuda3std3__45tupleIJN6thrust24THRUST_300001_SM_1000_NS6detail15normal_iteratorINSA_10device_ptrIiEEEEEEEE10policy1000Ei11square_funcSF_JPiEEEvT0_iT1_T2_DpNS2_10kernel_argIT3_EE:
	.zero		936


//--------------------- .nv.constant0._ZN3cub18CUB_300001_SM_10006detail8for_each13static_kernelINS2_12policy_hub_t12policy_500_tEmN6thrust24THRUST_300001_SM_1000_NS8cuda_cub20__uninitialized_fill7functorINS7_10device_ptrIiEEiEEEEvT0_T1_ --------------------------
	.section	.nv.constant0._ZN3cub18CUB_300001_SM_10006detail8for_each13static_kernelINS2_12policy_hub_t12policy_500_tEmN6thrust24THRUST_300001_SM_1000_NS8cuda_cub20__uninitialized_fill7functorINS7_10device_ptrIiEEiEEEEvT0_T1_,"a",@progbits
	.sectionflags	@""
	.align	4
.nv.constant0._ZN3cub18CUB_300001_SM_10006detail8for_each13static_kernelINS2_12policy_hub_t12policy_500_tEmN6thrust24THRUST_300001_SM_1000_NS8cuda_cub20__uninitialized_fill7functorINS7_10device_ptrIiEEiEEEEvT0_T1_:
	.zero		920


//--------------------- .nv.constant0._ZN3cub18CUB_300001_SM_10006detail11EmptyKernelIvEEvv --------------------------
	.section	.nv.constant0._ZN3cub18CUB_300001_SM_10006detail11EmptyKernelIvEEvv,"a",@progbits
	.sectionflags	@""
	.align	4
.nv.constant0._ZN3cub18CUB_300001_SM_10006detail11EmptyKernelIvEEvv:
	.zero		896


//--------------------- SYMBOLS --------------------------

	.type		.nv.reservedSmem.offset0,@object
	.size		.nv.reservedSmem.offset0,0x4
	.type		.nv.reservedSmem.cap,@object
	.size		.nv.reservedSmem.cap,0x4
